// auto-generated by cutlass_sweep.fmha — config: {"arch": "sm_90", "direction": "fwd", "dtype": "e4m3", "head_dim": 160, "mask": "residual", "schedule": "cooperative", "tile_kv": 128, "tile_q": 128}
#include "cutlass/cutlass.h"
#include "cute/tensor.hpp"
#include "cutlass/device_kernel.h"
#include "cutlass/kernel_hardware_info.h"
#include "88_hopper_fmha/collective/fmha_fusion.hpp"
#include "88_hopper_fmha/kernel/fmha_kernel_builder.hpp"

using namespace cute;
using Element = cutlass::float_e4m3_t;
using TileShape = Shape<_128, _128, _160>;
using StrideQ = cute::tuple<int, _1, cute::tuple<int, int>>;
using StrideK = cute::tuple<int, _1, cute::tuple<int, int>>;
using StrideV = cute::tuple<cute::_1, int, cute::tuple<int, int>>;

using Kernel = typename cutlass::fmha::kernel::FmhaBuilder<
    Element, float, float,
    TileShape, StrideQ, StrideK, StrideV,
    cutlass::fmha::collective::ResidualFusion,
    cutlass::gemm::KernelTmaWarpSpecializedCooperative
  >::Kernel;

auto* _anchor = &cutlass::device_kernel<Kernel>;


// ===== COMPILED SASS (sm_90a) =====

	.target	sm_90a

	.elftype	@"ET_EXEC"


//--------------------- .note.nv.tkinfo           --------------------------
	.section	.note.nv.tkinfo,"",@"SHT_NOTE"
	.sectionflags	@"SHF_NOTE_NV_TKINFO"
	.tkinfo
        /*0018*/ 	.word	0x00000002
        /*0030*/ 	.string	""
        /*0030*/ 	.string	"ptxas"
        /*0030*/ 	.string	"Cuda compilation tools, release 13.0, V13.0.88"
        /*0030*/ 	.string	"Build cuda_13.0.r13.0/compiler.36424714_0"
        /*0030*/ 	.string	"-arch sm_90a -m 64 "



//--------------------- .note.nv.cuinfo           --------------------------
	.section	.note.nv.cuinfo,"",@"SHT_NOTE"
	.sectionflags	@"SHF_NOTE_NV_CUINFO"
        /*0018*/ 	.short	0x0002
        /*001a*/ 	.short	0x005a
        /*001c*/ 	.short	0x0082
	.zero		2


//--------------------- .nv.info                  --------------------------
	.section	.nv.info,"",@"SHT_CUDA_INFO"
	.align	4


	//----- nvinfo : EIATTR_REGCOUNT
	.align		4
        /*0000*/ 	.byte	0x04, 0x2f
        /*0002*/ 	.short	(.L_16 - .L_15)
	.align		4
.L_15:
        /*0004*/ 	.word	index@(_ZN7cutlass13device_kernelINS_4fmha6kernel28FmhaKernelTmaWarpSpecializedINS1_10collective30FmhaMainloopTmaWarpSpecializedINS_12float_e4m3_tEffN4cute5tupleIJNS7_1CILi128EEESA_NS9_ILi160EEEEEENS8_IJiNS9_ILi1EEENS8_IJiiEEEEEESF_NS8_IJSD_iSE_EEENS4_14ResidualFusionEJEEENS4_15FmhaFwdEpilogueIS6_fNS8_IJNS9_ILi64EEESB_SA_EEEEENS2_23IndividualTileSchedulerEJEEEEEvNT_6ParamsE)
        /*0008*/ 	.word	0x000000a8


	//----- nvinfo : EIATTR_FRAME_SIZE
	.align		4
.L_16:
        /*000c*/ 	.byte	0x04, 0x11
        /*000e*/ 	.short	(.L_18 - .L_17)
	.align		4
.L_17:
        /*0010*/ 	.word	index@($__internal_0_$__cuda_sm20_rcp_rn_f32_slowpath)
        /*0014*/ 	.word	0x00000000


	//----- nvinfo : EIATTR_FRAME_SIZE
	.align		4
.L_18:
        /*0018*/ 	.byte	0x04, 0x11
        /*001a*/ 	.short	(.L_20 - .L_19)
	.align		4
.L_19:
        /*001c*/ 	.word	index@(_ZN7cutlass13device_kernelINS_4fmha6kernel28FmhaKernelTmaWarpSpecializedINS1_10collective30FmhaMainloopTmaWarpSpecializedINS_12float_e4m3_tEffN4cute5tupleIJNS7_1CILi128EEESA_NS9_ILi160EEEEEENS8_IJiNS9_ILi1EEENS8_IJiiEEEEEESF_NS8_IJSD_iSE_EEENS4_14ResidualFusionEJEEENS4_15FmhaFwdEpilogueIS6_fNS8_IJNS9_ILi64EEESB_SA_EEEEENS2_23IndividualTileSchedulerEJEEEEEvNT_6ParamsE)
        /*0020*/ 	.word	0x00000000


	//----- nvinfo : EIATTR_MIN_STACK_SIZE
	.align		4
.L_20:
        /*0024*/ 	.byte	0x04, 0x12
        /*0026*/ 	.short	(.L_22 - .L_21)
	.align		4
.L_21:
        /*0028*/ 	.word	index@(_ZN7cutlass13device_kernelINS_4fmha6kernel28FmhaKernelTmaWarpSpecializedINS1_10collective30FmhaMainloopTmaWarpSpecializedINS_12float_e4m3_tEffN4cute5tupleIJNS7_1CILi128EEESA_NS9_ILi160EEEEEENS8_IJiNS9_ILi1EEENS8_IJiiEEEEEESF_NS8_IJSD_iSE_EEENS4_14ResidualFusionEJEEENS4_15FmhaFwdEpilogueIS6_fNS8_IJNS9_ILi64EEESB_SA_EEEEENS2_23IndividualTileSchedulerEJEEEEEvNT_6ParamsE)
        /*002c*/ 	.word	0x00000000
.L_22:


//--------------------- .nv.compat                --------------------------
	.section	.nv.compat,"",@"SHT_CUDA_COMPAT_INFO"
	.align	4
        /*0000*/ 	.byte	0x02, 0x09, 0x01, 0x00, 0x02, 0x02, 0x04, 0x00, 0x02, 0x05, 0x05, 0x00, 0x03, 0x07, 0x01, 0x01
        /*0010*/ 	.byte	0x02, 0x03, 0x01, 0x00, 0x02, 0x06, 0x01, 0x00, 0x04, 0x0b, 0x08, 0x00, 0x00, 0x00, 0x00, 0x00
        /*0020*/ 	.byte	0x00, 0x00, 0x00, 0x00


//--------------------- .nv.info._ZN7cutlass13device_kernelINS_4fmha6kernel28FmhaKernelTmaWarpSpecializedINS1_10collective30FmhaMainloopTmaWarpSpecializedINS_12float_e4m3_tEffN4cute5tupleIJNS7_1CILi128EEESA_NS9_ILi160EEEEEENS8_IJiNS9_ILi1EEENS8_IJiiEEEEEESF_NS8_IJSD_iSE_EEENS4_14ResidualFusionEJEEENS4_15FmhaFwdEpilogueIS6_fNS8_IJNS9_ILi64EEESB_SA_EEEEENS2_23IndividualTileSchedulerEJEEEEEvNT_6ParamsE --------------------------
	.section	.nv.info._ZN7cutlass13device_kernelINS_4fmha6kernel28FmhaKernelTmaWarpSpecializedINS1_10collective30FmhaMainloopTmaWarpSpecializedINS_12float_e4m3_tEffN4cute5tupleIJNS7_1CILi128EEESA_NS9_ILi160EEEEEENS8_IJiNS9_ILi1EEENS8_IJiiEEEEEESF_NS8_IJSD_iSE_EEENS4_14ResidualFusionEJEEENS4_15FmhaFwdEpilogueIS6_fNS8_IJNS9_ILi64EEESB_SA_EEEEENS2_23IndividualTileSchedulerEJEEEEEvNT_6ParamsE,"",@"SHT_CUDA_INFO"
	.sectionflags	@""
	.align	4


	//----- nvinfo : EIATTR_CUDA_API_VERSION
	.align		4
        /*0000*/ 	.byte	0x04, 0x37
        /*0002*/ 	.short	(.L_24 - .L_23)
.L_23:
        /*0004*/ 	.word	0x00000082


	//----- nvinfo : EIATTR_KPARAM_INFO
	.align		4
.L_24:
        /*0008*/ 	.byte	0x04, 0x17
        /*000a*/ 	.short	(.L_26 - .L_25)
.L_25:
        /*000c*/ 	.word	0x00000000
        /*0010*/ 	.short	0x0000
        /*0012*/ 	.short	0x0070
        /*0014*/ 	.byte	0x00, 0xf0, 0x01, 0x20


	//----- nvinfo : EIATTR_SPARSE_MMA_MASK
	.align		4
.L_26:
        /*0018*/ 	.byte	0x03, 0x50
        /*001a*/ 	.short	0x0000


	//----- nvinfo : EIATTR_MAXREG_COUNT
	.align		4
        /*001c*/ 	.byte	0x03, 0x1b
        /*001e*/ 	.short	0x00a8


	//----- nvinfo : EIATTR_NUM_BARRIERS
	.align		4
        /*0020*/ 	.byte	0x02, 0x4c
        /*0022*/ 	.byte	0x02
	.zero		1


	//----- nvinfo : EIATTR_EXTERNS
	.align		4
        /*0024*/ 	.byte	0x04, 0x0f
        /*0026*/ 	.short	(.L_28 - .L_27)


	//   ....[0]....
	.align		4
.L_27:
        /*0028*/ 	.word	index@(__assertfail)


	//----- nvinfo : EIATTR_MERCURY_ISA_VERSION
	.align		4
.L_28:
        /*002c*/ 	.byte	0x03, 0x5f
        /*002e*/ 	.short	0x0101


	//----- nvinfo : EIATTR_INT_WARP_WIDE_INSTR_OFFSETS
	.align		4
        /*0030*/ 	.byte	0x04, 0x31
        /*0032*/ 	.short	(.L_30 - .L_29)


	//   ....[0]....
.L_29:
        /*0034*/ 	.word	0x000006f0


	//   ....[1]....
        /*0038*/ 	.word	0x00000700


	//   ....[2]....
        /*003c*/ 	.word	0x00000710


	//   ....[3]....
        /*0040*/ 	.word	0x00000720


	//   ....[4]....
        /*0044*/ 	.word	0x00000790


	//----- nvinfo : EIATTR_COOP_GROUP_MASK_REGIDS
	.align		4
.L_30:
        /*0048*/ 	.byte	0x04, 0x29
        /*004a*/ 	.short	(.L_32 - .L_31)


	//   ....[0]....
.L_31:
        /*004c*/ 	.word	0xffffffff


	//   ....[1]....
        /*0050*/ 	.word	0xffffffff


	//   ....[2]....
        /*0054*/ 	.word	0xffffffff


	//   ....[3]....
        /*0058*/ 	.word	0xffffffff


	//   ....[4]....
        /*005c*/ 	.word	0xffffffff


	//   ....[5]....
        /*0060*/ 	.word	0xffffffff


	//   ....[6]....
        /*0064*/ 	.word	0xffffffff


	//   ....[7]....
        /*0068*/ 	.word	0xffffffff


	//   ....[8]....
        /*006c*/ 	.word	0xffffffff


	//   ....[9]....
        /*0070*/ 	.word	0xffffffff


	//   ....[10]....
        /*0074*/ 	.word	0xffffffff


	//   ....[11]....
        /*0078*/ 	.word	0xffffffff


	//   ....[12]....
        /*007c*/ 	.word	0xffffffff


	//   ....[13]....
        /*0080*/ 	.word	0xffffffff


	//   ....[14]....
        /*0084*/ 	.word	0xffffffff


	//   ....[15]....
        /*0088*/ 	.word	0xffffffff


	//   ....[16]....
        /*008c*/ 	.word	0xffffffff


	//   ....[17]....
        /*0090*/ 	.word	0xffffffff


	//   ....[18]....
        /*0094*/ 	.word	0xffffffff


	//   ....[19]....
        /*0098*/ 	.word	0xffffffff


	//   ....[20]....
        /*009c*/ 	.word	0xffffffff


	//   ....[21]....
        /*00a0*/ 	.word	0xffffffff


	//   ....[22]....
        /*00a4*/ 	.word	0xffffffff


	//   ....[23]....
        /*00a8*/ 	.word	0xffffffff


	//   ....[24]....
        /*00ac*/ 	.word	0xffffffff


	//   ....[25]....
        /*00b0*/ 	.word	0xffffffff


	//   ....[26]....
        /*00b4*/ 	.word	0xffffffff


	//   ....[27]....
        /*00b8*/ 	.word	0xffffffff


	//   ....[28]....
        /*00bc*/ 	.word	0xffffffff


	//   ....[29]....
        /*00c0*/ 	.word	0xffffffff


	//   ....[30]....
        /*00c4*/ 	.word	0xffffffff


	//   ....[31]....
        /*00c8*/ 	.word	0xffffffff


	//   ....[32]....
        /*00cc*/ 	.word	0xffffffff


	//   ....[33]....
        /*00d0*/ 	.word	0xffffffff


	//   ....[34]....
        /*00d4*/ 	.word	0xffffffff


	//   ....[35]....
        /*00d8*/ 	.word	0xffffffff


	//   ....[36]....
        /*00dc*/ 	.word	0xffffffff


	//   ....[37]....
        /*00e0*/ 	.word	0xffffffff


	//   ....[38]....
        /*00e4*/ 	.word	0xffffffff


	//   ....[39]....
        /*00e8*/ 	.word	0xffffffff


	//   ....[40]....
        /*00ec*/ 	.word	0xffffffff


	//   ....[41]....
        /*00f0*/ 	.word	0xffffffff


	//   ....[42]....
        /*00f4*/ 	.word	0xffffffff


	//   ....[43]....
        /*00f8*/ 	.word	0xffffffff


	//   ....[44]....
        /*00fc*/ 	.word	0xffffffff


	//   ....[45]....
        /*0100*/ 	.word	0xffffffff


	//   ....[46]....
        /*0104*/ 	.word	0xffffffff


	//   ....[47]....
        /*0108*/ 	.word	0xffffffff


	//   ....[48]....
        /*010c*/ 	.word	0xffffffff


	//   ....[49]....
        /*0110*/ 	.word	0xffffffff


	//   ....[50]....
        /*0114*/ 	.word	0xffffffff


	//   ....[51]....
        /*0118*/ 	.word	0xffffffff


	//   ....[52]....
        /*011c*/ 	.word	0xffffffff


	//   ....[53]....
        /*0120*/ 	.word	0xffffffff


	//   ....[54]....
        /*0124*/ 	.word	0xffffffff


	//   ....[55]....
        /*0128*/ 	.word	0xffffffff


	//   ....[56]....
        /*012c*/ 	.word	0xffffffff


	//   ....[57]....
        /*0130*/ 	.word	0xffffffff


	//   ....[58]....
        /*0134*/ 	.word	0xffffffff


	//   ....[59]....
        /*0138*/ 	.word	0xffffffff


	//   ....[60]....
        /*013c*/ 	.word	0xffffffff


	//   ....[61]....
        /*0140*/ 	.word	0xffffffff


	//   ....[62]....
        /*0144*/ 	.word	0xffffffff


	//   ....[63]....
        /*0148*/ 	.word	0xffffffff


	//   ....[64]....
        /*014c*/ 	.word	0xffffffff


	//   ....[65]....
        /*0150*/ 	.word	0xffffffff


	//   ....[66]....
        /*0154*/ 	.word	0xffffffff


	//   ....[67]....
        /*0158*/ 	.word	0xffffffff


	//   ....[68]....
        /*015c*/ 	.word	0xffffffff


	//   ....[69]....
        /*0160*/ 	.word	0xffffffff


	//----- nvinfo : EIATTR_COOP_GROUP_INSTR_OFFSETS
	.align		4
.L_32:
        /*0164*/ 	.byte	0x04, 0x28
        /*0166*/ 	.short	(.L_34 - .L_33)


	//   ....[0]....
.L_33:
        /*0168*/ 	.word	0x00000050


	//   ....[1]....
        /*016c*/ 	.word	0x00000080


	//   ....[2]....
        /*0170*/ 	.word	0x000001b0


	//   ....[3]....
        /*0174*/ 	.word	0x00000370


	//   ....[4]....
        /*0178*/ 	.word	0x00000530


	//   ....[5]....
        /*017c*/ 	.word	0x00000690


	//   ....[6]....
        /*0180*/ 	.word	0x00001e80


	//   ....[7]....
        /*0184*/ 	.word	0x00001f60


	//   ....[8]....
        /*0188*/ 	.word	0x00001fc0


	//   ....[9]....
        /*018c*/ 	.word	0x000020d0


	//   ....[10]....
        /*0190*/ 	.word	0x000049b0


	//   ....[11]....
        /*0194*/ 	.word	0x000049e0


	//   ....[12]....
        /*0198*/ 	.word	0x00004a10


	//   ....[13]....
        /*019c*/ 	.word	0x00004a40


	//   ....[14]....
        /*01a0*/ 	.word	0x00004a60


	//   ....[15]....
        /*01a4*/ 	.word	0x00004a70


	//   ....[16]....
        /*01a8*/ 	.word	0x00004a80


	//   ....[17]....
        /*01ac*/ 	.word	0x00004a90


	//   ....[18]....
        /*01b0*/ 	.word	0x00004ab0


	//   ....[19]....
        /*01b4*/ 	.word	0x00004ac0


	//   ....[20]....
        /*01b8*/ 	.word	0x00004af0


	//   ....[21]....
        /*01bc*/ 	.word	0x00004b00


	//   ....[22]....
        /*01c0*/ 	.word	0x00004b20


	//   ....[23]....
        /*01c4*/ 	.word	0x00004b50


	//   ....[24]....
        /*01c8*/ 	.word	0x00004b80


	//   ....[25]....
        /*01cc*/ 	.word	0x00004bb0


	//   ....[26]....
        /*01d0*/ 	.word	0x00005900


	//   ....[27]....
        /*01d4*/ 	.word	0x00005920


	//   ....[28]....
        /*01d8*/ 	.word	0x000062f0


	//   ....[29]....
        /*01dc*/ 	.word	0x000063e0


	//   ....[30]....
        /*01e0*/ 	.word	0x00008460


	//   ....[31]....
        /*01e4*/ 	.word	0x00008480


	//   ....[32]....
        /*01e8*/ 	.word	0x000084a0


	//   ....[33]....
        /*01ec*/ 	.word	0x000084b0


	//   ....[34]....
        /*01f0*/ 	.word	0x000084d0


	//   ....[35]....
        /*01f4*/ 	.word	0x00008510


	//   ....[36]....
        /*01f8*/ 	.word	0x00008550


	//   ....[37]....
        /*01fc*/ 	.word	0x00008590


	//   ....[38]....
        /*0200*/ 	.word	0x000085d0


	//   ....[39]....
        /*0204*/ 	.word	0x00008610


	//   ....[40]....
        /*0208*/ 	.word	0x00008650


	//   ....[41]....
        /*020c*/ 	.word	0x00008690


	//   ....[42]....
        /*0210*/ 	.word	0x000086d0


	//   ....[43]....
        /*0214*/ 	.word	0x00008710


	//   ....[44]....
        /*0218*/ 	.word	0x00008750


	//   ....[45]....
        /*021c*/ 	.word	0x00008790


	//   ....[46]....
        /*0220*/ 	.word	0x00009e70


	//   ....[47]....
        /*0224*/ 	.word	0x00009f40


	//   ....[48]....
        /*0228*/ 	.word	0x0000a8f0


	//   ....[49]....
        /*022c*/ 	.word	0x0000aa30


	//   ....[50]....
        /*0230*/ 	.word	0x0000cbb0


	//   ....[51]....
        /*0234*/ 	.word	0x0000cbf0


	//   ....[52]....
        /*0238*/ 	.word	0x0000cc30


	//   ....[53]....
        /*023c*/ 	.word	0x0000cc70


	//   ....[54]....
        /*0240*/ 	.word	0x0000ccb0


	//   ....[55]....
        /*0244*/ 	.word	0x0000ccf0


	//   ....[56]....
        /*0248*/ 	.word	0x0000cd30


	//   ....[57]....
        /*024c*/ 	.word	0x0000cd60


	//   ....[58]....
        /*0250*/ 	.word	0x0000cd80


	//   ....[59]....
        /*0254*/ 	.word	0x0000cd90


	//   ....[60]....
        /*0258*/ 	.word	0x0000cda0


	//   ....[61]....
        /*025c*/ 	.word	0x0000cdb0


	//   ....[62]....
        /*0260*/ 	.word	0x0000cdc0


	//   ....[63]....
        /*0264*/ 	.word	0x0000cdd0


	//   ....[64]....
        /*0268*/ 	.word	0x0000cde0


	//   ....[65]....
        /*026c*/ 	.word	0x0000cdf0


	//   ....[66]....
        /*0270*/ 	.word	0x0000d7a0


	//   ....[67]....
        /*0274*/ 	.word	0x0000d7d0


	//   ....[68]....
        /*0278*/ 	.word	0x0000d820


	//   ....[69]....
        /*027c*/ 	.word	0x0000d830


	//----- nvinfo : EIATTR_REG_RECONFIG
	.align		4
.L_34:
        /*0280*/ 	.byte	0x01, 0x54
	.zero		2


	//----- nvinfo : EIATTR_SYSCALL_OFFSETS
	.align		4
        /*0284*/ 	.byte	0x04, 0x46
        /*0286*/ 	.short	(.L_36 - .L_35)


	//   ....[0]....
.L_35:
        /*0288*/ 	.word	0x0000e500


	//   ....[1]....
        /*028c*/ 	.word	0x0000e660


	//----- nvinfo : EIATTR_MBARRIER_INSTR_OFFSETS
	.align		4
.L_36:
        /*0290*/ 	.byte	0x04, 0x39
        /*0292*/ 	.short	(.L_38 - .L_37)


	//   ....[0]....
.L_37:
        /*0294*/ 	.word	0x00000320
        /*0298*/ 	.word	0x000000ff
        /*029c*/ 	.word	0x0001e050
        /*02a0*/ 	.short	0x0100
        /*02a2*/ 	.byte	0x06
	.zero		1


	//   ....[1]....
        /*02a4*/ 	.word	0x00000330
        /*02a8*/ 	.word	0x000000ff
        /*02ac*/ 	.word	0x0001e060
        /*02b0*/ 	.short	0x0100
        /*02b2*/ 	.byte	0x06
	.zero		1


	//   ....[2]....
        /*02b4*/ 	.word	0x00000340
        /*02b8*/ 	.word	0x000000ff
        /*02bc*/ 	.word	0x0001e058
        /*02c0*/ 	.short	0x0100
        /*02c2*/ 	.byte	0x06
	.zero		1


	//   ....[3]....
        /*02c4*/ 	.word	0x00000350
        /*02c8*/ 	.word	0x000000ff
        /*02cc*/ 	.word	0x0001e068
        /*02d0*/ 	.short	0x0100
        /*02d2*/ 	.byte	0x06
	.zero		1


	//   ....[4]....
        /*02d4*/ 	.word	0x00000480
        /*02d8*/ 	.word	0x000000ff
        /*02dc*/ 	.word	0x0001e000
        /*02e0*/ 	.short	0x0100
        /*02e2*/ 	.byte	0x06
	.zero		1


	//   ....[5]....
        /*02e4*/ 	.word	0x00000490
        /*02e8*/ 	.word	0x000000ff
        /*02ec*/ 	.word	0x0001e028
        /*02f0*/ 	.short	0x0100
        /*02f2*/ 	.byte	0x06
	.zero		1


	//   ....[6]....
        /*02f4*/ 	.word	0x000004a0
        /*02f8*/ 	.word	0x000000ff
        /*02fc*/ 	.word	0x0001e008
        /*0300*/ 	.short	0x0100
        /*0302*/ 	.byte	0x06
	.zero		1


	//   ....[7]....
        /*0304*/ 	.word	0x000004b0
        /*0308*/ 	.word	0x000000ff
        /*030c*/ 	.word	0x0001e030
        /*0310*/ 	.short	0x0100
        /*0312*/ 	.byte	0x06
	.zero		1


	//   ....[8]....
        /*0314*/ 	.word	0x000004c0
        /*0318*/ 	.word	0x000000ff
        /*031c*/ 	.word	0x0001e010
        /*0320*/ 	.short	0x0100
        /*0322*/ 	.byte	0x06
	.zero		1


	//   ....[9]....
        /*0324*/ 	.word	0x000004d0
        /*0328*/ 	.word	0x000000ff
        /*032c*/ 	.word	0x0001e038
        /*0330*/ 	.short	0x0100
        /*0332*/ 	.byte	0x06
	.zero		1


	//   ....[10]....
        /*0334*/ 	.word	0x000004e0
        /*0338*/ 	.word	0x000000ff
        /*033c*/ 	.word	0x0001e018
        /*0340*/ 	.short	0x0100
        /*0342*/ 	.byte	0x06
	.zero		1


	//   ....[11]....
        /*0344*/ 	.word	0x000004f0
        /*0348*/ 	.word	0x000000ff
        /*034c*/ 	.word	0x0001e040
        /*0350*/ 	.short	0x0100
        /*0352*/ 	.byte	0x06
	.zero		1


	//   ....[12]....
        /*0354*/ 	.word	0x00000500
        /*0358*/ 	.word	0x000000ff
        /*035c*/ 	.word	0x0001e020
        /*0360*/ 	.short	0x0100
        /*0362*/ 	.byte	0x06
	.zero		1


	//   ....[13]....
        /*0364*/ 	.word	0x00000510
        /*0368*/ 	.word	0x000000ff
        /*036c*/ 	.word	0x0001e048
        /*0370*/ 	.short	0x0100
        /*0372*/ 	.byte	0x06
	.zero		1


	//   ....[14]....
        /*0374*/ 	.word	0x00000640
        /*0378*/ 	.word	0x000000ff
        /*037c*/ 	.word	0x0001e070
        /*0380*/ 	.short	0x0100
        /*0382*/ 	.byte	0x06
	.zero		1


	//   ....[15]....
        /*0384*/ 	.word	0x00000650
        /*0388*/ 	.word	0x000000ff
        /*038c*/ 	.word	0x0001e080
        /*0390*/ 	.short	0x0100
        /*0392*/ 	.byte	0x06
	.zero		1


	//   ....[16]....
        /*0394*/ 	.word	0x00000660
        /*0398*/ 	.word	0x000000ff
        /*039c*/ 	.word	0x0001e078
        /*03a0*/ 	.short	0x0100
        /*03a2*/ 	.byte	0x06
	.zero		1


	//   ....[17]....
        /*03a4*/ 	.word	0x00000670
        /*03a8*/ 	.word	0x000000ff
        /*03ac*/ 	.word	0x0001e088
        /*03b0*/ 	.short	0x0100
        /*03b2*/ 	.byte	0x06
	.zero		1


	//   ....[18]....
        /*03b4*/ 	.word	0x000007b0
        /*03b8*/ 	.word	0x000000ff
        /*03bc*/ 	.word	0x0001e090
        /*03c0*/ 	.short	0x0100
        /*03c2*/ 	.byte	0x06
	.zero		1


	//   ....[19]....
        /*03c4*/ 	.word	0x000007c0
        /*03c8*/ 	.word	0x000000ff
        /*03cc*/ 	.word	0x0001e098
        /*03d0*/ 	.short	0x0100
        /*03d2*/ 	.byte	0x06
	.zero		1


	//   ....[20]....
        /*03d4*/ 	.word	0x000007d0
        /*03d8*/ 	.word	0x000000ff
        /*03dc*/ 	.word	0x0001e0a0
        /*03e0*/ 	.short	0x0100
        /*03e2*/ 	.byte	0x06
	.zero		1


	//   ....[21]....
        /*03e4*/ 	.word	0x000007e0
        /*03e8*/ 	.word	0x000000ff
        /*03ec*/ 	.word	0x0001e0a8
        /*03f0*/ 	.short	0x0100
        /*03f2*/ 	.byte	0x06
	.zero		1


	//   ....[22]....
        /*03f4*/ 	.word	0x000008e0
        /*03f8*/ 	.word	0x000000ff
        /*03fc*/ 	.word	0x0001e0c0
        /*0400*/ 	.short	0x0100
        /*0402*/ 	.byte	0x06
	.zero		1


	//   ....[23]....
        /*0404*/ 	.word	0x000008f0
        /*0408*/ 	.word	0x000000ff
        /*040c*/ 	.word	0x0001e0e0
        /*0410*/ 	.short	0x0100
        /*0412*/ 	.byte	0x06
	.zero		1


	//   ....[24]....
        /*0414*/ 	.word	0x00000900
        /*0418*/ 	.word	0x000000ff
        /*041c*/ 	.word	0x0001e0c8
        /*0420*/ 	.short	0x0100
        /*0422*/ 	.byte	0x06
	.zero		1


	//   ....[25]....
        /*0424*/ 	.word	0x00000910
        /*0428*/ 	.word	0x000000ff
        /*042c*/ 	.word	0x0001e0e8
        /*0430*/ 	.short	0x0100
        /*0432*/ 	.byte	0x06
	.zero		1


	//   ....[26]....
        /*0434*/ 	.word	0x00000920
        /*0438*/ 	.word	0x000000ff
        /*043c*/ 	.word	0x0001e0d0
        /*0440*/ 	.short	0x0100
        /*0442*/ 	.byte	0x06
	.zero		1


	//   ....[27]....
        /*0444*/ 	.word	0x00000930
        /*0448*/ 	.word	0x000000ff
        /*044c*/ 	.word	0x0001e0f0
        /*0450*/ 	.short	0x0100
        /*0452*/ 	.byte	0x06
	.zero		1


	//   ....[28]....
        /*0454*/ 	.word	0x00000940
        /*0458*/ 	.word	0x000000ff
        /*045c*/ 	.word	0x0001e0d8
        /*0460*/ 	.short	0x0100
        /*0462*/ 	.byte	0x06
	.zero		1


	//   ....[29]....
        /*0464*/ 	.word	0x00000950
        /*0468*/ 	.word	0x000000ff
        /*046c*/ 	.word	0x0001e0f8
        /*0470*/ 	.short	0x0100
        /*0472*/ 	.byte	0x06
	.zero		1


	//   ....[30]....
        /*0474*/ 	.word	0x00000dd0
        /*0478*/ 	.word	0x000000ff
        /*047c*/ 	.word	0x0001e050
        /*0480*/ 	.short	0x010a
        /*0482*/ 	.byte	0x08
	.zero		1


	//   ....[31]....
        /*0484*/ 	.word	0x00000e50
        /*0488*/ 	.word	0x000000ff
        /*048c*/ 	.word	0x0001e000
        /*0490*/ 	.short	0x010a
        /*0492*/ 	.byte	0x24
	.zero		1


	//   ....[32]....
        /*0494*/ 	.word	0x00000ea0
        /*0498*/ 	.word	0x000000ff
        /*049c*/ 	.word	0xfffffff8
        /*04a0*/ 	.short	0x010a
        /*04a2*/ 	.byte	0x1c
	.zero		1


	//   ....[33]....
        /*04a4*/ 	.word	0x00003a90
        /*04a8*/ 	.word	0x00000011
        /*04ac*/ 	.word	0x00000000
        /*04b0*/ 	.short	0x0101
        /*04b2*/ 	.byte	0x1d
	.zero		1


	//   ....[34]....
        /*04b4*/ 	.word	0x00004c80
        /*04b8*/ 	.word	0x000000ff
        /*04bc*/ 	.word	0x0001e008
        /*04c0*/ 	.short	0x010a
        /*04c2*/ 	.byte	0x24
	.zero		1


	//   ....[35]....
        /*04c4*/ 	.word	0x00005350
        /*04c8*/ 	.word	0x000000ff
        /*04cc*/ 	.word	0x00000000
        /*04d0*/ 	.short	0x0101
        /*04d2*/ 	.byte	0x05
	.zero		1


	//   ....[36]....
        /*04d4*/ 	.word	0x000054d0
        /*04d8*/ 	.word	0x000000ff
        /*04dc*/ 	.word	0x0001e000
        /*04e0*/ 	.short	0x010a
        /*04e2*/ 	.byte	0x07
	.zero		1


	//   ....[37]....
        /*04e4*/ 	.word	0x00008490
        /*04e8*/ 	.word	0x000000ff
        /*04ec*/ 	.word	0x0001e000
        /*04f0*/ 	.short	0x010a
        /*04f2*/ 	.byte	0x07
	.zero		1


	//   ....[38]....
        /*04f4*/ 	.word	0x00008950
        /*04f8*/ 	.word	0x000000ff
        /*04fc*/ 	.word	0x0001e000
        /*0500*/ 	.short	0x010a
        /*0502*/ 	.byte	0x07
	.zero		1


	//   ....[39]....
        /*0504*/ 	.word	0x00009000
        /*0508*/ 	.word	0x000000ff
        /*050c*/ 	.word	0x00000000
        /*0510*/ 	.short	0x0101
        /*0512*/ 	.byte	0x07
	.zero		1


	//   ....[40]....
        /*0514*/ 	.word	0x000090b0
        /*0518*/ 	.word	0x000000ff
        /*051c*/ 	.word	0x00000000
        /*0520*/ 	.short	0x0101
        /*0522*/ 	.byte	0x04
	.zero		1


	//   ....[41]....
        /*0524*/ 	.word	0x00009270
        /*0528*/ 	.word	0x000000ff
        /*052c*/ 	.word	0x0001e000
        /*0530*/ 	.short	0x010a
        /*0532*/ 	.byte	0x0a
	.zero		1


	//   ....[42]....
        /*0534*/ 	.word	0x0000cd70
        /*0538*/ 	.word	0x000000ff
        /*053c*/ 	.word	0x0001e000
        /*0540*/ 	.short	0x010a
        /*0542*/ 	.byte	0x0a
	.zero		1


	//   ....[43]....
        /*0544*/ 	.word	0x0000ce30
        /*0548*/ 	.word	0x000000ff
        /*054c*/ 	.word	0x0001e000
        /*0550*/ 	.short	0x010a
        /*0552*/ 	.byte	0x0a
	.zero		1


	//   ....[44]....
        /*0554*/ 	.word	0x0000d5e0
        /*0558*/ 	.word	0x000000ff
        /*055c*/ 	.word	0x00000000
        /*0560*/ 	.short	0x0101
        /*0562*/ 	.byte	0x0a
	.zero		1


	//   ....[45]....
        /*0564*/ 	.word	0x0000d690
        /*0568*/ 	.word	0x000000ff
        /*056c*/ 	.word	0x00000000
        /*0570*/ 	.short	0x0101
        /*0572*/ 	.byte	0x04
	.zero		1


	//   ....[46]....
        /*0574*/ 	.word	0x0000ded0
        /*0578*/ 	.word	0x000000ff
        /*057c*/ 	.word	0x00000008
        /*0580*/ 	.short	0x010a
        /*0582*/ 	.byte	0x1c
	.zero		1


	//   ....[47]....
        /*0584*/ 	.word	0x0000f960
        /*0588*/ 	.word	0x00000000
        /*058c*/ 	.word	0x0001e090
        /*0590*/ 	.short	0x0101
        /*0592*/ 	.byte	0x24
	.zero		1


	//   ....[48]....
        /*0594*/ 	.word	0x0000fab0
        /*0598*/ 	.word	0x00000004
        /*059c*/ 	.word	0x0001e060
        /*05a0*/ 	.short	0x010a
        /*05a2*/ 	.byte	0x3f
	.zero		1


	//   ....[49]....
        /*05a4*/ 	.word	0x0000feb0
        /*05a8*/ 	.word	0x00000005
        /*05ac*/ 	.word	0x0001e028
        /*05b0*/ 	.short	0x010a
        /*05b2*/ 	.byte	0x3f
	.zero		1


	//   ....[50]....
        /*05b4*/ 	.word	0x000102b0
        /*05b8*/ 	.word	0x00000005
        /*05bc*/ 	.word	0x0001e060
        /*05c0*/ 	.short	0x010a
        /*05c2*/ 	.byte	0x3f
	.zero		1


	//   ....[51]....
        /*05c4*/ 	.word	0x000106e0
        /*05c8*/ 	.word	0x00000004
        /*05cc*/ 	.word	0x0001e028
        /*05d0*/ 	.short	0x010a
        /*05d2*/ 	.byte	0x3f
	.zero		1


	//   ....[52]....
        /*05d4*/ 	.word	0x00010a10
        /*05d8*/ 	.word	0x00000006
        /*05dc*/ 	.word	0x0001e028
        /*05e0*/ 	.short	0x010a
        /*05e2*/ 	.byte	0x3f
	.zero		1


	//   ....[53]....
        /*05e4*/ 	.word	0x00010e40
        /*05e8*/ 	.word	0x00000006
        /*05ec*/ 	.word	0x0001e028
        /*05f0*/ 	.short	0x010a
        /*05f2*/ 	.byte	0x3f
	.zero		1


	//   ....[54]....
        /*05f4*/ 	.word	0x000110a0
        /*05f8*/ 	.word	0x00000003
        /*05fc*/ 	.word	0x0001e050
        /*0600*/ 	.short	0x010a
        /*0602*/ 	.byte	0x3f
	.zero		1


	//   ....[55]....
        /*0604*/ 	.word	0x00011100
        /*0608*/ 	.word	0x00000003
        /*060c*/ 	.word	0x0001e000
        /*0610*/ 	.short	0x010a
        /*0612*/ 	.byte	0x3f
	.zero		1


	//   ....[56]....
        /*0614*/ 	.word	0x00011160
        /*0618*/ 	.word	0x00000003
        /*061c*/ 	.word	0xfffffff8
        /*0620*/ 	.short	0x010a
        /*0622*/ 	.byte	0x3f
	.zero		1


	//   ....[57]....
        /*0624*/ 	.word	0x000111c0
        /*0628*/ 	.word	0x0000000f
        /*062c*/ 	.word	0x0001e008
        /*0630*/ 	.short	0x010a
        /*0632*/ 	.byte	0x3f
	.zero		1


	//   ....[58]....
        /*0634*/ 	.word	0x00011220
        /*0638*/ 	.word	0x00000007
        /*063c*/ 	.word	0x0001e000
        /*0640*/ 	.short	0x010a
        /*0642*/ 	.byte	0x3f
	.zero		1


	//   ....[59]....
        /*0644*/ 	.word	0x00011280
        /*0648*/ 	.word	0x0000000e
        /*064c*/ 	.word	0x0001e000
        /*0650*/ 	.short	0x010a
        /*0652*/ 	.byte	0x3f
	.zero		1


	//   ....[60]....
        /*0654*/ 	.word	0x000112e0
        /*0658*/ 	.word	0x00000007
        /*065c*/ 	.word	0x0001e000
        /*0660*/ 	.short	0x010a
        /*0662*/ 	.byte	0x3f
	.zero		1


	//   ....[61]....
        /*0664*/ 	.word	0x00011340
        /*0668*/ 	.word	0x0000000c
        /*066c*/ 	.word	0x0001e000
        /*0670*/ 	.short	0x010a
        /*0672*/ 	.byte	0x3f
	.zero		1


	//   ....[62]....
        /*0674*/ 	.word	0x000113a0
        /*0678*/ 	.word	0x00000003
        /*067c*/ 	.word	0x00000008
        /*0680*/ 	.short	0x010a
        /*0682*/ 	.byte	0x3f
	.zero		1


	//   ....[63]....
        /*0684*/ 	.word	0x000113f0
        /*0688*/ 	.word	0x00000004
        /*068c*/ 	.word	0x0001e060
        /*0690*/ 	.short	0x010a
        /*0692*/ 	.byte	0x3f
	.zero		1


	//   ....[64]....
        /*0694*/ 	.word	0x00011440
        /*0698*/ 	.word	0x00000005
        /*069c*/ 	.word	0x0001e028
        /*06a0*/ 	.short	0x010a
        /*06a2*/ 	.byte	0x3f
	.zero		1


	//   ....[65]....
        /*06a4*/ 	.word	0x00011490
        /*06a8*/ 	.word	0x00000005
        /*06ac*/ 	.word	0x0001e060
        /*06b0*/ 	.short	0x010a
        /*06b2*/ 	.byte	0x3f
	.zero		1


	//   ....[66]....
        /*06b4*/ 	.word	0x000114e0
        /*06b8*/ 	.word	0x00000004
        /*06bc*/ 	.word	0x0001e028
        /*06c0*/ 	.short	0x010a
        /*06c2*/ 	.byte	0x3f
	.zero		1


	//   ....[67]....
        /*06c4*/ 	.word	0x00011530
        /*06c8*/ 	.word	0x00000006
        /*06cc*/ 	.word	0x0001e028
        /*06d0*/ 	.short	0x010a
        /*06d2*/ 	.byte	0x3f
	.zero		1


	//   ....[68]....
        /*06d4*/ 	.word	0x00011580
        /*06d8*/ 	.word	0x00000006
        /*06dc*/ 	.word	0x0001e028
        /*06e0*/ 	.short	0x010a
        /*06e2*/ 	.byte	0x3f
	.zero		1


	//----- nvinfo : EIATTR_NUM_MBARRIERS
	.align		4
.L_38:
        /*06e4*/ 	.byte	0x03, 0x38
        /*06e6*/ 	.short	0x001e


	//----- nvinfo : EIATTR_EXIT_INSTR_OFFSETS
	.align		4
        /*06e8*/ 	.byte	0x04, 0x1c
        /*06ea*/ 	.short	(.L_40 - .L_39)


	//   ....[0]....
.L_39:
        /*06ec*/ 	.word	0x000009f0


	//   ....[1]....
        /*06f0*/ 	.word	0x0000f970


	//   ....[2]....
        /*06f4*/ 	.word	0x0000f9b0


	//   ....[3]....
        /*06f8*/ 	.word	0x000108e0


	//   ....[4]....
        /*06fc*/ 	.word	0x00011080


	//----- nvinfo : EIATTR_MAX_THREADS
	.align		4
.L_40:
        /*0700*/ 	.byte	0x04, 0x05
        /*0702*/ 	.short	(.L_42 - .L_41)
.L_41:
        /*0704*/ 	.word	0x00000180
        /*0708*/ 	.word	0x00000001
        /*070c*/ 	.word	0x00000001


	//----- nvinfo : EIATTR_CRS_STACK_SIZE
	.align		4
.L_42:
        /*0710*/ 	.byte	0x04, 0x1e
        /*0712*/ 	.short	(.L_44 - .L_43)
.L_43:
        /*0714*/ 	.word	0x00000000


	//----- nvinfo : EIATTR_CBANK_PARAM_SIZE
	.align		4
.L_44:
        /*0718*/ 	.byte	0x03, 0x19
        /*071a*/ 	.short	0x0870


	//----- nvinfo : EIATTR_PARAM_CBANK
	.align		4
        /*071c*/ 	.byte	0x04, 0x0a
        /*071e*/ 	.short	(.L_46 - .L_45)
	.align		4
.L_45:
        /*0720*/ 	.word	index@(.nv.constant0._ZN7cutlass13device_kernelINS_4fmha6kernel28FmhaKernelTmaWarpSpecializedINS1_10collective30FmhaMainloopTmaWarpSpecializedINS_12float_e4m3_tEffN4cute5tupleIJNS7_1CILi128EEESA_NS9_ILi160EEEEEENS8_IJiNS9_ILi1EEENS8_IJiiEEEEEESF_NS8_IJSD_iSE_EEENS4_14ResidualFusionEJEEENS4_15FmhaFwdEpilogueIS6_fNS8_IJNS9_ILi64EEESB_SA_EEEEENS2_23IndividualTileSchedulerEJEEEEEvNT_6ParamsE)
        /*0724*/ 	.short	0x0210
        /*0726*/ 	.short	0x0870


	//----- nvinfo : EIATTR_SW_WAR
	.align		4
.L_46:
        /*0728*/ 	.byte	0x04, 0x36
        /*072a*/ 	.short	(.L_48 - .L_47)
.L_47:
        /*072c*/ 	.word	0x00000008
.L_48:


//--------------------- .nv.callgraph             --------------------------
	.section	.nv.callgraph,"",@"SHT_CUDA_CALLGRAPH"
	.align	4
	.sectionentsize	8
	.align		4
        /*0000*/ 	.word	0x00000000
	.align		4
        /*0004*/ 	.word	0xffffffff
	.align		4
        /*0008*/ 	.word	index@(_ZN7cutlass13device_kernelINS_4fmha6kernel28FmhaKernelTmaWarpSpecializedINS1_10collective30FmhaMainloopTmaWarpSpecializedINS_12float_e4m3_tEffN4cute5tupleIJNS7_1CILi128EEESA_NS9_ILi160EEEEEENS8_IJiNS9_ILi1EEENS8_IJiiEEEEEESF_NS8_IJSD_iSE_EEENS4_14ResidualFusionEJEEENS4_15FmhaFwdEpilogueIS6_fNS8_IJNS9_ILi64EEESB_SA_EEEEENS2_23IndividualTileSchedulerEJEEEEEvNT_6ParamsE)
	.align		4
        /*000c*/ 	.word	index@(__assertfail)
	.align		4
        /*0010*/ 	.word	0x00000000
	.align		4
        /*0014*/ 	.word	0xfffffffe
	.align		4
        /*0018*/ 	.word	0x00000000
	.align		4
        /*001c*/ 	.word	0xfffffffd
	.align		4
        /*0020*/ 	.word	0x00000000
	.align		4
        /*0024*/ 	.word	0xfffffffc


//--------------------- .nv.constant4             --------------------------
	.section	.nv.constant4,"a",@progbits
	.align	8
	.align		8
.nv.constant4:
        /*0000*/ 	.dword	__assertfail
	.align		8
        /*0008*/ 	.dword	__unnamed_1
	.align		8
        /*0010*/ 	.dword	__unnamed_2
	.align		8
        /*0018*/ 	.dword	_ZN39_INTERNAL_d4e0ea9d_4_k_cu_cb3c0e3d_30014cuda3std3__45__cpo5beginE
	.align		8
        /*0020*/ 	.dword	_ZN39_INTERNAL_d4e0ea9d_4_k_cu_cb3c0e3d_30014cuda3std3__45__cpo3endE
	.align		8
        /*0028*/ 	.dword	_ZN39_INTERNAL_d4e0ea9d_4_k_cu_cb3c0e3d_30014cuda3std3__45__cpo6cbeginE
	.align		8
        /*0030*/ 	.dword	_ZN39_INTERNAL_d4e0ea9d_4_k_cu_cb3c0e3d_30014cuda3std3__45__cpo4cendE
	.align		8
        /*0038*/ 	.dword	_ZN39_INTERNAL_d4e0ea9d_4_k_cu_cb3c0e3d_30014cuda3std3__441_GLOBAL__N__d4e0ea9d_4_k_cu_cb3c0e3d_30016ignoreE
	.align		8
        /*0040*/ 	.dword	_ZN39_INTERNAL_d4e0ea9d_4_k_cu_cb3c0e3d_30014cuda3std3__419piecewise_constructE
	.align		8
        /*0048*/ 	.dword	_ZN39_INTERNAL_d4e0ea9d_4_k_cu_cb3c0e3d_30014cuda3std3__48in_placeE
	.align		8
        /*0050*/ 	.dword	_ZN39_INTERNAL_d4e0ea9d_4_k_cu_cb3c0e3d_30014cuda3std6ranges3__45__cpo4swapE
	.align		8
        /*0058*/ 	.dword	_ZN39_INTERNAL_d4e0ea9d_4_k_cu_cb3c0e3d_30014cuda3std6ranges3__45__cpo9iter_moveE
	.align		8
        /*0060*/ 	.dword	_ZN39_INTERNAL_d4e0ea9d_4_k_cu_cb3c0e3d_30014cute7productE
	.align		8
        /*0068*/ 	.dword	_ZN39_INTERNAL_d4e0ea9d_4_k_cu_cb3c0e3d_30014cute1_E
	.align		8
        /*0070*/ 	.dword	$str$24
	.align		8
        /*0078*/ 	.dword	$str$25


//--------------------- .text._ZN7cutlass13device_kernelINS_4fmha6kernel28FmhaKernelTmaWarpSpecializedINS1_10collective30FmhaMainloopTmaWarpSpecializedINS_12float_e4m3_tEffN4cute5tupleIJNS7_1CILi128EEESA_NS9_ILi160EEEEEENS8_IJiNS9_ILi1EEENS8_IJiiEEEEEESF_NS8_IJSD_iSE_EEENS4_14ResidualFusionEJEEENS4_15FmhaFwdEpilogueIS6_fNS8_IJNS9_ILi64EEESB_SA_EEEEENS2_23IndividualTileSchedulerEJEEEEEvNT_6ParamsE --------------------------
	.section	.text._ZN7cutlass13device_kernelINS_4fmha6kernel28FmhaKernelTmaWarpSpecializedINS1_10collective30FmhaMainloopTmaWarpSpecializedINS_12float_e4m3_tEffN4cute5tupleIJNS7_1CILi128EEESA_NS9_ILi160EEEEEENS8_IJiNS9_ILi1EEENS8_IJiiEEEEEESF_NS8_IJSD_iSE_EEENS4_14ResidualFusionEJEEENS4_15FmhaFwdEpilogueIS6_fNS8_IJNS9_ILi64EEESB_SA_EEEEENS2_23IndividualTileSchedulerEJEEEEEvNT_6ParamsE,"ax",@progbits
	.align	128
.text._ZN7cutlass13device_kernelINS_4fmha6kernel28FmhaKernelTmaWarpSpecializedINS1_10collective30FmhaMainloopTmaWarpSpecializedINS_12float_e4m3_tEffN4cute5tupleIJNS7_1CILi128EEESA_NS9_ILi160EEEEEENS8_IJiNS9_ILi1EEENS8_IJiiEEEEEESF_NS8_IJSD_iSE_EEENS4_14ResidualFusionEJEEENS4_15FmhaFwdEpilogueIS6_fNS8_IJNS9_ILi64EEESB_SA_EEEEENS2_23IndividualTileSchedulerEJEEEEEvNT_6ParamsE:
        .type           _ZN7cutlass13device_kernelINS_4fmha6kernel28FmhaKernelTmaWarpSpecializedINS1_10collective30FmhaMainloopTmaWarpSpecializedINS_12float_e4m3_tEffN4cute5tupleIJNS7_1CILi128EEESA_NS9_ILi160EEEEEENS8_IJiNS9_ILi1EEENS8_IJiiEEEEEESF_NS8_IJSD_iSE_EEENS4_14ResidualFusionEJEEENS4_15FmhaFwdEpilogueIS6_fNS8_IJNS9_ILi64EEESB_SA_EEEEENS2_23IndividualTileSchedulerEJEEEEEvNT_6ParamsE,@function
        .size           _ZN7cutlass13device_kernelINS_4fmha6kernel28FmhaKernelTmaWarpSpecializedINS1_10collective30FmhaMainloopTmaWarpSpecializedINS_12float_e4m3_tEffN4cute5tupleIJNS7_1CILi128EEESA_NS9_ILi160EEEEEENS8_IJiNS9_ILi1EEENS8_IJiiEEEEEESF_NS8_IJSD_iSE_EEENS4_14ResidualFusionEJEEENS4_15FmhaFwdEpilogueIS6_fNS8_IJNS9_ILi64EEESB_SA_EEEEENS2_23IndividualTileSchedulerEJEEEEEvNT_6ParamsE,(.L_x_125 - _ZN7cutlass13device_kernelINS_4fmha6kernel28FmhaKernelTmaWarpSpecializedINS1_10collective30FmhaMainloopTmaWarpSpecializedINS_12float_e4m3_tEffN4cute5tupleIJNS7_1CILi128EEESA_NS9_ILi160EEEEEENS8_IJiNS9_ILi1EEENS8_IJiiEEEEEESF_NS8_IJSD_iSE_EEENS4_14ResidualFusionEJEEENS4_15FmhaFwdEpilogueIS6_fNS8_IJNS9_ILi64EEESB_SA_EEEEENS2_23IndividualTileSchedulerEJEEEEEvNT_6ParamsE)
        .other          _ZN7cutlass13device_kernelINS_4fmha6kernel28FmhaKernelTmaWarpSpecializedINS1_10collective30FmhaMainloopTmaWarpSpecializedINS_12float_e4m3_tEffN4cute5tupleIJNS7_1CILi128EEESA_NS9_ILi160EEEEEENS8_IJiNS9_ILi1EEENS8_IJiiEEEEEESF_NS8_IJSD_iSE_EEENS4_14ResidualFusionEJEEENS4_15FmhaFwdEpilogueIS6_fNS8_IJNS9_ILi64EEESB_SA_EEEEENS2_23IndividualTileSchedulerEJEEEEEvNT_6ParamsE,@"STO_CUDA_ENTRY STV_DEFAULT"
_ZN7cutlass13device_kernelINS_4fmha6kernel28FmhaKernelTmaWarpSpecializedINS1_10collective30FmhaMainloopTmaWarpSpecializedINS_12float_e4m3_tEffN4cute5tupleIJNS7_1CILi128EEESA_NS9_ILi160EEEEEENS8_IJiNS9_ILi1EEENS8_IJiiEEEEEESF_NS8_IJSD_iSE_EEENS4_14ResidualFusionEJEEENS4_15FmhaFwdEpilogueIS6_fNS8_IJNS9_ILi64EEESB_SA_EEEEENS2_23IndividualTileSchedulerEJEEEEEvNT_6ParamsE:
[----:B------:R-:W1:Y:S01]  /*0000*/  LDC R1, c[0x0][0x28] ;  /* 0x00000a00ff017b82 */ /* 0x000e620000000800 */
[----:B------:R-:W2:Y:S01]  /*0010*/  S2R R0, SR_TID.X ;  /* 0x0000000000007919 */ /* 0x000ea20000002100 */
[----:B------:R-:W-:Y:S01]  /*0020*/  ELECT P1, URZ, PT ;  /* 0x00000000003f782f */ /* 0x000fe20003820000 */
[----:B------:R-:W-:Y:S01]  /*0030*/  BSSY B0, `(.L_x_0) ;  /* 0x0000017000007945 */ /* 0x000fe20003800000 */
[----:B--2---:R-:W-:-:S05]  /*0040*/  SHF.R.U32.HI R2, RZ, 0x5, R0 ;  /* 0x00000005ff027819 */ /* 0x004fca0000011600 */
[----:B------:R-:W2:Y:S02]  /*0050*/  SHFL.IDX PT, R3, R2, RZ, 0x1f ;  /* 0x00001fff02037589 */ /* 0x000ea400000e0000 */
[----:B--2---:R-:W-:Y:S02]  /*0060*/  R2UR UR4, R3 ;  /* 0x00000000030472ca */ /* 0x004fe400000e0000 */
[----:B------:R-:W-:-:S06]  /*0070*/  SHF.R.U32.HI R3, RZ, 0x7, R0 ;  /* 0x00000007ff037819 */ /* 0x000fcc0000011600 */
[----:B------:R-:W2:Y:S05]  /*0080*/  SHFL.IDX PT, R3, R3, RZ, 0x1f ;  /* 0x00001fff03037589 */ /* 0x000eaa00000e0000 */
[----:B------:R-:W-:Y:S02]  /*0090*/  USHF.R.S32.HI UR5, URZ, 0x1f, UR4 ;  /* 0x0000001f3f057899 */ /* 0x000fe40008011404 */
[----:B------:R-:W-:Y:S02]  /*00a0*/  ISETP.NE.OR P0, PT, RZ, UR4, !P1 ;  /* 0x00000004ff007c0c */ /* 0x000fe4000cf05670 */
[----:B------:R-:W-:-:S04]  /*00b0*/  ULEA.HI UR5, UR5, UR4, URZ, 0x2 ;  /* 0x0000000405057291 */ /* 0x000fc8000f8f103f */
[----:B------:R-:W-:-:S04]  /*00c0*/  ULOP3.LUT UR5, UR5, 0xfffffffc, URZ, 0xc0, !UPT ;  /* 0xfffffffc05057892 */ /* 0x000fc8000f8ec03f */
[----:B------:R-:W-:-:S03]  /*00d0*/  UIADD3 UR5, UR4, -UR5, URZ ;  /* 0x8000000504057290 */ /* 0x000fc6000fffe03f */
[----:B-1----:R-:W-:Y:S09]  /*00e0*/  @P0 BRA `(.L_x_1) ;  /* 0x00000000002c0947 */ /* 0x002ff20003800000 */
[----:B------:R-:W-:Y:S02]  /*00f0*/  ULDC.64 UR6, c[0x0][0x198] ;  /* 0x0000660000067ab9 */ /* 0x000fe40000000a00 */
[----:B------:R-:W-:Y:S02]  /*0100*/  UIADD3 UR8, UP0, UR6, 0xf0, URZ ;  /* 0x000000f006087890 */ /* 0x000fe4000ff1e03f */
[----:B------:R-:W-:Y:S02]  /*0110*/  UIADD3 UR10, UP1, UR6, 0x1f0, URZ ;  /* 0x000001f0060a7890 */ /* 0x000fe4000ff3e03f */
[----:B------:R-:W-:Y:S02]  /*0120*/  UIADD3 UR6, UP2, UR6, 0x2f0, URZ ;  /* 0x000002f006067890 */ /* 0x000fe4000ff5e03f */
[----:B------:R-:W-:Y:S02]  /*0130*/  UIADD3.X UR9, URZ, UR7, URZ, UP0, !UPT ;  /* 0x000000073f097290 */ /* 0x000fe400087fe43f */
[----:B------:R-:W-:-:S02]  /*0140*/  UIADD3.X UR11, URZ, UR7, URZ, UP1, !UPT ;  /* 0x000000073f0b7290 */ /* 0x000fc40008ffe43f */
[----:B------:R-:W-:-:S05]  /*0150*/  UIADD3.X UR7, URZ, UR7, URZ, UP2, !UPT ;  /* 0x000000073f077290 */ /* 0x000fca00097fe43f */
[----:B------:R1:W-:Y:S02]  /*0160*/  UTMACCTL.PF [UR8] ;  /* 0x00000000080079b9 */ /* 0x0003e40008040000 */
[----:B------:R1:W-:Y:S02]  /*0170*/  UTMACCTL.PF [UR10] ;  /* 0x000000000a0079b9 */ /* 0x0003e40008040000 */
[----:B------:R1:W-:Y:S02]  /*0180*/  UTMACCTL.PF [UR6] ;  /* 0x00000000060079b9 */ /* 0x0003e40008040000 */
[----:B-1----:R-:W-:Y:S01]  /*0190*/  NOP ;  /* 0x0000000000007918 */ /* 0x002fe20000000000 */
.L_x_1:
[----:B------:R-:W-:Y:S05]  /*01a0*/  BSYNC B0 ;  /* 0x0000000000007941 */ /* 0x000fea0003800000 */
.L_x_0:
[----:B------:R-:W1:Y:S01]  /*01b0*/  SHFL.IDX PT, R4, R2, RZ, 0x1f ;  /* 0x00001fff02047589 */ /* 0x000e6200000e0000 */
[----:B--2---:R-:W-:Y:S01]  /*01c0*/  R2UR UR37, R3 ;  /* 0x00000000032572ca */ /* 0x004fe200000e0000 */
[----:B------:R-:W-:-:S12]  /*01d0*/  UISETP.NE.AND UP0, UPT, UR5, 0x1, UPT ;  /* 0x000000010500788c */ /* 0x000fd8000bf05270 */
[----:B------:R-:W-:Y:S02]  /*01e0*/  UIADD3 UR7, UR37, -0x1, URZ ;  /* 0xffffffff25077890 */ /* 0x000fe4000fffe03f */
[----:B------:R-:W-:Y:S02]  /*01f0*/  UISETP.EQ.AND UP0, UPT, UR37, URZ, !UP0 ;  /* 0x0000003f2500728c */ /* 0x000fe4000c702270 */
[----:B------:R-:W-:Y:S02]  /*0200*/  UISETP.GE.U32.AND UP1, UPT, UR7, 0x4, UPT ;  /* 0x000000040700788c */ /* 0x000fe4000bf26070 */
[----:B------:R-:W-:Y:S01]  /*0210*/  USEL UR4, URZ, 0x1, !UP0 ;  /* 0x000000013f047887 */ /* 0x000fe2000c000000 */
[----:B-1----:R-:W-:-:S03]  /*0220*/  ISETP.NE.AND P0, PT, R4, RZ, PT ;  /* 0x000000ff0400720c */ /* 0x002fc60003f05270 */
[----:B------:R-:W-:-:S10]  /*0230*/  USEL UR4, UR4, 0x2, UP1 ;  /* 0x0000000204047887 */ /* 0x000fd40008800000 */
[----:B------:R-:W-:Y:S05]  /*0240*/  @P0 BRA `(.L_x_2) ;  /* 0x0000000000480947 */ /* 0x000fea0003800000 */
[----:B------:R-:W1:Y:S01]  /*0250*/  S2UR UR8, SR_CgaCtaId ;  /* 0x00000000000879c3 */ /* 0x000e620000008800 */
[----:B------:R-:W-:Y:S01]  /*0260*/  UMOV UR6, 0x400 ;  /* 0x0000040000067882 */ /* 0x000fe20000000000 */
[----:B------:R-:W-:Y:S01]  /*0270*/  UMOV UR9, 0x1 ;  /* 0x0000000100097882 */ /* 0x000fe20000000000 */
[----:B------:R-:W-:Y:S01]  /*0280*/  UMOV UR10, 0x80 ;  /* 0x00000080000a7882 */ /* 0x000fe20000000000 */
[----:B------:R-:W-:Y:S01]  /*0290*/  ELECT P0, URZ, PT ;  /* 0x00000000003f782f */ /* 0x000fe20003800000 */
[----:B------:R-:W-:-:S04]  /*02a0*/  UIADD3 UR10, -UR10, 0x100000, URZ ;  /* 0x001000000a0a7890 */ /* 0x000fc8000fffe13f */
[----:B------:R-:W-:Y:S02]  /*02b0*/  USHF.L.U32 UR11, UR10, 0xb, URZ ;  /* 0x0000000b0a0b7899 */ /* 0x000fe4000800063f */
[----:B------:R-:W-:Y:S02]  /*02c0*/  USHF.L.U32 UR10, UR10, 0x1, URZ ;  /* 0x000000010a0a7899 */ /* 0x000fe4000800063f */
[----:B-1----:R-:W-:Y:S02]  /*02d0*/  ULEA UR6, UR8, UR6, 0x18 ;  /* 0x0000000608067291 */ /* 0x002fe4000f8ec03f */
[----:B------:R-:W-:-:S04]  /*02e0*/  UIADD3 UR8, -UR9, 0x100000, URZ ;  /* 0x0010000009087890 */ /* 0x000fc8000fffe13f */
[----:B------:R-:W-:Y:S02]  /*02f0*/  USHF.L.U32 UR9, UR8, 0xb, URZ ;  /* 0x0000000b08097899 */ /* 0x000fe4000800063f */
[----:B------:R-:W-:Y:S01]  /*0300*/  USHF.L.U32 UR8, UR8, 0x1, URZ ;  /* 0x0000000108087899 */ /* 0x000fe2000800063f */
[----:B------:R-:W1:Y:S11]  /*0310*/  FENCE.VIEW.ASYNC.S ;  /* 0x00000000000073c6 */ /* 0x000e760000000000 */
[----:B-1----:R1:W2:Y:S01]  /*0320*/  SYNCS.EXCH.64 URZ, [UR6+0x1e050], UR8 ;  /* 0x01e05008063f75b2 */ /* 0x0022a20008000100 */
[----:B------:R1:W3:Y:S01]  /*0330*/  SYNCS.EXCH.64 URZ, [UR6+0x1e060], UR10 ;  /* 0x01e0600a063f75b2 */ /* 0x0002e20008000100 */
[----:B------:R1:W4:Y:S01]  /*0340*/  SYNCS.EXCH.64 URZ, [UR6+0x1e058], UR8 ;  /* 0x01e05808063f75b2 */ /* 0x0003220008000100 */
[----:B------:R1:W1:Y:S01]  /*0350*/  SYNCS.EXCH.64 URZ, [UR6+0x1e068], UR10 ;  /* 0x01e0680a063f75b2 */ /* 0x0002620008000100 */
[----:B------:R-:W-:Y:S01]  /*0360*/  NOP ;  /* 0x0000000000007918 */ /* 0x000fe20000000000 */
.L_x_2:
[----:B------:R-:W5:Y:S01]  /*0370*/  SHFL.IDX PT, R3, R2, RZ, 0x1f ;  /* 0x00001fff02037589 */ /* 0x000f6200000e0000 */
[----:B------:R-:W-:Y:S01]  /*0380*/  NOP ;  /* 0x0000000000007918 */ /* 0x000fe20000000000 */
[----:B-----5:R-:W-:-:S13]  /*0390*/  ISETP.NE.AND P0, PT, R3, RZ, PT ;  /* 0x000000ff0300720c */ /* 0x020fda0003f05270 */
[----:B------:R-:W-:Y:S05]  /*03a0*/  @P0 BRA `(.L_x_3) ;  /* 0x0000000000600947 */ /* 0x000fea0003800000 */
[----:B-1----:R-:W1:Y:S01]  /*03b0*/  S2UR UR8, SR_CgaCtaId ;  /* 0x00000000000879c3 */ /* 0x002e620000008800 */
[----:B------:R-:W-:Y:S01]  /*03c0*/  UMOV UR6, 0x400 ;  /* 0x0000040000067882 */ /* 0x000fe20000000000 */
[----:B------:R-:W-:Y:S01]  /*03d0*/  UMOV UR10, 0x1 ;  /* 0x00000001000a7882 */ /* 0x000fe20000000000 */
[----:B------:R-:W-:Y:S01]  /*03e0*/  UMOV UR9, 0x100 ;  /* 0x0000010000097882 */ /* 0x000fe20000000000 */
[----:B------:R-:W-:-:S04]  /*03f0*/  UIADD3 UR10, -UR10, 0x100000, URZ ;  /* 0x001000000a0a7890 */ /* 0x000fc8000fffe13f */
[----:B------:R-:W-:Y:S02]  /*0400*/  USHF.L.U32 UR11, UR10, 0xb, URZ ;  /* 0x0000000b0a0b7899 */ /* 0x000fe4000800063f */
[----:B------:R-:W-:Y:S01]  /*0410*/  USHF.L.U32 UR10, UR10, 0x1, URZ ;  /* 0x000000010a0a7899 */ /* 0x000fe2000800063f */
[----:B------:R-:W-:Y:S01]  /*0420*/  ELECT P0, URZ, PT ;  /* 0x00000000003f782f */ /* 0x000fe20003800000 */
[----:B-1----:R-:W-:Y:S02]  /*0430*/  ULEA UR6, UR8, UR6, 0x18 ;  /* 0x0000000608067291 */ /* 0x002fe4000f8ec03f */
[----:B------:R-:W-:-:S04]  /*0440*/  UIADD3 UR8, -UR9, 0x100000, URZ ;  /* 0x0010000009087890 */ /* 0x000fc8000fffe13f */
[----:B------:R-:W-:Y:S02]  /*0450*/  USHF.L.U32 UR9, UR8, 0xb, URZ ;  /* 0x0000000b08097899 */ /* 0x000fe4000800063f */
[----:B------:R-:W-:Y:S01]  /*0460*/  USHF.L.U32 UR8, UR8, 0x1, URZ ;  /* 0x0000000108087899 */ /* 0x000fe2000800063f */
[----:B------:R-:W1:Y:S03]  /*0470*/  FENCE.VIEW.ASYNC.S ;  /* 0x00000000000073c6 */ /* 0x000e660000000000 */
[----:B-1----:R1:W1:Y:S08]  /*0480*/  SYNCS.EXCH.64 URZ, [UR6+0x1e000], UR10 ;  /* 0x01e0000a063f75b2 */ /* 0x0022700008000100 */
[----:B------:R1:W1:Y:S01]  /*0490*/  SYNCS.EXCH.64 URZ, [UR6+0x1e028], UR8 ;  /* 0x01e02808063f75b2 */ /* 0x0002620008000100 */
        /* <DEDUP_REMOVED lines=8> */
[----:B------:R-:W-:Y:S01]  /*0520*/  NOP ;  /* 0x0000000000007918 */ /* 0x000fe20000000000 */
.L_x_3:
        /* <DEDUP_REMOVED lines=21> */
[----:B------:R-:W-:Y:S01]  /*0680*/  NOP ;  /* 0x0000000000007918 */ /* 0x000fe20000000000 */
.L_x_4:
[----:B------:R-:W5:Y:S01]  /*0690*/  SHFL.IDX PT, R3, R2, RZ, 0x1f ;  /* 0x00001fff02037589 */ /* 0x000f6200000e0000 */
[----:B------:R-:W-:Y:S01]  /*06a0*/  ELECT P0, URZ, PT ;  /* 0x00000000003f782f */ /* 0x000fe20003800000 */
[----:B------:R-:W-:Y:S01]  /*06b0*/  NOP ;  /* 0x0000000000007918 */ /* 0x000fe20000000000 */
[----:B-1----:R-:W-:Y:S02]  /*06c0*/  UMOV UR8, 0x80 ;  /* 0x0000008000087882 */ /* 0x002fe40000000000 */
[C---:B-----5:R-:W-:Y:S02]  /*06d0*/  ISETP.NE.OR P0, PT, R3.reuse, RZ, !P0 ;  /* 0x000000ff0300720c */ /* 0x060fe40004705670 */
[----:B------:R-:W-:-:S11]  /*06e0*/  ISETP.NE.AND P2, PT, R3, RZ, PT ;  /* 0x000000ff0300720c */ /* 0x000fd60003f45270 */
[----:B------:R-:W-:Y:S01]  /*06f0*/  VOTEU.ALL UP0, P0 ;  /* 0x00000000003f7886 */ /* 0x000fe20000000000 */
[----:B------:R-:W-:Y:S01]  /*0700*/  VOTEU.ALL UP2, P0 ;  /* 0x00000000003f7886 */ /* 0x000fe20000040000 */
[----:B------:R-:W-:Y:S01]  /*0710*/  VOTEU.ALL UP3, P0 ;  /* 0x00000000003f7886 */ /* 0x000fe20000060000 */
[----:B------:R-:W-:Y:S02]  /*0720*/  VOTEU.ALL UP4, P0 ;  /* 0x00000000003f7886 */ /* 0x000fe40000080000 */
[----:B------:R-:W1:Y:S01]  /*0730*/  @!UP0 S2UR UR10, SR_CgaCtaId ;  /* 0x00000000000a89c3 */ /* 0x000e620000008800 */
[----:B------:R-:W-:Y:S01]  /*0740*/  @!UP0 UMOV UR6, 0x400 ;  /* 0x0000040000068882 */ /* 0x000fe20000000000 */
[----:B------:R-:W-:-:S04]  /*0750*/  @!UP0 UIADD3 UR8, -UR8, 0x100000, URZ ;  /* 0x0010000008088890 */ /* 0x000fc8000fffe13f */
[----:B------:R-:W-:Y:S02]  /*0760*/  @!UP0 USHF.L.U32 UR9, UR8, 0xb, URZ ;  /* 0x0000000b08098899 */ /* 0x000fe4000800063f */
[----:B------:R-:W-:Y:S02]  /*0770*/  @!UP0 USHF.L.U32 UR8, UR8, 0x1, URZ ;  /* 0x0000000108088899 */ /* 0x000fe4000800063f */
[----:B-1----:R-:W-:Y:S01]  /*0780*/  @!UP0 ULEA UR6, UR10, UR6, 0x18 ;  /* 0x000000060a068291 */ /* 0x002fe2000f8ec03f */
[----:B------:R-:W-:Y:S01]  /*0790*/  VOTEU.ALL UP0, P0 ;  /* 0x00000000003f7886 */ /* 0x000fe20000000000 */
[----:B------:R-:W1:Y:S10]  /*07a0*/  FENCE.VIEW.ASYNC.S ;  /* 0x00000000000073c6 */ /* 0x000e740000000000 */
[----:B-1----:R1:W1:Y:S01]  /*07b0*/  @!UP0 SYNCS.EXCH.64 URZ, [UR6+0x1e090], UR8 ;  /* 0x01e09008063f85b2 */ /* 0x0022620008000100 */
[----:B------:R1:W1:Y:S01]  /*07c0*/  @!UP2 SYNCS.EXCH.64 URZ, [UR6+0x1e098], UR8 ;  /* 0x01e09808063fa5b2 */ /* 0x0002620008000100 */
[----:B------:R1:W1:Y:S01]  /*07d0*/  @!UP3 SYNCS.EXCH.64 URZ, [UR6+0x1e0a0], UR8 ;  /* 0x01e0a008063fb5b2 */ /* 0x0002620008000100 */
[----:B------:R1:W1:Y:S01]  /*07e0*/  @!UP4 SYNCS.EXCH.64 URZ, [UR6+0x1e0a8], UR8 ;  /* 0x01e0a808063fc5b2 */ /* 0x0002620008000100 */
[----:B------:R-:W-:Y:S01]  /*07f0*/  NOP ;  /* 0x0000000000007918 */ /* 0x000fe20000000000 */
[----:B------:R-:W-:Y:S05]  /*0800*/  @P2 BRA `(.L_x_5) ;  /* 0x0000000000582947 */ /* 0x000fea0003800000 */
[----:B-1----:R-:W1:Y:S01]  /*0810*/  S2UR UR8, SR_CgaCtaId ;  /* 0x00000000000879c3 */ /* 0x002e620000008800 */
        /* <DEDUP_REMOVED lines=12> */
[----:B-1----:R1:W1:Y:S01]  /*08e0*/  SYNCS.EXCH.64 URZ, [UR6+0x1e0c0], UR8 ;  /* 0x01e0c008063f75b2 */ /* 0x0022620008000100 */
        /* <DEDUP_REMOVED lines=8> */
.L_x_5:
[----:B------:R-:W-:Y:S01]  /*0970*/  ISETP.NE.AND P0, PT, RZ, UR37, PT ;  /* 0x00000025ff007c0c */ /* 0x000fe2000bf05270 */
[----:B------:R-:W-:Y:S01]  /*0980*/  IMAD.U32 R2, RZ, RZ, UR5 ;  /* 0x00000005ff027e24 */ /* 0x000fe2000f8e00ff */
[----:B------:R-:W-:Y:S01]  /*0990*/  NOP ;  /* 0x0000000000007918 */ /* 0x000fe20000000000 */
[----:B-1234-:R-:W-:Y:S03]  /*09a0*/  BAR.SYNC.DEFER_BLOCKING 0x0 ;  /* 0x0000000000007b1d */ /* 0x01efe60000010000 */
[----:B------:R-:W-:-:S07]  /*09b0*/  ISETP.EQ.AND P2, PT, R2, 0x1, P1 ;  /* 0x000000010200780c */ /* 0x000fce0000f42270 */
[----:B------:R-:W-:Y:S06]  /*09c0*/  @!P0 BRA `(.L_x_6) ;  /* 0x000000ec00ec8947 */ /* 0x000fec0003800000 */
[----:B------:R-:W-:-:S06]  /*09d0*/  UISETP.GT.U32.AND UP0, UPT, UR7, 0x3, UPT ;  /* 0x000000030700788c */ /* 0x000fcc000bf04070 */
[----:B------:R-:W-:-:S13]  /*09e0*/  PLOP3.LUT P0, PT, PT, PT, UP0, 0x80, 0x0 ;  /* 0x000000000000781c */ /* 0x000fda0003f0f008 */
[----:B------:R-:W-:Y:S05]  /*09f0*/  @P0 EXIT ;  /* 0x000000000000094d */ /* 0x000fea0003800000 */
.L_x_7:
[----:B------:R-:W-:-:S08]  /*0a00*/  NOP ;  /* 0x0000000000007918 */ /* 0x000fd00000000000 */
[----:B------:R-:W1:Y:S02]  /*0a10*/  USETMAXREG.TRY_ALLOC.CTAPOOL UP0, 0xf0 ;  /* 0x000000f0000079c8 */ /* 0x000e640008000600 */
[----:B-1----:R-:W-:-:S13]  /*0a20*/  PLOP3.LUT P0, PT, PT, PT, UP0, 0x80, 0x0 ;  /* 0x000000000000781c */ /* 0x002fda0003f0f008 */
[----:B------:R-:W-:Y:S05]  /*0a30*/  @!P0 BRA `(.L_x_7) ;  /* 0xfffffffc00f08947 */ /* 0x000fea000383ffff */
[----:B------:R-:W-:Y:S01]  /*0a40*/  UISETP.NE.AND UP0, UPT, UR37, 0x1, UPT ;  /* 0x000000012500788c */ /* 0x000fe2000bf05270 */
[----:B------:R-:W1:Y:S01]  /*0a50*/  S2UR UR42, SR_CTAID.X ;  /* 0x00000000002a79c3 */ /* 0x000e620000002500 */
[----:B------:R-:W-:Y:S01]  /*0a60*/  UMOV UR5, URZ ;  /* 0x0000003f00057c82 */ /* 0x000fe20008000000 */
[----:B------:R-:W-:-:S03]  /*0a70*/  UMOV UR6, URZ ;  /* 0x0000003f00067c82 */ /* 0x000fc60008000000 */
[----:B------:R-:W-:-:S13]  /*0a80*/  PLOP3.LUT P0, PT, PT, PT, UP0, 0x80, 0x0 ;  /* 0x000000000000781c */ /* 0x000fda0003f0f008 */
[----:B------:R-:W-:Y:S05]  /*0a90*/  @!P0 BRA `(.L_x_8) ;  /* 0x00000000003c8947 */ /* 0x000fea0003800000 */
[----:B------:R-:W-:Y:S01]  /*0aa0*/  UISETP.NE.AND UP0, UPT, UR37, 0x2, UPT ;  /* 0x000000022500788c */ /* 0x000fe2000bf05270 */
[----:B------:R-:W-:-:S05]  /*0ab0*/  UMOV UR6, 0x1 ;  /* 0x0000000100067882 */ /* 0x000fca0000000000 */
[----:B------:R-:W-:-:S13]  /*0ac0*/  PLOP3.LUT P1, PT, PT, PT, UP0, 0x80, 0x0 ;  /* 0x000000000000781c */ /* 0x000fda0003f2f008 */
[----:B------:R-:W-:Y:S05]  /*0ad0*/  @!P1 BRA `(.L_x_8) ;  /* 0x00000000002c9947 */ /* 0x000fea0003800000 */
[----:B------:R-:W-:-:S06]  /*0ae0*/  UISETP.NE.AND UP0, UPT, UR37, 0x3, UPT ;  /* 0x000000032500788c */ /* 0x000fcc000bf05270 */
[----:B------:R-:W-:-:S13]  /*0af0*/  PLOP3.LUT P1, PT, PT, PT, UP0, 0x80, 0x0 ;  /* 0x000000000000781c */ /* 0x000fda0003f2f008 */
[----:B------:R-:W-:Y:S05]  /*0b00*/  @!P1 BRA `(.L_x_9) ;  /* 0x0000000000189947 */ /* 0x000fea0003800000 */
[----:B------:R-:W-:-:S11]  /*0b10*/  UISETP.NE.AND UP0, UPT, UR37, 0x4, UPT ;  /* 0x000000042500788c */ /* 0x000fd6000bf05270 */
[----:B------:R-:W-:Y:S01]  /*0b20*/  @!UP0 UMOV UR5, 0x1 ;  /* 0x0000000100058882 */ /* 0x000fe20000000000 */
[----:B------:R-:W-:Y:S01]  /*0b30*/  @!UP0 UMOV UR6, 0x1 ;  /* 0x0000000100068882 */ /* 0x000fe20000000000 */
[----:B------:R-:W-:Y:S01]  /*0b40*/  @UP0 UMOV UR5, URZ ;  /* 0x0000003f00050c82 */ /* 0x000fe20008000000 */
[----:B------:R-:W-:Y:S01]  /*0b50*/  @UP0 UMOV UR6, URZ ;  /* 0x0000003f00060c82 */ /* 0x000fe20008000000 */
[----:B------:R-:W-:Y:S05]  /*0b60*/  BRA `(.L_x_8) ;  /* 0x0000000000087947 */ /* 0x000fea0003800000 */
.L_x_9:
[----:B------:R-:W-:Y:S01]  /*0b70*/  UMOV UR5, 0x1 ;  /* 0x0000000100057882 */ /* 0x000fe20000000000 */
[----:B------:R-:W-:-:S05]  /*0b80*/  UMOV UR6, URZ ;  /* 0x0000003f00067c82 */ /* 0x000fca0008000000 */
.L_x_8:
[----:B------:R-:W-:Y:S05]  /*0b90*/  @!P0 BRA `(.L_x_10) ;  /* 0x00000000003c8947 */ /* 0x000fea0003800000 */
[----:B------:R-:W-:-:S06]  /*0ba0*/  UISETP.NE.AND UP0, UPT, UR37, 0x2, UPT ;  /* 0x000000022500788c */ /* 0x000fcc000bf05270 */
[----:B------:R-:W-:-:S13]  /*0bb0*/  PLOP3.LUT P0, PT, PT, PT, UP0, 0x80, 0x0 ;  /* 0x000000000000781c */ /* 0x000fda0003f0f008 */
[----:B------:R-:W-:Y:S05]  /*0bc0*/  @!P0 BRA `(.L_x_11) ;  /* 0x0000000000288947 */ /* 0x000fea0003800000 */
[----:B------:R-:W-:-:S06]  /*0bd0*/  UISETP.NE.AND UP0, UPT, UR37, 0x3, UPT ;  /* 0x000000032500788c */ /* 0x000fcc000bf05270 */
[----:B------:R-:W-:-:S13]  /*0be0*/  PLOP3.LUT P0, PT, PT, PT, UP0, 0x80, 0x0 ;  /* 0x000000000000781c */ /* 0x000fda0003f0f008 */
[----:B------:R-:W-:Y:S05]  /*0bf0*/  @!P0 BRA `(.L_x_12) ;  /* 0x0000000000148947 */ /* 0x000fea0003800000 */
[----:B------:R-:W-:-:S06]  /*0c00*/  UISETP.NE.AND UP0, UPT, UR37, 0x4, UPT ;  /* 0x000000042500788c */ /* 0x000fcc000bf05270 */
[----:B------:R-:W-:-:S13]  /*0c10*/  PLOP3.LUT P0, PT, PT, PT, UP0, 0x80, 0x0 ;  /* 0x000000000000781c */ /* 0x000fda0003f0f008 */
[----:B------:R-:W-:Y:S05]  /*0c20*/  @P0 BRA `(.L_x_13) ;  /* 0x00000000001c0947 */ /* 0x000fea0003800000 */
[----:B-1----:R-:W-:Y:S01]  /*0c30*/  ULEA UR42, UR42, 0x3, 0x1 ;  /* 0x000000032a2a7891 */ /* 0x002fe2000f8e083f */
[----:B------:R-:W-:Y:S11]  /*0c40*/  BRA `(.L_x_13) ;  /* 0x0000000000147947 */ /* 0x000ff60003800000 */
.L_x_12:
[----:B-1----:R-:W-:Y:S01]  /*0c50*/  ULEA UR42, UR42, 0x2, 0x1 ;  /* 0x000000022a2a7891 */ /* 0x002fe2000f8e083f */
[----:B------:R-:W-:Y:S11]  /*0c60*/  BRA `(.L_x_13) ;  /* 0x00000000000c7947 */ /* 0x000ff60003800000 */
.L_x_11:
[----:B-1----:R-:W-:Y:S01]  /*0c70*/  ULEA UR42, UR42, 0x1, 0x1 ;  /* 0x000000012a2a7891 */ /* 0x002fe2000f8e083f */
[----:B------:R-:W-:Y:S11]  /*0c80*/  BRA `(.L_x_13) ;  /* 0x0000000000047947 */ /* 0x000ff60003800000 */
.L_x_10:
[----:B-1----:R-:W-:-:S12]  /*0c90*/  USHF.L.U32 UR42, UR42, 0x1, URZ ;  /* 0x000000012a2a7899 */ /* 0x002fd8000800063f */
.L_x_13:
[----:B------:R-:W-:-:S04]  /*0ca0*/  ULOP3.LUT UR8, UR4, 0x1, URZ, 0xfc, !UPT ;  /* 0x0000000104087892 */ /* 0x000fc8000f8efc3f */
[----:B------:R-:W-:-:S06]  /*0cb0*/  UISETP.NE.AND UP0, UPT, UR8, 0x3, UPT ;  /* 0x000000030800788c */ /* 0x000fcc000bf05270 */
[----:B------:R-:W-:-:S13]  /*0cc0*/  PLOP3.LUT P0, PT, PT, PT, UP0, 0x80, 0x0 ;  /* 0x000000000000781c */ /* 0x000fda0003f0f008 */
[----:B------:R-:W-:Y:S05]  /*0cd0*/  @!P0 BRA `(.L_x_14) ;  /* 0x0000000000048947 */ /* 0x000fea0003800000 */
[----:B-1----:R-:W-:Y:S01]  /*0ce0*/  BPT.TRAP 0x1 ;  /* 0x000000040000795c */ /* 0x002fe20000300000 */
.L_x_14:
[----:B------:R-:W2:Y:S01]  /*0cf0*/  S2UR UR8, SR_CgaCtaId ;  /* 0x00000000000879c3 */ /* 0x000ea20000008800 */
[----:B------:R-:W-:Y:S01]  /*0d00*/  UMOV UR36, 0x400 ;  /* 0x0000040000247882 */ /* 0x000fe20000000000 */
[----:B------:R-:W-:Y:S01]  /*0d10*/  IMAD.U32 R4, RZ, RZ, UR5 ;  /* 0x00000005ff047e24 */ /* 0x000fe2000f8e00ff */
[----:B------:R-:W-:-:S04]  /*0d20*/  SHF.R.S32.HI R3, RZ, 0x1f, R0 ;  /* 0x0000001fff037819 */ /* 0x000fc80000011400 */
[----:B------:R-:W-:Y:S02]  /*0d30*/  SHF.L.U32 R4, R4, 0x1f, RZ ;  /* 0x0000001f04047819 */ /* 0x000fe400000006ff */
[----:B------:R-:W-:-:S04]  /*0d40*/  LEA.HI R3, R3, R0, RZ, 0x7 ;  /* 0x0000000003037211 */ /* 0x000fc800078f38ff */
[----:B------:R-:W-:-:S05]  /*0d50*/  LOP3.LUT R3, R3, 0xffffff80, RZ, 0xc0, !PT ;  /* 0xffffff8003037812 */ /* 0x000fca00078ec0ff */
[----:B------:R-:W-:-:S05]  /*0d60*/  IMAD.IADD R3, R0, 0x1, -R3 ;  /* 0x0000000100037824 */ /* 0x000fca00078e0a03 */
[----:B------:R-:W-:Y:S01]  /*0d70*/  SHF.R.S32.HI R2, RZ, 0x1f, R3 ;  /* 0x0000001fff027819 */ /* 0x000fe20000011403 */
[----:B--2---:R-:W-:-:S03]  /*0d80*/  ULEA UR36, UR8, UR36, 0x18 ;  /* 0x0000002408247291 */ /* 0x004fc6000f8ec03f */
[----:B------:R-:W-:Y:S01]  /*0d90*/  LEA.HI R2, R2, R3, RZ, 0x2 ;  /* 0x0000000302027211 */ /* 0x000fe200078f10ff */
[----:B------:R-:W-:-:S03]  /*0da0*/  ULEA UR8, UR6, UR36, 0x3 ;  /* 0x0000002406087291 */ /* 0x000fc6000f8e183f */
[----:B------:R-:W-:-:S05]  /*0db0*/  LOP3.LUT R2, R2, 0x7ffffffc, RZ, 0xc0, !PT ;  /* 0x7ffffffc02027812 */ /* 0x000fca00078ec0ff */
[----:B------:R-:W-:Y:S01]  /*0dc0*/  IMAD.IADD R2, R3, 0x1, -R2 ;  /* 0x0000000103027824 */ /* 0x000fe200078e0a02 */
[----:B------:R-:W2:Y:S02]  /*0dd0*/  SYNCS.PHASECHK.TRANS64.TRYWAIT P1, [UR8+0x1e050], R4 ;  /* 0x01e05004ff0075a7 */ /* 0x000ea40008020148 */
[----:B--2---:R-:W-:Y:S05]  /*0de0*/  @!P1 BRA `(.L_x_15) ;  /* 0x0000010000a89947 */ /* 0x004fea0003800000 */
.L_x_107:
[----:B------:R-:W-:Y:S01]  /*0df0*/  IMAD.SHL.U32 R11, R2, 0x2, RZ ;  /* 0x00000002020b7824 */ /* 0x000fe200078e00ff */
[----:B------:R-:W-:Y:S06]  /*0e00*/  @!P0 BRA `(.L_x_16) ;  /* 0x0000000000048947 */ /* 0x000fec0003800000 */
[----:B-1----:R-:W-:Y:S01]  /*0e10*/  BPT.TRAP 0x1 ;  /* 0x000000040000795c */ /* 0x002fe20000300000 */
.L_x_16:
[----:B------:R-:W-:Y:S01]  /*0e20*/  SHF.L.U32 R12, RZ, 0x1f, RZ ;  /* 0x0000001fff0c7819 */ /* 0x000fe200000006ff */
[----:B------:R-:W-:Y:S01]  /*0e30*/  UIADD3 UR29, UR36, 0x1e090, URZ ;  /* 0x0001e090241d7890 */ /* 0x000fe2000fffe03f */
[----:B------:R-:W-:Y:S02]  /*0e40*/  ISETP.NE.AND P2, PT, RZ, UR7, PT ;  /* 0x00000007ff007c0c */ /* 0x000fe4000bf45270 */
[----:B------:R-:W3:Y:S02]  /*0e50*/  SYNCS.PHASECHK.TRANS64.TRYWAIT P1, [UR36+0x1e000], R12 ;  /* 0x01e0000cff0075a7 */ /* 0x000ee40008020164 */
[----:B---3--:R-:W-:Y:S09]  /*0e60*/  @!P1 BRA `(.L_x_17) ;  /* 0x0000010000a09947 */ /* 0x008ff20003800000 */
.L_x_108:
[----:B------:R-:W-:Y:S01]  /*0e70*/  ULEA UR28, UR37, UR29, 0x3 ;  /* 0x0000001d251c7291 */ /* 0x000fe2000f8e183f */
[----:B------:R-:W-:-:S04]  /*0e80*/  SEL R2, RZ, 0x1, P2 ;  /* 0x00000001ff027807 */ /* 0x000fc80001000000 */
[----:B------:R-:W-:-:S04]  /*0e90*/  SHF.L.U32 R2, R2, 0x1f, RZ ;  /* 0x0000001f02027819 */ /* 0x000fc800000006ff */
[----:B------:R-:W3:Y:S02]  /*0ea0*/  SYNCS.PHASECHK.TRANS64.TRYWAIT P1, [UR28+-0x8], R2 ;  /* 0xfffff802ff0075a7 */ /* 0x000ee4000802015c */
[----:B---3--:R-:W-:Y:S05]  /*0eb0*/  @!P1 BRA `(.L_x_18) ;  /* 0x0000010000a49947 */ /* 0x008fea0003800000 */
.L_x_109:
[----:B------:R-:W-:Y:S01]  /*0ec0*/  USHF.R.U32.HI UR5, URZ, 0x4, UR36 ;  /* 0x000000043f057899 */ /* 0x000fe20008011624 */
[----:B------:R-:W-:Y:S01]  /*0ed0*/  WARPGROUP.ARRIVE ;  /* 0x00000000000079c5 */ /* 0x000fe20000000000 */
[----:B------:R-:W-:Y:S01]  /*0ee0*/  UIADD3 UR8, UR36, 0x5000, URZ ;  /* 0x0000500024087890 */ /* 0x000fe2000fffe03f */
[C---:B--2---:R-:W-:Y:S01]  /*0ef0*/  VIADD R2, R11.reuse, 0x1 ;  /* 0x000000010b027836 */ /* 0x044fe20000000000 */
[----:B------:R-:W-:Y:S01]  /*0f00*/  ULOP3.LUT UR5, UR5, 0x3fff, URZ, 0xc0, !UPT ;  /* 0x00003fff05057892 */ /* 0x000fe2000f8ec03f */
[C---:B------:R-:W-:Y:S01]  /*0f10*/  VIADD R3, R11.reuse, 0x8 ;  /* 0x000000080b037836 */ /* 0x040fe20000000000 */
[----:B------:R-:W-:Y:S01]  /*0f20*/  USHF.R.U32.HI UR8, URZ, 0x4, UR8 ;  /* 0x000000043f087899 */ /* 0x000fe20008011608 */
[C---:B------:R-:W-:Y:S01]  /*0f30*/  VIADD R4, R11.reuse, 0x50 ;  /* 0x000000500b047836 */ /* 0x040fe20000000000 */
[----:B------:R-:W-:Y:S01]  /*0f40*/  ULOP3.LUT UR5, UR5, 0x10000, URZ, 0xfc, !UPT ;  /* 0x0001000005057892 */ /* 0x000fe2000f8efc3f */
[----:B------:R-:W-:Y:S01]  /*0f50*/  VIADD R6, R11, 0x69 ;  /* 0x000000690b067836 */ /* 0x000fe20000000000 */
[----:B------:R-:W-:Y:S01]  /*0f60*/  ULOP3.LUT UR8, UR8, 0x3fff, URZ, 0xc0, !UPT ;  /* 0x00003fff08087892 */ /* 0x000fe2000f8ec03f */
[----:B------:R-:W2:Y:S01]  /*0f70*/  LDC R13, c[0x0][0x28c] ;  /* 0x0000a300ff0d7b82 */ /* 0x000ea20000000800 */
[----:B------:R-:W-:Y:S01]  /*0f80*/  UIMAD UR5, UR6, 0x280, UR5 ;  /* 0x00000280060578a4 */ /* 0x000fe2000f8e0205 */
[----:B------:R-:W-:Y:S01]  /*0f90*/  IMAD.MOV.U32 R103, RZ, RZ, RZ ;  /* 0x000000ffff677224 */ /* 0x000fe200078e00ff */
[----:B------:R-:W-:Y:S01]  /*0fa0*/  ULOP3.LUT UR6, UR8, 0x10000, URZ, 0xfc, !UPT ;  /* 0x0001000008067892 */ /* 0x000fe2000f8efc3f */
[----:B------:R-:W-:Y:S01]  /*0fb0*/  UMOV UR9, 0xc0000010 ;  /* 0xc000001000097882 */ /* 0x000fe20000000000 */
[----:B------:R-:W-:Y:S01]  /*0fc0*/  UMOV UR11, 0xc0000010 ;  /* 0xc0000010000b7882 */ /* 0x000fe20000000000 */
[----:B------:R-:W-:-:S02]  /*0fd0*/  UIADD3 UR20, UR5, 0x80, URZ ;  /* 0x0000008005147890 */ /* 0x000fc4000fffe03f */
[----:B------:R-:W-:Y:S02]  /*0fe0*/  UMOV UR8, UR5 ;  /* 0x0000000500087c82 */ /* 0x000fe40008000000 */
[----:B------:R-:W-:Y:S01]  /*0ff0*/  UMOV UR10, UR6 ;  /* 0x00000006000a7c82 */ /* 0x000fe20008000000 */
[----:B------:R-:W-:Y:S01]  /*1000*/  UIADD3 UR22, UR6, 0x100, URZ ;  /* 0x0000010006167890 */ /* 0x000fe2000fffe03f */
[----:B------:R-:W-:Y:S01]  /*1010*/  QGMMA.64x128x32.F32.E4M3.E4M3 R24, gdesc[UR8], RZ, !UPT, gsb0 ;  /* 0x01e00000081879f3 */ /* 0x000fe2000c0008ff */
[----:B------:R-:W-:Y:S01]  /*1020*/  UMOV UR21, 0xc0000010 ;  /* 0xc000001000157882 */ /* 0x000fe20000000000 */
[----:B------:R-:W-:Y:S01]  /*1030*/  UMOV UR23, 0xc0000010 ;  /* 0xc000001000177882 */ /* 0x000fe20000000000 */
[----:B------:R-:W-:Y:S02]  /*1040*/  UIADD3 UR24, UR5, 0x100, URZ ;  /* 0x0000010005187890 */ /* 0x000fe4000fffe03f */
[----:B------:R-:W-:Y:S01]  /*1050*/  UIADD3 UR26, UR6, 0x200, URZ ;  /* 0x00000200061a7890 */ /* 0x000fe2000fffe03f */
[----:B------:R-:W-:Y:S01]  /*1060*/  UMOV UR25, 0xc0000010 ;  /* 0xc000001000197882 */ /* 0x000fe20000000000 */
[----:B------:R-:W-:Y:S01]  /*1070*/  UMOV UR27, 0xc0000010 ;  /* 0xc0000010001b7882 */ /* 0x000fe20000000000 */
[----:B------:R-:W-:-:S02]  /*1080*/  UIADD3 UR12, UR5, 0x180, URZ ;  /* 0x00000180050c7890 */ /* 0x000fc4000fffe03f */
[----:B------:R-:W-:Y:S01]  /*1090*/  UIADD3 UR14, UR6, 0x300, URZ ;  /* 0x00000300060e7890 */ /* 0x000fe2000fffe03f */
[----:B------:R-:W-:Y:S01]  /*10a0*/  UMOV UR13, 0xc0000010 ;  /* 0xc0000010000d7882 */ /* 0x000fe20000000000 */
[----:B------:R-:W-:Y:S01]  /*10b0*/  UMOV UR15, 0xc0000010 ;  /* 0xc0000010000f7882 */ /* 0x000fe20000000000 */
[----:B------:R-:W-:Y:S02]  /*10c0*/  UIADD3 UR16, UR5, 0x200, URZ ;  /* 0x0000020005107890 */ /* 0x000fe4000fffe03f */
[----:B------:R-:W-:Y:S01]  /*10d0*/  UIADD3 UR18, UR6, 0x400, URZ ;  /* 0x0000040006127890 */ /* 0x000fe2000fffe03f */
[----:B------:R-:W-:Y:S01]  /*10e0*/  UMOV UR17, 0xc0000010 ;  /* 0xc000001000117882 */ /* 0x000fe20000000000 */
[----:B------:R-:W-:Y:S01]  /*10f0*/  UMOV UR19, 0xc0000010 ;  /* 0xc000001000137882 */ /* 0x000fe20000000000 */
[----:B------:R-:W-:Y:S01]  /*1100*/  ULDC UR5, c[0x0][0x28c] ;  /* 0x0000a30000057ab9 */ /* 0x000fe20000000800 */
[----:B------:R-:W-:Y:S01]  /*1110*/  ULDC UR10, c[0x0][0x28c] ;  /* 0x0000a300000a7ab9 */ /* 0x000fe20000000800 */
[----:B------:R-:W-:Y:S01]  /*1120*/  ISETP.GE.AND P6, PT, R2, UR5, PT ;  /* 0x0000000502007c0c */ /* 0x000fe2000bfc6270 */
[----:B------:R-:W-:Y:S01]  /*1130*/  VIADD R2, R11, 0x9 ;  /* 0x000000090b027836 */ /* 0x000fe20000000000 */
[----:B------:R-:W-:Y:S01]  /*1140*/  ULDC UR5, c[0x0][0x28c] ;  /* 0x0000a30000057ab9 */ /* 0x000fe20000000800 */
[----:B------:R-:W-:Y:S01]  /*1150*/  ISETP.GE.AND P1, PT, R3, UR10, PT ;  /* 0x0000000a03007c0c */ /* 0x000fe2000bf26270 */
[C---:B------:R-:W-:Y:S01]  /*1160*/  VIADD R3, R11.reuse, 0x10 ;  /* 0x000000100b037836 */ /* 0x040fe20000000000 */
        /* <DEDUP_REMOVED lines=11> */
[----:B------:R-:W-:Y:S01]  /*1220*/  ULDC UR10, c[0x0][0x604] ;  /* 0x00018100000a7ab9 */ /* 0x000fe20000000800 */
[----:B------:R-:W-:-:S04]  /*1230*/  USHF.L.U32 UR7, UR7, 0x3, URZ ;  /* 0x0000000307077899 */ /* 0x000fc8000800063f */
[----:B------:R-:W-:Y:S01]  /*1240*/  ULOP3.LUT UR7, UR7, 0x8, URZ, 0xc, !UPT ;  /* 0x0000000807077892 */ /* 0x000fe2000f8e0c3f */
[----:B------:R-:W-:Y:S02]  /*1250*/  WARPGROUP.DEPBAR.LE gsb0, 0x0 ;  /* 0x00008000000079c5 */ /* 0x000fe40000010000 */
[----:B------:R-:W-:-:S06]  /*1260*/  WARPGROUP.ARRIVE ;  /* 0x00000000000079c5 */ /* 0x000fcc0000000000 */
[----:B------:R-:W-:Y:S03]  /*1270*/  QGMMA.64x128x32.F32.E4M3.E4M3 R24, gdesc[UR20], R24, gsb0 ;  /* 0x01e00000141879f3 */ /* 0x000fe60008000818 */
[----:B------:R-:W-:Y:S02]  /*1280*/  WARPGROUP.DEPBAR.LE gsb0, 0x0 ;  /* 0x00008000000079c5 */ /* 0x000fe40000010000 */
[----:B------:R-:W-:-:S07]  /*1290*/  WARPGROUP.ARRIVE ;  /* 0x00000000000079c5 */ /* 0x000fce0000000000 */
        /* <DEDUP_REMOVED lines=8> */
[----:B------:R-:W-:Y:S02]  /*1320*/  FSEL R25, R25, -INF , !P6 ;  /* 0xff80000019197808 */ /* 0x000fe40007000000 */
[----:B------:R-:W-:Y:S02]  /*1330*/  FSEL R27, R27, -INF , !P6 ;  /* 0xff8000001b1b7808 */ /* 0x000fe40007000000 */
[----:B------:R-:W-:Y:S01]  /*1340*/  ISETP.GE.AND P6, PT, R2, UR5, PT ;  /* 0x0000000502007c0c */ /* 0x000fe2000bfc6270 */
[----:B------:R-:W-:Y:S01]  /*1350*/  VIADD R2, R11, 0x20 ;  /* 0x000000200b027836 */ /* 0x000fe20000000000 */
[----:B------:R-:W-:Y:S01]  /*1360*/  ULDC UR5, c[0x0][0x28c] ;  /* 0x0000a30000057ab9 */ /* 0x000fe20000000800 */
[----:B------:R-:W-:-:S02]  /*1370*/  FSEL R28, R28, -INF , !P1 ;  /* 0xff8000001c1c7808 */ /* 0x000fc40004800000 */
[----:B------:R-:W-:Y:S02]  /*1380*/  FSEL R30, R30, -INF , !P1 ;  /* 0xff8000001e1e7808 */ /* 0x000fe40004800000 */
[----:B------:R-:W-:Y:S01]  /*1390*/  ISETP.GE.AND P1, PT, R2, UR5, PT ;  /* 0x0000000502007c0c */ /* 0x000fe2000bf26270 */
[----:B------:R-:W-:Y:S01]  /*13a0*/  VIADD R2, R11, 0x21 ;  /* 0x000000210b027836 */ /* 0x000fe20000000000 */
[----:B------:R-:W-:Y:S01]  /*13b0*/  ULDC UR5, c[0x0][0x28c] ;  /* 0x0000a30000057ab9 */ /* 0x000fe20000000800 */
        /* <DEDUP_REMOVED lines=43> */
[----:B------:R-:W-:Y:S01]  /*1670*/  ULDC UR5, c[0x0][0x28c] ;  /* 0x0000a30000057ab9 */ /* 0x000fe20000000800 */
[----:B------:R-:W-:Y:S01]  /*1680*/  FSEL R48, R48, -INF , !P5 ;  /* 0xff80000030307808 */ /* 0x000fe20006800000 */
[----:B------:R-:W-:Y:S01]  /*1690*/  VIADD R2, R11, 0x48 ;  /* 0x000000480b027836 */ /* 0x000fe20000000000 */
[----:B------:R-:W-:-:S02]  /*16a0*/  FSEL R50, R50, -INF , !P5 ;  /* 0xff80000032327808 */ /* 0x000fc40006800000 */
[----:B------:R-:W-:Y:S01]  /*16b0*/  ISETP.GE.AND P5, PT, R11, UR5, PT ;  /* 0x000000050b007c0c */ /* 0x000fe2000bfa6270 */
[----:B------:R-:W-:Y:S01]  /*16c0*/  ULDC UR5, c[0x0][0x28c] ;  /* 0x0000a30000057ab9 */ /* 0x000fe20000000800 */
[----:B------:R-:W-:Y:S02]  /*16d0*/  FSEL R49, R49, -INF , !P6 ;  /* 0xff80000031317808 */ /* 0x000fe40007000000 */
[----:B------:R-:W-:Y:S02]  /*16e0*/  FSEL R51, R51, -INF , !P6 ;  /* 0xff80000033337808 */ /* 0x000fe40007000000 */
[----:B------:R-:W-:Y:S02]  /*16f0*/  FSEL R24, R24, -INF , !P5 ;  /* 0xff80000018187808 */ /* 0x000fe40006800000 */
[----:B------:R-:W-:Y:S01]  /*1700*/  ISETP.GE.AND P6, PT, R2, UR5, PT ;  /* 0x0000000502007c0c */ /* 0x000fe2000bfc6270 */
[----:B------:R-:W-:Y:S01]  /*1710*/  VIADD R2, R11, 0x49 ;  /* 0x000000490b027836 */ /* 0x000fe20000000000 */
[----:B------:R-:W-:Y:S01]  /*1720*/  FMNMX R3, R24, R25, !PT ;  /* 0x0000001918037209 */ /* 0x000fe20007800000 */
[----:B------:R-:W-:Y:S01]  /*1730*/  ULDC UR5, c[0x0][0x28c] ;  /* 0x0000a30000057ab9 */ /* 0x000fe20000000800 */
[----:B------:R-:W-:-:S02]  /*1740*/  FSEL R52, R52, -INF , !P1 ;  /* 0xff80000034347808 */ /* 0x000fc40004800000 */
[----:B------:R-:W-:Y:S02]  /*1750*/  FSEL R54, R54, -INF , !P1 ;  /* 0xff80000036367808 */ /* 0x000fe40004800000 */
[----:B------:R-:W-:Y:S01]  /*1760*/  ISETP.GE.AND P1, PT, R2, UR5, PT ;  /* 0x0000000502007c0c */ /* 0x000fe2000bf26270 */
[----:B------:R-:W-:Y:S01]  /*1770*/  ULDC UR5, c[0x0][0x28c] ;  /* 0x0000a30000057ab9 */ /* 0x000fe20000000800 */
[----:B------:R-:W-:Y:S02]  /*1780*/  FMNMX R2, R28, R3, !PT ;  /* 0x000000031c027209 */ /* 0x000fe40007800000 */
[----:B------:R-:W-:Y:S02]  /*1790*/  FSEL R53, R53, -INF , !P2 ;  /* 0xff80000035357808 */ /* 0x000fe40005000000 */
[----:B------:R-:W-:Y:S02]  /*17a0*/  FMNMX R3, R29, R2, !PT ;  /* 0x000000021d037209 */ /* 0x000fe40007800000 */
[----:B------:R-:W-:-:S02]  /*17b0*/  FSEL R55, R55, -INF , !P2 ;  /* 0xff80000037377808 */ /* 0x000fc40005000000 */
[----:B------:R-:W-:Y:S02]  /*17c0*/  FMNMX R2, R32, R3, !PT ;  /* 0x0000000320027209 */ /* 0x000fe40007800000 */
[----:B------:R-:W-:Y:S01]  /*17d0*/  ISETP.GE.AND P2, PT, R4, UR5, PT ;  /* 0x0000000504007c0c */ /* 0x000fe2000bf46270 */
[----:B------:R-:W-:Y:S01]  /*17e0*/  VIADD R4, R11, 0x51 ;  /* 0x000000510b047836 */ /* 0x000fe20000000000 */
[----:B------:R-:W-:Y:S01]  /*17f0*/  FMNMX R3, R33, R2, !PT ;  /* 0x0000000221037209 */ /* 0x000fe20007800000 */
[----:B------:R-:W-:Y:S01]  /*1800*/  ULDC UR5, c[0x0][0x28c] ;  /* 0x0000a30000057ab9 */ /* 0x000fe20000000800 */
[----:B------:R-:W-:Y:S02]  /*1810*/  FSEL R56, R56, -INF , !P3 ;  /* 0xff80000038387808 */ /* 0x000fe40005800000 */
[----:B------:R-:W-:Y:S02]  /*1820*/  FSEL R58, R58, -INF , !P3 ;  /* 0xff8000003a3a7808 */ /* 0x000fe40005800000 */
[----:B------:R-:W-:-:S02]  /*1830*/  FMNMX R2, R36, R3, !PT ;  /* 0x0000000324027209 */ /* 0x000fc40007800000 */
[----:B------:R-:W-:Y:S01]  /*1840*/  ISETP.GE.AND P3, PT, R4, UR5, PT ;  /* 0x0000000504007c0c */ /* 0x000fe2000bf66270 */
[----:B------:R-:W-:Y:S01]  /*1850*/  VIADD R4, R11, 0x58 ;  /* 0x000000580b047836 */ /* 0x000fe20000000000 */
[----:B------:R-:W-:Y:S01]  /*1860*/  FMNMX R3, R37, R2, !PT ;  /* 0x0000000225037209 */ /* 0x000fe20007800000 */
[----:B------:R-:W-:Y:S01]  /*1870*/  ULDC UR5, c[0x0][0x28c] ;  /* 0x0000a30000057ab9 */ /* 0x000fe20000000800 */
        /* <DEDUP_REMOVED lines=8> */
[----:B------:R-:W-:Y:S02]  /*1900*/  FMNMX R3, R41, R2, !PT ;  /* 0x0000000229037209 */ /* 0x000fe40007800000 */
[----:B------:R-:W-:Y:S01]  /*1910*/  ISETP.GE.AND P6, PT, R4, UR5, PT ;  /* 0x0000000504007c0c */ /* 0x000fe2000bfc6270 */
[----:B------:R-:W-:Y:S01]  /*1920*/  VIADD R4, R11, 0x60 ;  /* 0x000000600b047836 */ /* 0x000fe20000000000 */
[----:B------:R-:W-:Y:S01]  /*1930*/  FMNMX R2, R44, R3, !PT ;  /* 0x000000032c027209 */ /* 0x000fe20007800000 */
[----:B------:R-:W-:Y:S01]  /*1940*/  ULDC UR5, c[0x0][0x28c] ;  /* 0x0000a30000057ab9 */ /* 0x000fe20000000800 */
[----:B------:R-:W-:Y:S02]  /*1950*/  FSEL R61, R61, -INF , !P1 ;  /* 0xff8000003d3d7808 */ /* 0x000fe40004800000 */
[----:B------:R-:W-:-:S02]  /*1960*/  FSEL R63, R63, -INF , !P1 ;  /* 0xff8000003f3f7808 */ /* 0x000fc40004800000 */
[----:B------:R-:W-:Y:S01]  /*1970*/  ISETP.GE.AND P1, PT, R4, UR5, PT ;  /* 0x0000000504007c0c */ /* 0x000fe2000bf26270 */
[----:B------:R-:W-:Y:S01]  /*1980*/  VIADD R4, R11, 0x61 ;  /* 0x000000610b047836 */ /* 0x000fe20000000000 */
[----:B------:R-:W-:Y:S01]  /*1990*/  FMNMX R3, R45, R2, !PT ;  /* 0x000000022d037209 */ /* 0x000fe20007800000 */
[----:B------:R-:W-:Y:S01]  /*19a0*/  ULDC UR5, c[0x0][0x28c] ;  /* 0x0000a30000057ab9 */ /* 0x000fe20000000800 */
[----:B------:R-:W-:Y:S02]  /*19b0*/  FSEL R26, R26, -INF , !P5 ;  /* 0xff8000001a1a7808 */ /* 0x000fe40006800000 */
[----:B------:R-:W-:Y:S02]  /*19c0*/  FMNMX R2, R48, R3, !PT ;  /* 0x0000000330027209 */ /* 0x000fe40007800000 */
        /* <DEDUP_REMOVED lines=8> */
[----:B------:R-:W-:Y:S01]  /*1a50*/  ULDC UR5, c[0x0][0x28c] ;  /* 0x0000a30000057ab9 */ /* 0x000fe20000000800 */
[----:B------:R-:W-:Y:S02]  /*1a60*/  FMNMX R4, R52, R5, !PT ;  /* 0x0000000534047209 */ /* 0x000fe40007800000 */
[----:B------:R-:W-:Y:S02]  /*1a70*/  FMNMX R2, R30, R3, !PT ;  /* 0x000000031e027209 */ /* 0x000fe40007800000 */
[----:B------:R-:W-:-:S02]  /*1a80*/  FMNMX R5, R53, R4, !PT ;  /* 0x0000000435057209 */ /* 0x000fc40007800000 */
[----:B------:R-:W-:Y:S02]  /*1a90*/  FMNMX R3, R31, R2, !PT ;  /* 0x000000021f037209 */ /* 0x000fe40007800000 */
[----:B------:R-:W-:Y:S02]  /*1aa0*/  FMNMX R4, R56, R5, !PT ;  /* 0x0000000538047209 */ /* 0x000fe40007800000 */
[----:B------:R-:W-:Y:S02]  /*1ab0*/  FMNMX R2, R34, R3, !PT ;  /* 0x0000000322027209 */ /* 0x000fe40007800000 */
[----:B------:R-:W-:Y:S02]  /*1ac0*/  FMNMX R5, R57, R4, !PT ;  /* 0x0000000439057209 */ /* 0x000fe40007800000 */
[----:B------:R-:W-:Y:S02]  /*1ad0*/  FMNMX R3, R35, R2, !PT ;  /* 0x0000000223037209 */ /* 0x000fe40007800000 */
[----:B------:R-:W-:-:S02]  /*1ae0*/  FMNMX R4, R60, R5, !PT ;  /* 0x000000053c047209 */ /* 0x000fc40007800000 */
[----:B------:R-:W-:Y:S02]  /*1af0*/  FMNMX R2, R38, R3, !PT ;  /* 0x0000000326027209 */ /* 0x000fe40007800000 */
[----:B------:R-:W-:Y:S02]  /*1b00*/  FMNMX R5, R61, R4, !PT ;  /* 0x000000043d057209 */ /* 0x000fe40007800000 */
[----:B------:R-:W-:Y:S02]  /*1b10*/  FMNMX R3, R39, R2, !PT ;  /* 0x0000000227037209 */ /* 0x000fe40007800000 */
[----:B------:R-:W-:Y:S02]  /*1b20*/  FSEL R65, R65, -INF , !P3 ;  /* 0xff80000041417808 */ /* 0x000fe40005800000 */
[----:B------:R-:W-:Y:S02]  /*1b30*/  FMNMX R4, R64, R5, !PT ;  /* 0x0000000540047209 */ /* 0x000fe40007800000 */
[----:B------:R-:W-:-:S02]  /*1b40*/  FMNMX R2, R42, R3, !PT ;  /* 0x000000032a027209 */ /* 0x000fc40007800000 */
[----:B------:R-:W-:Y:S02]  /*1b50*/  FSEL R67, R67, -INF , !P3 ;  /* 0xff80000043437808 */ /* 0x000fe40005800000 */
[----:B------:R-:W-:Y:S02]  /*1b60*/  FSEL R68, R68, -INF , !P4 ;  /* 0xff80000044447808 */ /* 0x000fe40006000000 */
[----:B------:R-:W-:Y:S02]  /*1b70*/  FMNMX R5, R65, R4, !PT ;  /* 0x0000000441057209 */ /* 0x000fe40007800000 */
[----:B------:R-:W-:Y:S01]  /*1b80*/  ISETP.GE.AND P3, PT, R6, UR5, PT ;  /* 0x0000000506007c0c */ /* 0x000fe2000bf66270 */
[----:B------:R-:W-:Y:S01]  /*1b90*/  VIADD R6, R11, 0x70 ;  /* 0x000000700b067836 */ /* 0x000fe20000000000 */
[----:B------:R-:W-:Y:S01]  /*1ba0*/  FMNMX R3, R43, R2, !PT ;  /* 0x000000022b037209 */ /* 0x000fe20007800000 */
[----:B------:R-:W-:Y:S01]  /*1bb0*/  ULDC UR5, c[0x0][0x28c] ;  /* 0x0000a30000057ab9 */ /* 0x000fe20000000800 */
[----:B------:R-:W-:-:S02]  /*1bc0*/  FSEL R69, R69, -INF , !P6 ;  /* 0xff80000045457808 */ /* 0x000fc40007000000 */
[----:B------:R-:W-:Y:S02]  /*1bd0*/  FMNMX R4, R68, R5, !PT ;  /* 0x0000000544047209 */ /* 0x000fe40007800000 */
[----:B------:R-:W-:Y:S02]  /*1be0*/  FSEL R70, R70, -INF , !P4 ;  /* 0xff80000046467808 */ /* 0x000fe40006000000 */
[----:B------:R-:W-:Y:S01]  /*1bf0*/  ISETP.GE.AND P4, PT, R6, UR5, PT ;  /* 0x0000000506007c0c */ /* 0x000fe2000bf86270 */
[----:B------:R-:W-:Y:S01]  /*1c00*/  VIADD R6, R11, 0x71 ;  /* 0x000000710b067836 */ /* 0x000fe20000000000 */
[----:B------:R-:W-:Y:S01]  /*1c10*/  FMNMX R2, R46, R3, !PT ;  /* 0x000000032e027209 */ /* 0x000fe20007800000 */
[----:B------:R-:W-:Y:S01]  /*1c20*/  ULDC UR5, c[0x0][0x28c] ;  /* 0x0000a30000057ab9 */ /* 0x000fe20000000800 */
[----:B------:R-:W-:Y:S02]  /*1c30*/  FSEL R72, R72, -INF , !P1 ;  /* 0xff80000048487808 */ /* 0x000fe40004800000 */
[----:B------:R-:W-:-:S02]  /*1c40*/  FMNMX R5, R69, R4, !PT ;  /* 0x0000000445057209 */ /* 0x000fc40007800000 */
[----:B------:R-:W-:Y:S02]  /*1c50*/  FMNMX R3, R47, R2, !PT ;  /* 0x000000022f037209 */ /* 0x000fe40007800000 */
        /* <DEDUP_REMOVED lines=10> */
[----:B------:R-:W-:Y:S01]  /*1d00*/  FMNMX R3, R51, R2, !PT ;  /* 0x0000000233037209 */ /* 0x000fe20007800000 */
[----:B------:R-:W-:Y:S01]  /*1d10*/  VIADD R2, R11, 0x79 ;  /* 0x000000790b027836 */ /* 0x000fe20000000000 */
[----:B------:R-:W-:Y:S01]  /*1d20*/  ISETP.GE.AND P1, PT, R6, UR5, PT ;  /* 0x0000000506007c0c */ /* 0x000fe2000bf26270 */
[----:B------:R-:W-:Y:S01]  /*1d30*/  ULDC UR5, c[0x0][0x604] ;  /* 0x0001810000057ab9 */ /* 0x000fe20000000800 */
[----:B------:R-:W-:Y:S02]  /*1d40*/  FSEL R77, R77, -INF , !P3 ;  /* 0xff8000004d4d7808 */ /* 0x000fe40005800000 */
[----:B------:R-:W-:-:S02]  /*1d50*/  FMNMX R6, R76, R5, !PT ;  /* 0x000000054c067209 */ /* 0x000fc40007800000 */
[----:B------:R-:W-:Y:S02]  /*1d60*/  FMNMX R4, R54, R3, !PT ;  /* 0x0000000336047209 */ /* 0x000fe40007800000 */
[----:B------:R-:W-:Y:S02]  /*1d70*/  FSEL R80, R80, -INF , !P4 ;  /* 0xff80000050507808 */ /* 0x000fe40006000000 */
[----:B------:R-:W-:Y:S02]  /*1d80*/  FMNMX R5, R77, R6, !PT ;  /* 0x000000064d057209 */ /* 0x000fe40007800000 */
[----:B------:R-:W-:Y:S02]  /*1d90*/  FMNMX R3, R55, R4, !PT ;  /* 0x0000000437037209 */ /* 0x000fe40007800000 */
[----:B------:R-:W-:Y:S02]  /*1da0*/  FSEL R81, R81, -INF , !P6 ;  /* 0xff80000051517808 */ /* 0x000fe40007000000 */
[----:B------:R-:W-:-:S02]  /*1db0*/  FMNMX R6, R80, R5, !PT ;  /* 0x0000000550067209 */ /* 0x000fc40007800000 */
[----:B------:R-:W-:Y:S02]  /*1dc0*/  FSEL R75, R75, -INF , !P5 ;  /* 0xff8000004b4b7808 */ /* 0x000fe40006800000 */
[----:B------:R-:W-:Y:S02]  /*1dd0*/  FMNMX R4, R58, R3, !PT ;  /* 0x000000033a047209 */ /* 0x000fe40007800000 */
[----:B--2---:R-:W-:Y:S02]  /*1de0*/  ISETP.GE.AND P5, PT, R2, R13, PT ;  /* 0x0000000d0200720c */ /* 0x004fe40003fa6270 */
[----:B------:R-:W-:Y:S02]  /*1df0*/  FSEL R84, R84, -INF , !P1 ;  /* 0xff80000054547808 */ /* 0x000fe40004800000 */
[----:B------:R-:W-:Y:S02]  /*1e00*/  FMNMX R5, R81, R6, !PT ;  /* 0x0000000651057209 */ /* 0x000fe40007800000 */
[----:B------:R-:W-:-:S02]  /*1e10*/  FMNMX R3, R59, R4, !PT ;  /* 0x000000043b037209 */ /* 0x000fc40007800000 */
[----:B------:R-:W-:Y:S02]  /*1e20*/  FSEL R85, R85, -INF , !P5 ;  /* 0xff80000055557808 */ /* 0x000fe40006800000 */
[----:B------:R-:W-:Y:S02]  /*1e30*/  FMNMX R4, R84, R5, !PT ;  /* 0x0000000554047209 */ /* 0x000fe40007800000 */
[----:B------:R-:W-:Y:S02]  /*1e40*/  FMNMX R2, R62, R3, !PT ;  /* 0x000000033e027209 */ /* 0x000fe40007800000 */
[----:B------:R-:W-:Y:S02]  /*1e50*/  FMNMX R4, R85, R4, !PT ;  /* 0x0000000455047209 */ /* 0x000fe40007800000 */
[----:B------:R-:W-:Y:S02]  /*1e60*/  FMNMX R3, R63, R2, !PT ;  /* 0x000000023f037209 */ /* 0x000fe40007800000 */
[----:B------:R-:W-:Y:S01]  /*1e70*/  FSEL R78, R78, -INF , !P2 ;  /* 0xff8000004e4e7808 */ /* 0x000fe20005000000 */
[----:B------:R-:W2:Y:S01]  /*1e80*/  SHFL.BFLY PT, R5, R4, 0x1, 0x1f ;  /* 0x0c201f0004057f89 */ /* 0x000ea200000e0000 */
[----:B------:R-:W-:-:S02]  /*1e90*/  FMNMX R2, R66, R3, !PT ;  /* 0x0000000342027209 */ /* 0x000fc40007800000 */
[----:B------:R-:W-:Y:S02]  /*1ea0*/  FSEL R79, R79, -INF , !P3 ;  /* 0xff8000004f4f7808 */ /* 0x000fe40005800000 */
[----:B------:R-:W-:Y:S02]  /*1eb0*/  FMNMX R3, R67, R2, !PT ;  /* 0x0000000243037209 */ /* 0x000fe40007800000 */
[----:B------:R-:W-:Y:S02]  /*1ec0*/  FSEL R82, R82, -INF , !P4 ;  /* 0xff80000052527808 */ /* 0x000fe40006000000 */
[----:B------:R-:W-:Y:S02]  /*1ed0*/  FMNMX R2, R70, R3, !PT ;  /* 0x0000000346027209 */ /* 0x000fe40007800000 */
[----:B------:R-:W-:Y:S02]  /*1ee0*/  FSEL R83, R83, -INF , !P6 ;  /* 0xff80000053537808 */ /* 0x000fe40007000000 */
[----:B------:R-:W-:-:S02]  /*1ef0*/  FMNMX R3, R71, R2, !PT ;  /* 0x0000000247037209 */ /* 0x000fc40007800000 */
[----:B------:R-:W-:Y:S02]  /*1f00*/  FSEL R86, R86, -INF , !P1 ;  /* 0xff80000056567808 */ /* 0x000fe40004800000 */
[----:B------:R-:W-:Y:S02]  /*1f10*/  FMNMX R2, R74, R3, !PT ;  /* 0x000000034a027209 */ /* 0x000fe40007800000 */
[----:B------:R-:W-:Y:S02]  /*1f20*/  FSEL R87, R87, -INF , !P5 ;  /* 0xff80000057577808 */ /* 0x000fe40006800000 */
[----:B------:R-:W-:Y:S02]  /*1f30*/  FMNMX R3, R75, R2, !PT ;  /* 0x000000024b037209 */ /* 0x000fe40007800000 */
[----:B--2---:R-:W-:Y:S02]  /*1f40*/  FMNMX R5, R4, R5, !PT ;  /* 0x0000000504057209 */ /* 0x004fe40007800000 */
[----:B------:R-:W-:-:S03]  /*1f50*/  FMNMX R2, R78, R3, !PT ;  /* 0x000000034e027209 */ /* 0x000fc60007800000 */
[----:B------:R-:W2:Y:S01]  /*1f60*/  SHFL.BFLY PT, R6, R5, 0x2, 0x1f ;  /* 0x0c401f0005067f89 */ /* 0x000ea200000e0000 */
[----:B------:R-:W-:-:S04]  /*1f70*/  FMNMX R3, R79, R2, !PT ;  /* 0x000000024f037209 */ /* 0x000fc80007800000 */
[----:B------:R-:W-:-:S04]  /*1f80*/  FMNMX R2, R82, R3, !PT ;  /* 0x0000000352027209 */ /* 0x000fc80007800000 */
[----:B------:R-:W-:-:S04]  /*1f90*/  FMNMX R3, R83, R2, !PT ;  /* 0x0000000253037209 */ /* 0x000fc80007800000 */
[----:B------:R-:W-:-:S04]  /*1fa0*/  FMNMX R2, R86, R3, !PT ;  /* 0x0000000356027209 */ /* 0x000fc80007800000 */
[----:B------:R-:W-:-:S05]  /*1fb0*/  FMNMX R2, R87, R2, !PT ;  /* 0x0000000257027209 */ /* 0x000fca0007800000 */
[----:B------:R-:W3:Y:S01]  /*1fc0*/  SHFL.BFLY PT, R3, R2, 0x1, 0x1f ;  /* 0x0c201f0002037f89 */ /* 0x000ee200000e0000 */
[----:B--2---:R-:W-:-:S04]  /*1fd0*/  FMNMX R6, R5, R6, !PT ;  /* 0x0000000605067209 */ /* 0x004fc80007800000 */
[----:B------:R-:W-:-:S04]  /*1fe0*/  FSETP.NEU.AND P1, PT, R6, -INF , PT ;  /* 0xff8000000600780b */ /* 0x000fc80003f2d000 */
[----:B------:R-:W-:-:S05]  /*1ff0*/  FSEL R4, R6, RZ, P1 ;  /* 0x000000ff06047208 */ /* 0x000fca0000800000 */
[----:B------:R-:W-:Y:S01]  /*2000*/  FMUL R4, R4, UR5 ;  /* 0x0000000504047c20 */ /* 0x000fe20008400000 */
[----:B------:R-:W-:-:S03]  /*2010*/  ULDC UR5, c[0x0][0x604] ;  /* 0x0001810000057ab9 */ /* 0x000fc60000000800 */
[--C-:B------:R-:W-:Y:S01]  /*2020*/  FFMA R24, R24, UR5, -R4.reuse ;  /* 0x0000000518187c23 */ /* 0x100fe20008000804 */
[----:B------:R-:W-:Y:S02]  /*2030*/  ULDC UR5, c[0x0][0x604] ;  /* 0x0001810000057ab9 */ /* 0x000fe40000000800 */
[--C-:B------:R-:W-:Y:S01]  /*2040*/  FFMA R25, R25, UR5, -R4.reuse ;  /* 0x0000000519197c23 */ /* 0x100fe20008000804 */
[----:B------:R-:W-:Y:S01]  /*2050*/  ULDC UR5, c[0x0][0x604] ;  /* 0x0001810000057ab9 */ /* 0x000fe20000000800 */
[----:B------:R-:W-:Y:S01]  /*2060*/  FSETP.GEU.AND P3, PT, R24, -126, PT ;  /* 0xc2fc00001800780b */ /* 0x000fe20003f6e000 */
[--C-:B------:R-:W-:Y:S01]  /*2070*/  FFMA R28, R28, UR5, -R4.reuse ;  /* 0x000000051c1c7c23 */ /* 0x100fe20008000804 */
[----:B---3--:R-:W-:Y:S01]  /*2080*/  FMNMX R3, R2, R3, !PT ;  /* 0x0000000302037209 */ /* 0x008fe20007800000 */
[----:B------:R-:W-:Y:S01]  /*2090*/  ULDC UR5, c[0x0][0x604] ;  /* 0x0001810000057ab9 */ /* 0x000fe20000000800 */
[----:B------:R-:W-:Y:S01]  /*20a0*/  FSETP.GEU.AND P4, PT, R25, -126, PT ;  /* 0xc2fc00001900780b */ /* 0x000fe20003f8e000 */
[--C-:B------:R-:W-:Y:S01]  /*20b0*/  FFMA R29, R29, UR5, -R4.reuse ;  /* 0x000000051d1d7c23 */ /* 0x100fe20008000804 */
[----:B------:R-:W-:Y:S01]  /*20c0*/  ULDC UR5, c[0x0][0x604] ;  /* 0x0001810000057ab9 */ /* 0x000fe20000000800 */
[----:B------:R-:W2:Y:S01]  /*20d0*/  SHFL.BFLY PT, R2, R3, 0x2, 0x1f ;  /* 0x0c401f0003027f89 */ /* 0x000ea200000e0000 */
[----:B------:R-:W-:Y:S01]  /*20e0*/  FSETP.GEU.AND P5, PT, R28, -126, PT ;  /* 0xc2fc00001c00780b */ /* 0x000fe20003fae000 */
[----:B------:R-:W-:Y:S01]  /*20f0*/  FFMA R32, R32, UR5, -R4 ;  /* 0x0000000520207c23 */ /* 0x000fe20008000804 */
[----:B------:R-:W-:Y:S01]  /*2100*/  FSETP.GEU.AND P6, PT, R29, -126, PT ;  /* 0xc2fc00001d00780b */ /* 0x000fe20003fce000 */
[----:B------:R-:W-:-:S02]  /*2110*/  ULDC UR5, c[0x0][0x604] ;  /* 0x0001810000057ab9 */ /* 0x000fc40000000800 */
[----:B------:R-:W-:Y:S01]  /*2120*/  @!P3 FMUL R24, R24, 0.5 ;  /* 0x3f0000001818b820 */ /* 0x000fe20000400000 */
[--C-:B------:R-:W-:Y:S01]  /*2130*/  FFMA R33, R33, UR5, -R4.reuse ;  /* 0x0000000521217c23 */ /* 0x100fe20008000804 */
[----:B------:R-:W-:Y:S01]  /*2140*/  ULDC UR5, c[0x0][0x604] ;  /* 0x0001810000057ab9 */ /* 0x000fe20000000800 */
[----:B------:R-:W-:Y:S01]  /*2150*/  FSETP.GEU.AND P1, PT, R32, -126, PT ;  /* 0xc2fc00002000780b */ /* 0x000fe20003f2e000 */
[----:B------:R-:W-:Y:S01]  /*2160*/  @!P4 FMUL R25, R25, 0.5 ;  /* 0x3f0000001919c820 */ /* 0x000fe20000400000 */
[--C-:B------:R-:W-:Y:S01]  /*2170*/  FFMA R36, R36, UR5, -R4.reuse ;  /* 0x0000000524247c23 */ /* 0x100fe20008000804 */
[----:B------:R-:W3:Y:S01]  /*2180*/  MUFU.EX2 R24, R24 ;  /* 0x0000001800187308 */ /* 0x000ee20000000800 */
[----:B------:R-:W-:Y:S01]  /*2190*/  ULDC UR5, c[0x0][0x604] ;  /* 0x0001810000057ab9 */ /* 0x000fe20000000800 */
[----:B------:R-:W-:Y:S01]  /*21a0*/  @!P5 FMUL R28, R28, 0.5 ;  /* 0x3f0000001c1cd820 */ /* 0x000fe20000400000 */
[----:B------:R-:W-:Y:S01]  /*21b0*/  FFMA R37, R37, UR5, -R4 ;  /* 0x0000000525257c23 */ /* 0x000fe20008000804 */
[----:B------:R-:W-:Y:S01]  /*21c0*/  @!P6 FMUL R29, R29, 0.5 ;  /* 0x3f0000001d1de820 */ /* 0x000fe20000400000 */
[----:B------:R-:W-:-:S02]  /*21d0*/  ULDC UR5, c[0x0][0x604] ;  /* 0x0001810000057ab9 */ /* 0x000fc40000000800 */
[--C-:B------:R-:W-:Y:S01]  /*21e0*/  FFMA R40, R40, UR5, -R4.reuse ;  /* 0x0000000528287c23 */ /* 0x100fe20008000804 */
[----:B------:R-:W4:Y:S01]  /*21f0*/  MUFU.EX2 R8, R25 ;  /* 0x0000001900087308 */ /* 0x000f220000000800 */
[----:B------:R-:W-:Y:S01]  /*2200*/  ULDC UR5, c[0x0][0x604] ;  /* 0x0001810000057ab9 */ /* 0x000fe20000000800 */
[----:B------:R-:W-:Y:S01]  /*2210*/  @!P1 FMUL R32, R32, 0.5 ;  /* 0x3f00000020209820 */ /* 0x000fe20000400000 */
[--C-:B------:R-:W-:Y:S01]  /*2220*/  FFMA R41, R41, UR5, -R4.reuse ;  /* 0x0000000529297c23 */ /* 0x100fe20008000804 */
[----:B--2---:R-:W-:Y:S01]  /*2230*/  FMNMX R7, R3, R2, !PT ;  /* 0x0000000203077209 */ /* 0x004fe20007800000 */
[----:B------:R-:W-:Y:S02]  /*2240*/  ULDC UR5, c[0x0][0x604] ;  /* 0x0001810000057ab9 */ /* 0x000fe40000000800 */
[--C-:B------:R-:W-:Y:S01]  /*2250*/  FFMA R44, R44, UR5, -R4.reuse ;  /* 0x000000052c2c7c23 */ /* 0x100fe20008000804 */
[C---:B------:R-:W-:Y:S01]  /*2260*/  FSETP.NEU.AND P2, PT, R7.reuse, -INF , PT ;  /* 0xff8000000700780b */ /* 0x040fe20003f4d000 */
[----:B---3--:R-:W-:Y:S01]  /*2270*/  @!P3 FMUL R24, R24, R24 ;  /* 0x000000181818b220 */ /* 0x008fe20000400000 */
[----:B------:R-:W-:Y:S01]  /*2280*/  FSETP.GEU.AND P3, PT, R36, -126, PT ;  /* 0xc2fc00002400780b */ /* 0x000fe20003f6e000 */
[----:B------:R-:W2:Y:S01]  /*2290*/  MUFU.EX2 R10, R29 ;  /* 0x0000001d000a7308 */ /* 0x000ea20000000800 */
[----:B------:R-:W-:Y:S01]  /*22a0*/  FSEL R3, R7, RZ, P2 ;  /* 0x000000ff07037208 */ /* 0x000fe20001000000 */
[----:B------:R-:W-:Y:S01]  /*22b0*/  ULDC UR5, c[0x0][0x604] ;  /* 0x0001810000057ab9 */ /* 0x000fe20000000800 */
[----:B------:R-:W-:Y:S01]  /*22c0*/  FSETP.GEU.AND P2, PT, R33, -126, PT ;  /* 0xc2fc00002100780b */ /* 0x000fe20003f4e000 */
[--C-:B------:R-:W-:Y:S01]  /*22d0*/  FFMA R45, R45, UR5, -R4.reuse ;  /* 0x000000052d2d7c23 */ /* 0x100fe20008000804 */
[----:B------:R-:W-:Y:S01]  /*22e0*/  ULDC UR5, c[0x0][0x604] ;  /* 0x0001810000057ab9 */ /* 0x000fe20000000800 */
[----:B----4-:R-:W-:Y:S01]  /*22f0*/  @!P4 FMUL R8, R8, R8 ;  /* 0x000000080808c220 */ /* 0x010fe20000400000 */
[----:B------:R-:W-:Y:S01]  /*2300*/  FSETP.GEU.AND P4, PT, R37, -126, PT ;  /* 0xc2fc00002500780b */ /* 0x000fe20003f8e000 */
[----:B------:R-:W3:Y:S01]  /*2310*/  MUFU.EX2 R28, R28 ;  /* 0x0000001c001c7308 */ /* 0x000ee20000000800 */
[----:B------:R-:W-:Y:S01]  /*2320*/  FFMA R48, R48, UR5, -R4 ;  /* 0x0000000530307c23 */ /* 0x000fe20008000804 */
[----:B------:R-:W-:-:S02]  /*2330*/  ULDC UR5, c[0x0][0x604] ;  /* 0x0001810000057ab9 */ /* 0x000fc40000000800 */
[----:B------:R-:W-:Y:S01]  /*2340*/  @!P3 FMUL R36, R36, 0.5 ;  /* 0x3f0000002424b820 */ /* 0x000fe20000400000 */
[--C-:B------:R-:W-:Y:S01]  /*2350*/  FFMA R49, R49, UR5, -R4.reuse ;  /* 0x0000000531317c23 */ /* 0x100fe20008000804 */
[----:B------:R-:W-:Y:S02]  /*2360*/  ULDC UR5, c[0x0][0x604] ;  /* 0x0001810000057ab9 */ /* 0x000fe40000000800 */
[----:B------:R-:W4:Y:S01]  /*2370*/  MUFU.EX2 R32, R32 ;  /* 0x0000002000207308 */ /* 0x000f220000000800 */
[----:B------:R-:W-:Y:S01]  /*2380*/  @!P2 FMUL R33, R33, 0.5 ;  /* 0x3f0000002121a820 */ /* 0x000fe20000400000 */
[----:B--2---:R-:W-:Y:S01]  /*2390*/  @!P6 FMUL R10, R10, R10 ;  /* 0x0000000a0a0ae220 */ /* 0x004fe20000400000 */
[----:B------:R-:W-:Y:S01]  /*23a0*/  FSETP.GEU.AND P6, PT, R41, -126, PT ;  /* 0xc2fc00002900780b */ /* 0x000fe20003fce000 */
[----:B------:R-:W-:Y:S01]  /*23b0*/  @!P4 FMUL R37, R37, 0.5 ;  /* 0x3f0000002525c820 */ /* 0x000fe20000400000 */
[--C-:B------:R-:W-:Y:S01]  /*23c0*/  FFMA R52, R52, UR5, -R4.reuse ;  /* 0x0000000534347c23 */ /* 0x100fe20008000804 */
[----:B------:R-:W-:Y:S01]  /*23d0*/  ULDC UR5, c[0x0][0x604] ;  /* 0x0001810000057ab9 */ /* 0x000fe20000000800 */
[----:B------:R-:W-:Y:S01]  /*23e0*/  F2FP.SATFINITE.E4M3.F32.PACK_AB_MERGE_C R91, R103, R10, RZ ;  /* 0x0000000a675b723e */ /* 0x000fe200048070ff */
[----:B------:R-:W2:Y:S01]  /*23f0*/  MUFU.EX2 R36, R36 ;  /* 0x0000002400247308 */ /* 0x000ea20000000800 */
[----:B---3--:R-:W-:Y:S01]  /*2400*/  @!P5 FMUL R28, R28, R28 ;  /* 0x0000001c1c1cd220 */ /* 0x008fe20000400000 */
[----:B------:R-:W-:Y:S01]  /*2410*/  FSETP.GEU.AND P5, PT, R40, -126, PT ;  /* 0xc2fc00002800780b */ /* 0x000fe20003fae000 */
[----:B------:R-:W-:Y:S01]  /*2420*/  FFMA R53, R53, UR5, -R4 ;  /* 0x0000000535357c23 */ /* 0x000fe20008000804 */
[----:B------:R-:W-:-:S02]  /*2430*/  ULDC UR5, c[0x0][0x604] ;  /* 0x0001810000057ab9 */ /* 0x000fc40000000800 */
[--C-:B------:R-:W-:Y:S01]  /*2440*/  FFMA R2, R56, UR5, -R4.reuse ;  /* 0x0000000538027c23 */ /* 0x100fe20008000804 */
[----:B------:R-:W-:Y:S01]  /*2450*/  ULDC UR5, c[0x0][0x604] ;  /* 0x0001810000057ab9 */ /* 0x000fe20000000800 */
[----:B------:R-:W3:Y:S01]  /*2460*/  MUFU.EX2 R14, R33 ;  /* 0x00000021000e7308 */ /* 0x000ee20000000800 */
[----:B----4-:R-:W-:Y:S01]  /*2470*/  @!P1 FMUL R32, R32, R32 ;  /* 0x0000002020209220 */ /* 0x010fe20000400000 */
[----:B------:R-:W-:Y:S01]  /*2480*/  FSETP.GEU.AND P1, PT, R44, -126, PT ;  /* 0xc2fc00002c00780b */ /* 0x000fe20003f2e000 */
[----:B------:R-:W-:Y:S01]  /*2490*/  @!P6 FMUL R41, R41, 0.5 ;  /* 0x3f0000002929e820 */ /* 0x000fe20000400000 */
[--C-:B------:R-:W-:Y:S01]  /*24a0*/  FFMA R57, R57, UR5, -R4.reuse ;  /* 0x0000000539397c23 */ /* 0x100fe20008000804 */
[----:B------:R-:W-:Y:S01]  /*24b0*/  ULDC UR5, c[0x0][0x604] ;  /* 0x0001810000057ab9 */ /* 0x000fe20000000800 */
[C---:B------:R-:W-:Y:S01]  /*24c0*/  F2FP.SATFINITE.E4M3.F32.PACK_AB_MERGE_C R89, R103.reuse, R28, RZ ;  /* 0x0000001c6759723e */ /* 0x040fe200048070ff */
[----:B------:R-:W-:Y:S01]  /*24d0*/  @!P5 FMUL R40, R40, 0.5 ;  /* 0x3f0000002828d820 */ /* 0x000fe20000400000 */
[----:B------:R-:W4:Y:S01]  /*24e0*/  MUFU.EX2 R16, R37 ;  /* 0x0000002500107308 */ /* 0x000f220000000800 */
[----:B--2---:R-:W-:Y:S01]  /*24f0*/  @!P3 FMUL R36, R36, R36 ;  /* 0x000000242424b220 */ /* 0x004fe20000400000 */
[----:B------:R-:W-:Y:S01]  /*2500*/  FSETP.GEU.AND P3, PT, R48, -126, PT ;  /* 0xc2fc00003000780b */ /* 0x000fe20003f6e000 */
[--C-:B------:R-:W-:Y:S01]  /*2510*/  FFMA R60, R60, UR5, -R4.reuse ;  /* 0x000000053c3c7c23 */ /* 0x100fe20008000804 */
[----:B------:R-:W-:Y:S01]  /*2520*/  ULDC UR5, c[0x0][0x604] ;  /* 0x0001810000057ab9 */ /* 0x000fe20000000800 */
[----:B------:R-:W-:Y:S01]  /*2530*/  F2FP.SATFINITE.E4M3.F32.PACK_AB_MERGE_C R95, R103, R32, RZ ;  /* 0x00000020675f723e */ /* 0x000fe200048070ff */
[--C-:B------:R-:W-:Y:S01]  /*2540*/  FFMA R61, R61, UR5, -R4.reuse ;  /* 0x000000053d3d7c23 */ /* 0x100fe20008000804 */
[----:B------:R-:W-:Y:S01]  /*2550*/  @!P1 FMUL R44, R44, 0.5 ;  /* 0x3f0000002c2c9820 */ /* 0x000fe20000400000 */
[----:B------:R-:W2:Y:S01]  /*2560*/  MUFU.EX2 R18, R41 ;  /* 0x0000002900127308 */ /* 0x000ea20000000800 */
[----:B---3--:R-:W-:Y:S01]  /*2570*/  @!P2 FMUL R14, R14, R14 ;  /* 0x0000000e0e0ea220 */ /* 0x008fe20000400000 */
[----:B------:R-:W-:Y:S01]  /*2580*/  FSETP.GEU.AND P2, PT, R45, -126, PT ;  /* 0xc2fc00002d00780b */ /* 0x000fe20003f4e000 */
[----:B------:R-:W-:Y:S01]  /*2590*/  ULDC UR5, c[0x0][0x604] ;  /* 0x0001810000057ab9 */ /* 0x000fe20000000800 */
[----:B------:R-:W-:Y:S01]  /*25a0*/  F2FP.SATFINITE.E4M3.F32.PACK_AB_MERGE_C R99, R103, R36, RZ ;  /* 0x000000246763723e */ /* 0x000fe200048070ff */
[--C-:B------:R-:W-:Y:S01]  /*25b0*/  FFMA R64, R64, UR5, -R4.reuse ;  /* 0x0000000540407c23 */ /* 0x100fe20008000804 */
[----:B------:R-:W-:Y:S01]  /*25c0*/  ULDC UR5, c[0x0][0x604] ;  /* 0x0001810000057ab9 */ /* 0x000fe20000000800 */
[----:B------:R-:W-:Y:S01]  /*25d0*/  @!P3 FMUL R48, R48, 0.5 ;  /* 0x3f0000003030b820 */ /* 0x000fe20000400000 */
[----:B------:R-:W3:Y:S01]  /*25e0*/  MUFU.EX2 R40, R40 ;  /* 0x0000002800287308 */ /* 0x000ee20000000800 */
[----:B----4-:R-:W-:Y:S01]  /*25f0*/  @!P4 FMUL R16, R16, R16 ;  /* 0x000000101010c220 */ /* 0x010fe20000400000 */
[----:B------:R-:W-:Y:S01]  /*2600*/  FSETP.GEU.AND P4, PT, R49, -126, PT ;  /* 0xc2fc00003100780b */ /* 0x000fe20003f8e000 */
[--C-:B------:R-:W-:Y:S01]  /*2610*/  FFMA R65, R65, UR5, -R4.reuse ;  /* 0x0000000541417c23 */ /* 0x100fe20008000804 */
[----:B------:R-:W-:Y:S01]  /*2620*/  ULDC UR5, c[0x0][0x604] ;  /* 0x0001810000057ab9 */ /* 0x000fe20000000800 */
[----:B------:R-:W-:Y:S01]  /*2630*/  F2FP.SATFINITE.E4M3.F32.PACK_AB_MERGE_C R97, R103, R14, RZ ;  /* 0x0000000e6761723e */ /* 0x000fe200048070ff */
[--C-:B------:R-:W-:Y:S01]  /*2640*/  FFMA R68, R68, UR5, -R4.reuse ;  /* 0x0000000544447c23 */ /* 0x100fe20008000804 */
[----:B------:R-:W-:Y:S01]  /*2650*/  @!P2 FMUL R45, R45, 0.5 ;  /* 0x3f0000002d2da820 */ /* 0x000fe20000400000 */
[----:B------:R-:W4:Y:S01]  /*2660*/  MUFU.EX2 R44, R44 ;  /* 0x0000002c002c7308 */ /* 0x000f220000000800 */
[----:B--2---:R-:W-:Y:S01]  /*2670*/  @!P6 FMUL R18, R18, R18 ;  /* 0x000000121212e220 */ /* 0x004fe20000400000 */
[----:B------:R-:W-:Y:S01]  /*2680*/  FSETP.GEU.AND P6, PT, R53, -126, PT ;  /* 0xc2fc00003500780b */ /* 0x000fe20003fce000 */
[----:B------:R-:W-:Y:S01]  /*2690*/  ULDC UR5, c[0x0][0x604] ;  /* 0x0001810000057ab9 */ /* 0x000fe20000000800 */
[----:B------:R-:W-:Y:S01]  /*26a0*/  LOP3.LUT R95, R95, 0xff, RZ, 0xc0, !PT ;  /* 0x000000ff5f5f7812 */ /* 0x000fe200078ec0ff */
[--C-:B------:R-:W-:Y:S01]  /*26b0*/  FFMA R69, R69, UR5, -R4.reuse ;  /* 0x0000000545457c23 */ /* 0x100fe20008000804 */
[----:B------:R-:W-:Y:S01]  /*26c0*/  ULDC UR5, c[0x0][0x604] ;  /* 0x0001810000057ab9 */ /* 0x000fe20000000800 */
[----:B------:R-:W-:Y:S01]  /*26d0*/  @!P4 FMUL R49, R49, 0.5 ;  /* 0x3f0000003131c820 */ /* 0x000fe20000400000 */
[----:B------:R-:W2:Y:S01]  /*26e0*/  MUFU.EX2 R48, R48 ;  /* 0x0000003000307308 */ /* 0x000ea20000000800 */
[----:B---3--:R-:W-:Y:S01]  /*26f0*/  @!P5 FMUL R40, R40, R40 ;  /* 0x000000282828d220 */ /* 0x008fe20000400000 */
[----:B------:R-:W-:Y:S01]  /*2700*/  FSETP.GEU.AND P5, PT, R52, -126, PT ;  /* 0xc2fc00003400780b */ /* 0x000fe20003fae000 */
[--C-:B------:R-:W-:Y:S01]  /*2710*/  FFMA R72, R72, UR5, -R4.reuse ;  /* 0x0000000548487c23 */ /* 0x100fe20008000804 */
[----:B------:R-:W-:Y:S01]  /*2720*/  ULDC UR5, c[0x0][0x604] ;  /* 0x0001810000057ab9 */ /* 0x000fe20000000800 */
[----:B------:R-:W-:Y:S01]  /*2730*/  F2FP.SATFINITE.E4M3.F32.PACK_AB_MERGE_C R102, R103, R18, RZ ;  /* 0x000000126766723e */ /* 0x000fe200048070ff */
[--C-:B------:R-:W-:Y:S01]  /*2740*/  FFMA R73, R73, UR5, -R4.reuse ;  /* 0x0000000549497c23 */ /* 0x100fe20008000804 */
[----:B------:R-:W-:Y:S01]  /*2750*/  @!P6 FMUL R53, R53, 0.5 ;  /* 0x3f0000003535e820 */ /* 0x000fe20000400000 */
[----:B------:R-:W3:Y:S01]  /*2760*/  MUFU.EX2 R20, R45 ;  /* 0x0000002d00147308 */ /* 0x000ee20000000800 */
[----:B----4-:R-:W-:Y:S01]  /*2770*/  @!P1 FMUL R44, R44, R44 ;  /* 0x0000002c2c2c9220 */ /* 0x010fe20000400000 */
[----:B------:R-:W-:Y:S01]  /*2780*/  FSETP.GEU.AND P1, PT, R2, -126, PT ;  /* 0xc2fc00000200780b */ /* 0x000fe20003f2e000 */
[----:B------:R-:W-:Y:S01]  /*2790*/  ULDC UR5, c[0x0][0x604] ;  /* 0x0001810000057ab9 */ /* 0x000fe20000000800 */
[----:B------:R-:W-:Y:S01]  /*27a0*/  LOP3.LUT R89, R89, 0xff, RZ, 0xc0, !PT ;  /* 0x000000ff59597812 */ /* 0x000fe200078ec0ff */
[--C-:B------:R-:W-:Y:S01]  /*27b0*/  FFMA R76, R76, UR5, -R4.reuse ;  /* 0x000000054c4c7c23 */ /* 0x100fe20008000804 */
[----:B------:R-:W-:Y:S01]  /*27c0*/  ULDC UR5, c[0x0][0x604] ;  /* 0x0001810000057ab9 */ /* 0x000fe20000000800 */
        /* <DEDUP_REMOVED lines=13> */
[----:B------:R-:W-:Y:S01]  /*28a0*/  LOP3.LUT R99, R99, 0xff, RZ, 0xc0, !PT ;  /* 0x000000ff63637812 */ /* 0x000fe200078ec0ff */
        /* <DEDUP_REMOVED lines=9> */
[----:B------:R-:W-:Y:S01]  /*2940*/  FFMA R4, R85, UR5, -R4 ;  /* 0x0000000555047c23 */ /* 0x000fe20008000804 */
[----:B------:R-:W-:Y:S01]  /*2950*/  @!P2 FMUL R57, R57, 0.5 ;  /* 0x3f0000003939a820 */ /* 0x000fe20000400000 */
[----:B------:R-:W4:Y:S01]  /*2960*/  MUFU.EX2 R9, R2 ;  /* 0x0000000200097308 */ /* 0x000f220000000800 */
[----:B--2---:R-:W-:Y:S01]  /*2970*/  @!P6 FMUL R56, R56, R56 ;  /* 0x000000383838e220 */ /* 0x004fe20000400000 */
[----:B------:R-:W-:Y:S01]  /*2980*/  FSETP.GEU.AND P6, PT, R65, -126, PT ;  /* 0xc2fc00004100780b */ /* 0x000fe20003fce000 */
[----:B------:R-:W-:Y:S01]  /*2990*/  ULDC UR5, c[0x0][0x604] ;  /* 0x0001810000057ab9 */ /* 0x000fe20000000800 */
[----:B------:R-:W-:Y:S01]  /*29a0*/  F2FP.SATFINITE.E4M3.F32.PACK_AB_MERGE_C R85, R103, R8, RZ ;  /* 0x000000086755723e */ /* 0x000fe200048070ff */
[----:B------:R-:W-:Y:S01]  /*29b0*/  FMUL R3, R3, UR5 ;  /* 0x0000000503037c20 */ /* 0x000fe20008400000 */
[----:B------:R-:W-:Y:S01]  /*29c0*/  ULDC UR5, c[0x0][0x604] ;  /* 0x0001810000057ab9 */ /* 0x000fe20000000800 */
[----:B------:R-:W-:Y:S01]  /*29d0*/  @!P4 FMUL R61, R61, 0.5 ;  /* 0x3f0000003d3dc820 */ /* 0x000fe20000400000 */
[----:B------:R-:W2:Y:S01]  /*29e0*/  MUFU.EX2 R60, R60 ;  /* 0x0000003c003c7308 */ /* 0x000ea20000000800 */
[----:B---3--:R-:W-:Y:S01]  /*29f0*/  @!P5 FMUL R52, R52, R52 ;  /* 0x000000343434d220 */ /* 0x008fe20000400000 */
[----:B------:R-:W-:Y:S01]  /*2a00*/  FSETP.GEU.AND P5, PT, R64, -126, PT ;  /* 0xc2fc00004000780b */ /* 0x000fe20003fae000 */
[--C-:B------:R-:W-:Y:S01]  /*2a10*/  FFMA R27, R27, UR5, -R3.reuse ;  /* 0x000000051b1b7c23 */ /* 0x100fe20008000803 */
[--C-:B------:R-:W-:Y:S01]  /*2a20*/  FFMA R26, R26, UR10, -R3.reuse ;  /* 0x0000000a1a1a7c23 */ /* 0x100fe20008000803 */
[----:B------:R-:W-:Y:S01]  /*2a30*/  ULDC UR5, c[0x0][0x604] ;  /* 0x0001810000057ab9 */ /* 0x000fe20000000800 */
[----:B------:R-:W-:Y:S01]  /*2a40*/  ULDC UR10, c[0x0][0x604] ;  /* 0x00018100000a7ab9 */ /* 0x000fe20000000800 */
[----:B------:R-:W-:Y:S01]  /*2a50*/  @!P6 FMUL R65, R65, 0.5 ;  /* 0x3f0000004141e820 */ /* 0x000fe20000400000 */
[----:B------:R-:W3:Y:S01]  /*2a60*/  MUFU.EX2 R57, R57 ;  /* 0x0000003900397308 */ /* 0x000ee20000000800 */
[----:B----4-:R-:W-:Y:S01]  /*2a70*/  @!P1 FMUL R9, R9, R9 ;  /* 0x0000000909099220 */ /* 0x010fe20000400000 */
[----:B------:R-:W-:Y:S01]  /*2a80*/  FSETP.GEU.AND P1, PT, R68, -126, PT ;  /* 0xc2fc00004400780b */ /* 0x000fe20003f2e000 */
[--C-:B------:R-:W-:Y:S01]  /*2a90*/  FFMA R30, R30, UR5, -R3.reuse ;  /* 0x000000051e1e7c23 */ /* 0x100fe20008000803 */
[----:B------:R-:W-:Y:S01]  /*2aa0*/  ULDC UR5, c[0x0][0x604] ;  /* 0x0001810000057ab9 */ /* 0x000fe20000000800 */
[--C-:B------:R-:W-:Y:S01]  /*2ab0*/  FFMA R75, R75, UR10, -R3.reuse ;  /* 0x0000000a4b4b7c23 */ /* 0x100fe20008000803 */
[--C-:B------:R-:W-:Y:S01]  /*2ac0*/  FFMA R31, R31, UR5, -R3.reuse ;  /* 0x000000051f1f7c23 */ /* 0x100fe20008000803 */
[----:B------:R-:W-:Y:S01]  /*2ad0*/  @!P5 FMUL R64, R64, 0.5 ;  /* 0x3f0000004040d820 */ /* 0x000fe20000400000 */
[----:B------:R-:W4:Y:S01]  /*2ae0*/  MUFU.EX2 R61, R61 ;  /* 0x0000003d003d7308 */ /* 0x000f220000000800 */
[----:B--2---:R-:W-:Y:S01]  /*2af0*/  @!P3 FMUL R60, R60, R60 ;  /* 0x0000003c3c3cb220 */ /* 0x004fe20000400000 */
[----:B------:R-:W-:Y:S01]  /*2b00*/  FSETP.GEU.AND P3, PT, R72, -126, PT ;  /* 0xc2fc00004800780b */ /* 0x000fe20003f6e000 */
[----:B------:R-:W-:Y:S01]  /*2b10*/  ULDC UR5, c[0x0][0x604] ;  /* 0x0001810000057ab9 */ /* 0x000fe20000000800 */
[----:B------:R-:W-:Y:S01]  /*2b20*/  ULDC UR10, c[0x0][0x604] ;  /* 0x00018100000a7ab9 */ /* 0x000fe20000000800 */
        /* <DEDUP_REMOVED lines=8> */
[--C-:B------:R-:W-:Y:S01]  /*2bb0*/  FFMA R86, R86, UR10, -R3.reuse ;  /* 0x0000000a56567c23 */ /* 0x100fe20008000803 */
[--C-:B------:R-:W-:Y:S01]  /*2bc0*/  FFMA R5, R38, UR5, -R3.reuse ;  /* 0x0000000526057c23 */ /* 0x100fe20008000803 */
[----:B------:R-:W-:Y:S01]  /*2bd0*/  @!P3 FMUL R72, R72, 0.5 ;  /* 0x3f0000004848b820 */ /* 0x000fe20000400000 */
[----:B------:R-:W3:Y:S01]  /*2be0*/  MUFU.EX2 R64, R64 ;  /* 0x0000004000407308 */ /* 0x000ee20000000800 */
[----:B----4-:R-:W-:Y:S01]  /*2bf0*/  @!P4 FMUL R61, R61, R61 ;  /* 0x0000003d3d3dc220 */ /* 0x010fe20000400000 */
[----:B------:R-:W-:Y:S01]  /*2c00*/  FSETP.GEU.AND P4, PT, R73, -126, PT ;  /* 0xc2fc00004900780b */ /* 0x000fe20003f8e000 */
[----:B------:R-:W-:Y:S01]  /*2c10*/  ULDC UR5, c[0x0][0x604] ;  /* 0x0001810000057ab9 */ /* 0x000fe20000000800 */
[----:B------:R-:W-:Y:S01]  /*2c20*/  F2FP.SATFINITE.E4M3.F32.PACK_AB_MERGE_C R107, R103, R22, RZ ;  /* 0x00000016676b723e */ /* 0x000fe200048070ff */
        /* <DEDUP_REMOVED lines=8> */
[----:B------:R-:W-:Y:S01]  /*2cb0*/  LOP3.LUT R105, R105, 0xffff, RZ, 0xc0, !PT ;  /* 0x0000ffff69697812 */ /* 0x000fe200078ec0ff */
        /* <DEDUP_REMOVED lines=13> */
[----:B------:R-:W-:Y:S01]  /*2d90*/  FFMA R47, R47, UR5, -R3 ;  /* 0x000000052f2f7c23 */ /* 0x000fe20008000803 */
[----:B------:R-:W-:Y:S01]  /*2da0*/  ULDC UR5, c[0x0][0x604] ;  /* 0x0001810000057ab9 */ /* 0x000fe20000000800 */
[----:B------:R-:W-:Y:S01]  /*2db0*/  FADD R29, R32, R64 ;  /* 0x00000040201d7221 */ /* 0x000fe20000000000 */
[----:B------:R-:W-:Y:S01]  /*2dc0*/  F2FP.SATFINITE.E4M3.F32.PACK_AB_MERGE_C R64, R103, R64, RZ ;  /* 0x000000406740723e */ /* 0x000fe200048070ff */
[----:B------:R-:W-:Y:S01]  /*2dd0*/  @!P5 FMUL R76, R76, 0.5 ;  /* 0x3f0000004c4cd820 */ /* 0x000fe20000400000 */
[----:B------:R-:W4:Y:S01]  /*2de0*/  MUFU.EX2 R73, R73 ;  /* 0x0000004900497308 */ /* 0x000f220000000800 */
[----:B--2---:R-:W-:Y:S01]  /*2df0*/  @!P3 FMUL R72, R72, R72 ;  /* 0x000000484848b220 */ /* 0x004fe20000400000 */
[----:B------:R-:W-:-:S02]  /*2e00*/  FSETP.GEU.AND P3, PT, R84, -126, PT ;  /* 0xc2fc00005400780b */ /* 0x000fc40003f6e000 */
[----:B------:R-:W-:Y:S02]  /*2e10*/  LOP3.LUT R64, R64, 0xff, RZ, 0xc0, !PT ;  /* 0x000000ff40407812 */ /* 0x000fe400078ec0ff */
[----:B------:R-:W-:Y:S01]  /*2e20*/  LOP3.LUT R107, R107, 0xffff, RZ, 0xc0, !PT ;  /* 0x0000ffff6b6b7812 */ /* 0x000fe200078ec0ff */
[----:B------:R-:W-:Y:S01]  /*2e30*/  @!P1 FMUL R80, R80, 0.5 ;  /* 0x3f00000050509820 */ /* 0x000fe20000400000 */
[----:B------:R-:W2:Y:S01]  /*2e40*/  MUFU.EX2 R77, R77 ;  /* 0x0000004d004d7308 */ /* 0x000ea20000000800 */
[----:B---3--:R-:W-:Y:S01]  /*2e50*/  @!P2 FMUL R69, R69, R69 ;  /* 0x000000454545a220 */ /* 0x008fe20000400000 */
[----:B------:R-:W-:Y:S02]  /*2e60*/  FSETP.GEU.AND P2, PT, R81, -126, PT ;  /* 0xc2fc00005100780b */ /* 0x000fe40003f4e000 */
[----:B------:R-:W-:Y:S01]  /*2e70*/  PRMT R99, R100, 0x7604, R99 ;  /* 0x0000760464637816 */ /* 0x000fe20000000063 */
[----:B------:R-:W-:Y:S01]  /*2e80*/  FADD R32, R16, R69 ;  /* 0x0000004510207221 */ /* 0x000fe20000000000 */
[----:B------:R-:W-:Y:S01]  /*2e90*/  F2FP.SATFINITE.E4M3.F32.PACK_AB_MERGE_C R69, R103, R69, RZ ;  /* 0x000000456745723e */ /* 0x000fe200048070ff */
[----:B------:R-:W-:Y:S01]  /*2ea0*/  @!P3 FMUL R84, R84, 0.5 ;  /* 0x3f0000005454b820 */ /* 0x000fe20000400000 */
[----:B------:R-:W3:Y:S01]  /*2eb0*/  MUFU.EX2 R76, R76 ;  /* 0x0000004c004c7308 */ /* 0x000ee20000000800 */
[----:B----4-:R-:W-:Y:S01]  /*2ec0*/  @!P4 FMUL R73, R73, R73 ;  /* 0x000000494949c220 */ /* 0x010fe20000400000 */
[----:B------:R-:W-:-:S02]  /*2ed0*/  FSETP.GEU.AND P4, PT, R4, -126, PT ;  /* 0xc2fc00000400780b */ /* 0x000fc40003f8e000 */
[----:B------:R-:W-:Y:S01]  /*2ee0*/  LOP3.LUT R69, R69, 0xffff, RZ, 0xc0, !PT ;  /* 0x0000ffff45457812 */ /* 0x000fe200078ec0ff */
[----:B------:R-:W-:Y:S01]  /*2ef0*/  FADD R33, R18, R73 ;  /* 0x0000004912217221 */ /* 0x000fe20000000000 */
[----:B------:R-:W-:Y:S01]  /*2f00*/  F2FP.SATFINITE.E4M3.F32.PACK_AB_MERGE_C R73, R103, R73, RZ ;  /* 0x000000496749723e */ /* 0x000fe200048070ff */
[----:B------:R-:W-:Y:S01]  /*2f10*/  @!P2 FMUL R81, R81, 0.5 ;  /* 0x3f0000005151a820 */ /* 0x000fe20000400000 */
[----:B------:R-:W4:Y:S01]  /*2f20*/  MUFU.EX2 R80, R80 ;  /* 0x0000005000507308 */ /* 0x000f220000000800 */
[----:B--2---:R-:W-:Y:S01]  /*2f30*/  @!P6 FMUL R77, R77, R77 ;  /* 0x0000004d4d4de220 */ /* 0x004fe20000400000 */
[----:B------:R-:W-:Y:S02]  /*2f40*/  FSETP.GEU.AND P6, PT, R27, -126, PT ;  /* 0xc2fc00001b00780b */ /* 0x000fe40003fce000 */
[----:B------:R-:W-:Y:S01]  /*2f50*/  LOP3.LUT R73, R73, 0xffff, RZ, 0xc0, !PT ;  /* 0x0000ffff49497812 */ /* 0x000fe200078ec0ff */
[----:B------:R-:W-:Y:S01]  /*2f60*/  FADD R37, R20, R77 ;  /* 0x0000004d14257221 */ /* 0x000fe20000000000 */
[----:B------:R-:W-:Y:S01]  /*2f70*/  F2FP.SATFINITE.E4M3.F32.PACK_AB_MERGE_C R77, R103, R77, RZ ;  /* 0x0000004d674d723e */ /* 0x000fe200048070ff */
[----:B------:R-:W-:Y:S01]  /*2f80*/  @!P4 FMUL R4, R4, 0.5 ;  /* 0x3f0000000404c820 */ /* 0x000fe20000400000 */
[----:B------:R-:W2:Y:S01]  /*2f90*/  MUFU.EX2 R84, R84 ;  /* 0x0000005400547308 */ /* 0x000ea20000000800 */
[----:B---3--:R-:W-:Y:S01]  /*2fa0*/  @!P5 FMUL R76, R76, R76 ;  /* 0x0000004c4c4cd220 */ /* 0x008fe20000400000 */
[----:B------:R-:W-:-:S02]  /*2fb0*/  FSETP.GEU.AND P5, PT, R26, -126, PT ;  /* 0xc2fc00001a00780b */ /* 0x000fc40003fae000 */
[----:B------:R-:W-:-:S03]  /*2fc0*/  LOP3.LUT R77, R77, 0xffff, RZ, 0xc0, !PT ;  /* 0x0000ffff4d4d7812 */ /* 0x000fc600078ec0ff */
[----:B------:R-:W-:Y:S01]  /*2fd0*/  @!P6 FMUL R27, R27, 0.5 ;  /* 0x3f0000001b1be820 */ /* 0x000fe20000400000 */
[----:B------:R-:W3:Y:S01]  /*2fe0*/  MUFU.EX2 R81, R81 ;  /* 0x0000005100517308 */ /* 0x000ee20000000800 */
[----:B----4-:R-:W-:Y:S01]  /*2ff0*/  @!P1 FMUL R80, R80, R80 ;  /* 0x0000005050509220 */ /* 0x010fe20000400000 */
[----:B------:R-:W-:-:S05]  /*3000*/  FSETP.GEU.AND P1, PT, R30, -126, PT ;  /* 0xc2fc00001e00780b */ /* 0x000fca0003f2e000 */
[----:B------:R-:W-:Y:S01]  /*3010*/  @!P5 FMUL R26, R26, 0.5 ;  /* 0x3f0000001a1ad820 */ /* 0x000fe20000400000 */
[----:B------:R-:W4:Y:S01]  /*3020*/  MUFU.EX2 R23, R4 ;  /* 0x0000000400177308 */ /* 0x000f220000000800 */
[----:B--2---:R-:W-:Y:S01]  /*3030*/  @!P3 FMUL R84, R84, R84 ;  /* 0x000000545454b220 */ /* 0x004fe20000400000 */
[----:B------:R-:W-:-:S05]  /*3040*/  FSETP.GEU.AND P3, PT, R34, -126, PT ;  /* 0xc2fc00002200780b */ /* 0x000fca0003f6e000 */
[----:B------:R-:W-:Y:S01]  /*3050*/  @!P1 FMUL R30, R30, 0.5 ;  /* 0x3f0000001e1e9820 */ /* 0x000fe20000400000 */
[----:B------:R2:W5:Y:S01]  /*3060*/  MUFU.EX2 R2, R27 ;  /* 0x0000001b00027308 */ /* 0x0005620000000800 */
[----:B---3--:R-:W-:Y:S01]  /*3070*/  @!P2 FMUL R81, R81, R81 ;  /* 0x000000515151a220 */ /* 0x008fe20000400000 */
[----:B------:R-:W-:-:S05]  /*3080*/  FSETP.GEU.AND P2, PT, R31, -126, PT ;  /* 0xc2fc00001f00780b */ /* 0x000fca0003f4e000 */
[----:B------:R-:W-:Y:S01]  /*3090*/  @!P3 FMUL R34, R34, 0.5 ;  /* 0x3f0000002222b820 */ /* 0x000fe20000400000 */
[----:B------:R-:W3:Y:S01]  /*30a0*/  MUFU.EX2 R26, R26 ;  /* 0x0000001a001a7308 */ /* 0x000ee20000000800 */
[----:B----4-:R-:W-:Y:S01]  /*30b0*/  @!P4 FMUL R23, R23, R23 ;  /* 0x000000171717c220 */ /* 0x010fe20000400000 */
[----:B------:R-:W-:Y:S01]  /*30c0*/  FSETP.GEU.AND P4, PT, R35, -126, PT ;  /* 0xc2fc00002300780b */ /* 0x000fe20003f8e000 */
[----:B--2---:R-:W-:Y:S02]  /*30d0*/  FADD R27, R24, R9 ;  /* 0x00000009181b7221 */ /* 0x004fe40000000000 */
[----:B------:R-:W-:Y:S01]  /*30e0*/  FADD R41, R56, R23 ;  /* 0x0000001738297221 */ /* 0x000fe20000000000 */
[----:B------:R-:W-:Y:S01]  /*30f0*/  F2FP.SATFINITE.E4M3.F32.PACK_AB_MERGE_C R56, R103, R56, RZ ;  /* 0x000000386738723e */ /* 0x000fe200048070ff */
[----:B------:R-:W-:Y:S01]  /*3100*/  @!P2 FMUL R31, R31, 0.5 ;  /* 0x3f0000001f1fa820 */ /* 0x000fe20000400000 */
[----:B------:R-:W2:Y:S01]  /*3110*/  MUFU.EX2 R30, R30 ;  /* 0x0000001e001e7308 */ /* 0x000ea20000000800 */
[----:B-----5:R-:W-:Y:S01]  /*3120*/  @!P6 FMUL R2, R2, R2 ;  /* 0x000000020202e220 */ /* 0x020fe20000400000 */
[----:B------:R-:W-:Y:S01]  /*3130*/  FSETP.GEU.AND P6, PT, R39, -126, PT ;  /* 0xc2fc00002700780b */ /* 0x000fe20003fce000 */
[----:B------:R-:W-:-:S04]  /*3140*/  FADD R32, R32, R41 ;  /* 0x0000002920207221 */ /* 0x000fc80000000000 */
[----:B------:R-:W-:Y:S01]  /*3150*/  @!P4 FMUL R35, R35, 0.5 ;  /* 0x3f0000002323c820 */ /* 0x000fe20000400000 */
[----:B------:R4:W5:Y:S01]  /*3160*/  MUFU.EX2 R4, R31 ;  /* 0x0000001f00047308 */ /* 0x0009620000000800 */
[----:B---3--:R-:W-:Y:S01]  /*3170*/  @!P5 FMUL R26, R26, R26 ;  /* 0x0000001a1a1ad220 */ /* 0x008fe20000400000 */
[----:B------:R-:W-:-:S05]  /*3180*/  FSETP.GEU.AND P5, PT, R5, -126, PT ;  /* 0xc2fc00000500780b */ /* 0x000fca0003fae000 */
[----:B------:R-:W-:Y:S01]  /*3190*/  @!P6 FMUL R39, R39, 0.5 ;  /* 0x3f0000002727e820 */ /* 0x000fe20000400000 */
[----:B------:R-:W3:Y:S01]  /*31a0*/  MUFU.EX2 R34, R34 ;  /* 0x0000002200227308 */ /* 0x000ee20000000800 */
[----:B--2---:R-:W-:Y:S01]  /*31b0*/  @!P1 FMUL R30, R30, R30 ;  /* 0x0000001e1e1e9220 */ /* 0x004fe20000400000 */
[----:B------:R-:W-:Y:S01]  /*31c0*/  FSETP.GEU.AND P1, PT, R15, -126, PT ;  /* 0xc2fc00000f00780b */ /* 0x000fe20003f2e000 */
[----:B----4-:R-:W-:Y:S01]  /*31d0*/  FADD R31, R36, R68 ;  /* 0x00000044241f7221 */ /* 0x010fe20000000000 */
[----:B------:R-:W-:Y:S01]  /*31e0*/  FADD R36, R48, R80 ;  /* 0x0000005030247221 */ /* 0x000fe20000000000 */
[----:B------:R-:W-:Y:S02]  /*31f0*/  F2FP.SATFINITE.E4M3.F32.PACK_AB_MERGE_C R80, R103, R80, RZ ;  /* 0x000000506750723e */ /* 0x000fe400048070ff */
[----:B------:R-:W-:Y:S01]  /*3200*/  @!P5 FMUL R5, R5, 0.5 ;  /* 0x3f0000000505d820 */ /* 0x000fe20000400000 */
[----:B------:R2:W4:Y:S01]  /*3210*/  MUFU.EX2 R38, R35 ;  /* 0x0000002300267308 */ /* 0x0005220000000800 */
[----:B-----5:R-:W-:Y:S01]  /*3220*/  @!P2 FMUL R4, R4, R4 ;  /* 0x000000040404a220 */ /* 0x020fe20000400000 */
[----:B------:R-:W-:Y:S01]  /*3230*/  FSETP.GEU.AND P2, PT, R43, -126, PT ;  /* 0xc2fc00002b00780b */ /* 0x000fe20003f4e000 */
[----:B------:R-:W-:Y:S01]  /*3240*/  FADD R36, R29, R36 ;  /* 0x000000241d247221 */ /* 0x000fe20000000000 */
[----:B------:R-:W-:-:S02]  /*3250*/  F2FP.SATFINITE.E4M3.F32.PACK_AB_MERGE_C R93, R103, R30, RZ ;  /* 0x0000001e675d723e */ /* 0x000fc400048070ff */
[----:B------:R-:W-:Y:S01]  /*3260*/  LOP3.LUT R29, R102, 0xffff, RZ, 0xc0, !PT ;  /* 0x0000ffff661d7812 */ /* 0x000fe200078ec0ff */
[----:B------:R-:W-:Y:S01]  /*3270*/  @!P1 FMUL R15, R15, 0.5 ;  /* 0x3f0000000f0f9820 */ /* 0x000fe20000400000 */
[----:B------:R5:W1:Y:S01]  /*3280*/  MUFU.EX2 R88, R39 ;  /* 0x0000002700587308 */ /* 0x000a620000000800 */
[----:B---3--:R-:W-:Y:S01]  /*3290*/  @!P3 FMUL R34, R34, R34 ;  /* 0x000000222222b220 */ /* 0x008fe20000400000 */
[----:B------:R-:W-:Y:S01]  /*32a0*/  FSETP.GEU.AND P3, PT, R17, -126, PT ;  /* 0xc2fc00001100780b */ /* 0x000fe20003f6e000 */
[----:B--2---:R-:W-:Y:S01]  /*32b0*/  FADD R35, R44, R76 ;  /* 0x0000004c2c237221 */ /* 0x004fe20000000000 */
[----:B------:R-:W-:Y:S01]  /*32c0*/  IMAD.U32 R93, R93, 0x10000, RZ ;  /* 0x000100005d5d7824 */ /* 0x000fe200078e00ff */
[----:B------:R-:W-:Y:S02]  /*32d0*/  F2FP.SATFINITE.E4M3.F32.PACK_AB_MERGE_C R76, R103, R76, RZ ;  /* 0x0000004c674c723e */ /* 0x000fe400048070ff */
[----:B------:R-:W-:Y:S01]  /*32e0*/  @!P2 FMUL R43, R43, 0.5 ;  /* 0x3f0000002b2ba820 */ /* 0x000fe20000400000 */
[----:B------:R2:W3:Y:S01]  /*32f0*/  MUFU.EX2 R42, R5 ;  /* 0x00000005002a7308 */ /* 0x0004e20000000800 */
[----:B----4-:R-:W-:Y:S01]  /*3300*/  @!P4 FMUL R38, R38, R38 ;  /* 0x000000262626c220 */ /* 0x010fe20000400000 */
[----:B------:R-:W-:Y:S01]  /*3310*/  FSETP.GEU.AND P4, PT, R47, -126, PT ;  /* 0xc2fc00002f00780b */ /* 0x000fe20003f8e000 */
[----:B-----5:R-:W-:Y:S01]  /*3320*/  FADD R39, R22, R81 ;  /* 0x0000005116277221 */ /* 0x020fe20000000000 */
[C---:B------:R-:W-:Y:S01]  /*3330*/  F2FP.SATFINITE.E4M3.F32.PACK_AB_MERGE_C R98, R103.reuse, R34, RZ ;  /* 0x000000226762723e */ /* 0x040fe200048070ff */
[----:B------:R-:W-:Y:S01]  /*3340*/  FADD R22, R52, R84 ;  /* 0x0000005434167221 */ /* 0x000fe20000000000 */
[----:B------:R-:W-:Y:S01]  /*3350*/  F2FP.SATFINITE.E4M3.F32.PACK_AB_MERGE_C R52, R103, R52, RZ ;  /* 0x000000346734723e */ /* 0x000fe200048070ff */
[----:B------:R-:W-:Y:S01]  /*3360*/  @!P3 FMUL R17, R17, 0.5 ;  /* 0x3f0000001111b820 */ /* 0x000fe20000400000 */
[----:B------:R4:W5:Y:S01]  /*3370*/  MUFU.EX2 R46, R15 ;  /* 0x0000000f002e7308 */ /* 0x0009620000000800 */
[--C-:B--2---:R-:W-:Y:S01]  /*3380*/  FFMA R5, R50, UR5, -R3.reuse ;  /* 0x0000000532057c23 */ /* 0x104fe20008000803 */
[----:B------:R-:W-:Y:S01]  /*3390*/  ULDC UR5, c[0x0][0x604] ;  /* 0x0001810000057ab9 */ /* 0x000fe20000000800 */
[----:B-1----:R-:W-:Y:S01]  /*33a0*/  @!P6 FMUL R88, R88, R88 ;  /* 0x000000585858e220 */ /* 0x002fe20000400000 */
[--C-:B------:R-:W-:Y:S01]  /*33b0*/  FFMA R51, R51, UR5, -R3.reuse ;  /* 0x0000000533337c23 */ /* 0x100fe20008000803 */
[----:B------:R-:W-:Y:S01]  /*33c0*/  ULDC UR5, c[0x0][0x604] ;  /* 0x0001810000057ab9 */ /* 0x000fe20000000800 */
[----:B------:R-:W-:Y:S01]  /*33d0*/  LOP3.LUT R52, R52, 0xff, RZ, 0xc0, !PT ;  /* 0x000000ff34347812 */ /* 0x000fe200078ec0ff */
[----:B------:R-:W-:Y:S01]  /*33e0*/  @!P4 FMUL R47, R47, 0.5 ;  /* 0x3f0000002f2fc820 */ /* 0x000fe20000400000 */
[----:B------:R-:W1:Y:S01]  /*33f0*/  MUFU.EX2 R90, R43 ;  /* 0x0000002b005a7308 */ /* 0x000e620000000800 */
[----:B------:R-:W-:Y:S01]  /*3400*/  FSETP.GEU.AND P6, PT, R51, -126, PT ;  /* 0xc2fc00003300780b */ /* 0x000fe20003fce000 */
[--C-:B----4-:R-:W-:Y:S01]  /*3410*/  FFMA R15, R54, UR5, -R3.reuse ;  /* 0x00000005360f7c23 */ /* 0x110fe20008000803 */
[----:B------:R-:W-:Y:S01]  /*3420*/  ULDC UR5, c[0x0][0x604] ;  /* 0x0001810000057ab9 */ /* 0x000fe20000000800 */
[----:B---3--:R-:W-:Y:S01]  /*3430*/  @!P5 FMUL R42, R42, R42 ;  /* 0x0000002a2a2ad220 */ /* 0x008fe20000400000 */
[----:B------:R-:W-:Y:S01]  /*3440*/  FFMA R55, R55, UR5, -R3 ;  /* 0x0000000537377c23 */ /* 0x000fe20008000803 */
[----:B------:R-:W-:Y:S01]  /*3450*/  ULDC UR5, c[0x0][0x604] ;  /* 0x0001810000057ab9 */ /* 0x000fe20000000800 */
[----:B------:R-:W-:Y:S01]  /*3460*/  FSETP.GEU.AND P5, PT, R5, -126, PT ;  /* 0xc2fc00000500780b */ /* 0x000fe20003fae000 */
[----:B------:R2:W3:Y:S01]  /*3470*/  MUFU.EX2 R50, R17 ;  /* 0x0000001100327308 */ /* 0x0004e20000000800 */
[----:B-----5:R-:W-:Y:S01]  /*3480*/  @!P1 FMUL R46, R46, R46 ;  /* 0x0000002e2e2e9220 */ /* 0x020fe20000400000 */
[----:B------:R-:W-:Y:S01]  /*3490*/  FSETP.GEU.AND P1, PT, R15, -126, PT ;  /* 0xc2fc00000f00780b */ /* 0x000fe20003f2e000 */
[----:B------:R-:W-:Y:S01]  /*34a0*/  FADD R31, R31, R22 ;  /* 0x000000161f1f7221 */ /* 0x000fe20000000000 */
[----:B------:R-:W-:-:S02]  /*34b0*/  F2FP.SATFINITE.E4M3.F32.PACK_AB_MERGE_C R101, R103, R42, RZ ;  /* 0x0000002a6765723e */ /* 0x000fc400048070ff */
[----:B------:R-:W-:Y:S01]  /*34c0*/  @!P6 FMUL R51, R51, 0.5 ;  /* 0x3f0000003333e820 */ /* 0x000fe20000400000 */
[----:B------:R-:W-:Y:S01]  /*34d0*/  F2FP.SATFINITE.E4M3.F32.PACK_AB_MERGE_C R104, R103, R46, RZ ;  /* 0x0000002e6768723e */ /* 0x000fe200048070ff */
[----:B------:R-:W4:Y:S01]  /*34e0*/  MUFU.EX2 R92, R47 ;  /* 0x0000002f005c7308 */ /* 0x000f220000000800 */
[--C-:B--2---:R-:W-:Y:S01]  /*34f0*/  FFMA R17, R58, UR5, -R3.reuse ;  /* 0x000000053a117c23 */ /* 0x104fe20008000803 */
[----:B------:R-:W-:Y:S01]  /*3500*/  ULDC UR5, c[0x0][0x604] ;  /* 0x0001810000057ab9 */ /* 0x000fe20000000800 */
[----:B-1----:R-:W-:Y:S01]  /*3510*/  @!P2 FMUL R90, R90, R90 ;  /* 0x0000005a5a5aa220 */ /* 0x002fe20000400000 */
[--C-:B------:R-:W-:Y:S01]  /*3520*/  FFMA R59, R59, UR5, -R3.reuse ;  /* 0x000000053b3b7c23 */ /* 0x100fe20008000803 */
[----:B------:R-:W-:Y:S01]  /*3530*/  FSETP.GEU.AND P2, PT, R55, -126, PT ;  /* 0xc2fc00003700780b */ /* 0x000fe20003f4e000 */
[----:B------:R-:W-:Y:S01]  /*3540*/  ULDC UR5, c[0x0][0x604] ;  /* 0x0001810000057ab9 */ /* 0x000fe20000000800 */
[----:B------:R-:W-:Y:S01]  /*3550*/  @!P1 FMUL R15, R15, 0.5 ;  /* 0x3f0000000f0f9820 */ /* 0x000fe20000400000 */
[----:B------:R-:W1:Y:S01]  /*3560*/  MUFU.EX2 R94, R51 ;  /* 0x00000033005e7308 */ /* 0x000e620000000800 */
[----:B---3--:R-:W-:Y:S01]  /*3570*/  @!P3 FMUL R50, R50, R50 ;  /* 0x000000323232b220 */ /* 0x008fe20000400000 */
[----:B------:R-:W-:Y:S01]  /*3580*/  FSETP.GEU.AND P3, PT, R17, -126, PT ;  /* 0xc2fc00001100780b */ /* 0x000fe20003f6e000 */
[--C-:B------:R-:W-:Y:S01]  /*3590*/  FFMA R62, R62, UR5, -R3.reuse ;  /* 0x000000053e3e7c23 */ /* 0x100fe20008000803 */
[----:B------:R-:W-:Y:S01]  /*35a0*/  @!P5 FMUL R5, R5, 0.5 ;  /* 0x3f0000000505d820 */ /* 0x000fe20000400000 */
[----:B------:R-:W-:Y:S01]  /*35b0*/  ULDC UR5, c[0x0][0x604] ;  /* 0x0001810000057ab9 */ /* 0x000fe20000000800 */
[----:B------:R-:W-:Y:S01]  /*35c0*/  F2FP.SATFINITE.E4M3.F32.PACK_AB_MERGE_C R106, R103, R50, RZ ;  /* 0x00000032676a723e */ /* 0x000fe200048070ff */
[--C-:B------:R-:W-:Y:S01]  /*35d0*/  FFMA R63, R63, UR5, -R3.reuse ;  /* 0x000000053f3f7c23 */ /* 0x100fe20008000803 */
[----:B------:R-:W2:Y:S01]  /*35e0*/  MUFU.EX2 R58, R15 ;  /* 0x0000000f003a7308 */ /* 0x000ea20000000800 */
[----:B----4-:R-:W-:Y:S01]  /*35f0*/  @!P4 FMUL R92, R92, R92 ;  /* 0x0000005c5c5cc220 */ /* 0x010fe20000400000 */
[----:B------:R-:W-:Y:S01]  /*3600*/  FSETP.GEU.AND P4, PT, R59, -126, PT ;  /* 0xc2fc00003b00780b */ /* 0x000fe20003f8e000 */
[----:B------:R-:W-:Y:S01]  /*3610*/  @!P2 FMUL R55, R55, 0.5 ;  /* 0x3f0000003737a820 */ /* 0x000fe20000400000 */
[----:B------:R-:W-:Y:S01]  /*3620*/  ULDC UR5, c[0x0][0x604] ;  /* 0x0001810000057ab9 */ /* 0x000fe20000000800 */
[----:B------:R-:W-:Y:S01]  /*3630*/  F2FP.SATFINITE.E4M3.F32.PACK_AB_MERGE_C R81, R103, R81, RZ ;  /* 0x000000516751723e */ /* 0x000fe200048070ff */
[--C-:B------:R-:W-:Y:S01]  /*3640*/  FFMA R66, R66, UR5, -R3.reuse ;  /* 0x0000000542427c23 */ /* 0x100fe20008000803 */
[----:B------:R-:W-:Y:S01]  /*3650*/  @!P3 FMUL R17, R17, 0.5 ;  /* 0x3f0000001111b820 */ /* 0x000fe20000400000 */
[----:B------:R3:W4:Y:S01]  /*3660*/  MUFU.EX2 R54, R5 ;  /* 0x0000000500367308 */ /* 0x0007220000000800 */
[----:B-1----:R-:W-:Y:S01]  /*3670*/  @!P6 FMUL R94, R94, R94 ;  /* 0x0000005e5e5ee220 */ /* 0x002fe20000400000 */
[----:B------:R-:W-:Y:S01]  /*3680*/  FSETP.GEU.AND P6, PT, R63, -126, PT ;  /* 0xc2fc00003f00780b */ /* 0x000fe20003fce000 */
[----:B------:R-:W-:Y:S01]  /*3690*/  ULDC UR5, c[0x0][0x604] ;  /* 0x0001810000057ab9 */ /* 0x000fe20000000800 */
[----:B------:R-:W-:Y:S01]  /*36a0*/  LOP3.LUT R80, R80, 0xff, RZ, 0xc0, !PT ;  /* 0x000000ff50507812 */ /* 0x000fe200078ec0ff */
[--C-:B------:R-:W-:Y:S01]  /*36b0*/  FFMA R67, R67, UR5, -R3.reuse ;  /* 0x0000000543437c23 */ /* 0x100fe20008000803 */
[----:B------:R-:W-:Y:S01]  /*36c0*/  ULDC UR5, c[0x0][0x604] ;  /* 0x0001810000057ab9 */ /* 0x000fe20000000800 */
[----:B------:R-:W-:Y:S01]  /*36d0*/  @!P4 FMUL R59, R59, 0.5 ;  /* 0x3f0000003b3bc820 */ /* 0x000fe20000400000 */
[----:B------:R-:W1:Y:S01]  /*36e0*/  MUFU.EX2 R96, R55 ;  /* 0x0000003700607308 */ /* 0x000e620000000800 */
[----:B--2---:R-:W-:Y:S01]  /*36f0*/  @!P1 FMUL R58, R58, R58 ;  /* 0x0000003a3a3a9220 */ /* 0x004fe20000400000 */
[----:B------:R-:W-:Y:S01]  /*3700*/  FSETP.GEU.AND P1, PT, R66, -126, PT ;  /* 0xc2fc00004200780b */ /* 0x000fe20003f2e000 */
[--C-:B------:R-:W-:Y:S01]  /*3710*/  FFMA R70, R70, UR5, -R3.reuse ;  /* 0x0000000546467c23 */ /* 0x100fe20008000803 */
[----:B------:R-:W-:Y:S01]  /*3720*/  ULDC UR5, c[0x0][0x604] ;  /* 0x0001810000057ab9 */ /* 0x000fe20000000800 */
[----:B---3--:R-:W-:Y:S01]  /*3730*/  LOP3.LUT R5, R0, 0x3, RZ, 0xc0, !PT ;  /* 0x0000000300057812 */ /* 0x008fe200078ec0ff */
[----:B------:R-:W-:Y:S01]  /*3740*/  FFMA R71, R71, UR5, -R3 ;  /* 0x0000000547477c23 */ /* 0x000fe20008000803 */
[----:B------:R-:W-:Y:S01]  /*3750*/  @!P6 FMUL R63, R63, 0.5 ;  /* 0x3f0000003f3fe820 */ /* 0x000fe20000400000 */
[----:B------:R-:W2:Y:S01]  /*3760*/  MUFU.EX2 R15, R17 ;  /* 0x00000011000f7308 */ /* 0x000ea20000000800 */
[----:B----4-:R-:W-:Y:S01]  /*3770*/  @!P5 FMUL R54, R54, R54 ;  /* 0x000000363636d220 */ /* 0x010fe20000400000 */
[----:B------:R-:W-:Y:S01]  /*3780*/  FSETP.GEU.AND P5, PT, R62, -126, PT ;  /* 0xc2fc00003e00780b */ /* 0x000fe20003fae000 */
[----:B------:R-:W-:Y:S01]  /*3790*/  ULDC UR5, c[0x0][0x604] ;  /* 0x0001810000057ab9 */ /* 0x000fe20000000800 */
[----:B------:R-:W-:-:S02]  /*37a0*/  VIADD R5, R5, 0xffffffff ;  /* 0xffffffff05057836 */ /* 0x000fc40000000000 */
[--C-:B------:R-:W-:Y:S01]  /*37b0*/  FFMA R74, R74, UR5, -R3.reuse ;  /* 0x000000054a4a7c23 */ /* 0x100fe20008000803 */
[----:B------:R-:W-:Y:S01]  /*37c0*/  ULDC UR5, c[0x0][0x604] ;  /* 0x0001810000057ab9 */ /* 0x000fe20000000800 */
[----:B------:R-:W-:Y:S01]  /*37d0*/  @!P1 FMUL R66, R66, 0.5 ;  /* 0x3f00000042429820 */ /* 0x000fe20000400000 */
[----:B------:R-:W3:Y:S01]  /*37e0*/  MUFU.EX2 R59, R59 ;  /* 0x0000003b003b7308 */ /* 0x000ee20000000800 */
[----:B-1----:R-:W-:Y:S01]  /*37f0*/  @!P2 FMUL R96, R96, R96 ;  /* 0x000000606060a220 */ /* 0x002fe20000400000 */
[----:B------:R-:W-:Y:S01]  /*3800*/  FSETP.GEU.AND P2, PT, R67, -126, PT ;  /* 0xc2fc00004300780b */ /* 0x000fe20003f4e000 */
[--C-:B------:R-:W-:Y:S01]  /*3810*/  FFMA R78, R78, UR5, -R3.reuse ;  /* 0x000000054e4e7c23 */ /* 0x100fe20008000803 */
[----:B------:R-:W-:Y:S01]  /*3820*/  ULDC UR5, c[0x0][0x604] ;  /* 0x0001810000057ab9 */ /* 0x000fe20000000800 */
[----:B------:R-:W-:Y:S01]  /*3830*/  F2FP.SATFINITE.E4M3.F32.PACK_AB_MERGE_C R108, R103, R54, RZ ;  /* 0x00000036676c723e */ /* 0x000fe200048070ff */
[----:B------:R-:W-:Y:S01]  /*3840*/  FFMA R79, R79, UR5, -R3 ;  /* 0x000000054f4f7c23 */ /* 0x000fe20008000803 */
[----:B------:R-:W-:Y:S01]  /*3850*/  @!P5 FMUL R62, R62, 0.5 ;  /* 0x3f0000003e3ed820 */ /* 0x000fe20000400000 */
[----:B------:R-:W1:Y:S01]  /*3860*/  MUFU.EX2 R63, R63 ;  /* 0x0000003f003f7308 */ /* 0x000e620000000800 */
[----:B--2---:R-:W-:Y:S01]  /*3870*/  @!P3 FMUL R15, R15, R15 ;  /* 0x0000000f0f0fb220 */ /* 0x004fe20000400000 */
[----:B------:R-:W-:Y:S01]  /*3880*/  FSETP.GEU.AND P3, PT, R70, -126, PT ;  /* 0xc2fc00004600780b */ /* 0x000fe20003f6e000 */
[----:B------:R-:W-:Y:S01]  /*3890*/  ULDC UR5, c[0x0][0x604] ;  /* 0x0001810000057ab9 */ /* 0x000fe20000000800 */
[----:B------:R-:W-:-:S02]  /*38a0*/  IMAD.U32 R17, RZ, RZ, UR7 ;  /* 0x00000007ff117e24 */ /* 0x000fc4000f8e00ff */
[--C-:B------:R-:W-:Y:S01]  /*38b0*/  FFMA R82, R82, UR5, -R3.reuse ;  /* 0x0000000552527c23 */ /* 0x100fe20008000803 */
[----:B------:R-:W-:Y:S01]  /*38c0*/  ULDC UR5, c[0x0][0x604] ;  /* 0x0001810000057ab9 */ /* 0x000fe20000000800 */
[----:B------:R-:W-:Y:S01]  /*38d0*/  @!P2 FMUL R67, R67, 0.5 ;  /* 0x3f0000004343a820 */ /* 0x000fe20000400000 */
[----:B------:R-:W2:Y:S01]  /*38e0*/  MUFU.EX2 R66, R66 ;  /* 0x0000004200427308 */ /* 0x000ea20000000800 */
[----:B---3--:R-:W-:Y:S01]  /*38f0*/  @!P4 FMUL R59, R59, R59 ;  /* 0x0000003b3b3bc220 */ /* 0x008fe20000400000 */
[----:B------:R-:W-:Y:S01]  /*3900*/  FSETP.GEU.AND P4, PT, R71, -126, PT ;  /* 0xc2fc00004700780b */ /* 0x000fe20003f8e000 */
[----:B------:R-:W-:Y:S01]  /*3910*/  FFMA R83, R83, UR5, -R3 ;  /* 0x0000000553537c23 */ /* 0x000fe20008000803 */
[----:B------:R-:W-:Y:S01]  /*3920*/  ULDC UR5, c[0x0][0x604] ;  /* 0x0001810000057ab9 */ /* 0x000fe20000000800 */
[----:B------:R-:W-:Y:S01]  /*3930*/  FADD R43, R26, R15 ;  /* 0x0000000f1a2b7221 */ /* 0x000fe20000000000 */
[----:B------:R-:W-:Y:S01]  /*3940*/  FFMA R3, R87, UR5, -R3 ;  /* 0x0000000557037c23 */ /* 0x000fe20008000803 */
[----:B------:R-:W-:Y:S01]  /*3950*/  @!P3 FMUL R70, R70, 0.5 ;  /* 0x3f0000004646b820 */ /* 0x000fe20000400000 */
[----:B------:R-:W3:Y:S01]  /*3960*/  MUFU.EX2 R62, R62 ;  /* 0x0000003e003e7308 */ /* 0x000ee20000000800 */
[----:B-1----:R-:W-:Y:S01]  /*3970*/  @!P6 FMUL R63, R63, R63 ;  /* 0x0000003f3f3fe220 */ /* 0x002fe20000400000 */
[----:B------:R-:W-:Y:S01]  /*3980*/  FSETP.GEU.AND P6, PT, R75, -126, PT ;  /* 0xc2fc00004b00780b */ /* 0x000fe20003fce000 */
[----:B------:R-:W-:Y:S01]  /*3990*/  FADD R45, R2, R59 ;  /* 0x0000003b022d7221 */ /* 0x000fe20000000000 */
[----:B------:R-:W-:Y:S01]  /*39a0*/  F2FP.SATFINITE.E4M3.F32.PACK_AB_MERGE_C R87, R103, R26, RZ ;  /* 0x0000001a6757723e */ /* 0x000fe200048070ff */
[----:B------:R-:W-:Y:S01]  /*39b0*/  FADD R26, R28, R60 ;  /* 0x0000003c1c1a7221 */ /* 0x000fe20000000000 */
[----:B------:R-:W-:Y:S01]  /*39c0*/  FADD R28, R10, R61 ;  /* 0x0000003d0a1c7221 */ /* 0x000fe20000000000 */
[----:B------:R-:W-:Y:S01]  /*39d0*/  @!P4 FMUL R71, R71, 0.5 ;  /* 0x3f0000004747c820 */ /* 0x000fe20000400000 */
[----:B------:R-:W1:Y:S01]  /*39e0*/  MUFU.EX2 R67, R67 ;  /* 0x0000004300437308 */ /* 0x000e620000000800 */
[----:B--2---:R-:W-:Y:S01]  /*39f0*/  @!P1 FMUL R66, R66, R66 ;  /* 0x0000004242429220 */ /* 0x004fe20000400000 */
[----:B------:R-:W-:Y:S01]  /*3a00*/  FSETP.GEU.AND P1, PT, R78, -126, PT ;  /* 0xc2fc00004e00780b */ /* 0x000fe20003f2e000 */
[----:B------:R-:W-:Y:S01]  /*3a10*/  FADD R49, R4, R63 ;  /* 0x0000003f04317221 */ /* 0x000fe20000000000 */
[----:B------:R-:W-:Y:S01]  /*3a20*/  F2FP.SATFINITE.E4M3.F32.PACK_AB_MERGE_C R10, R103, R88, RZ ;  /* 0x00000058670a723e */ /* 0x000fe200048070ff */
[----:B------:R-:W-:Y:S01]  /*3a30*/  FADD R51, R34, R66 ;  /* 0x0000004222337221 */ /* 0x000fe20000000000 */
[----:B------:R-:W-:Y:S01]  /*3a40*/  FADD R34, R40, R72 ;  /* 0x0000004828227221 */ /* 0x000fe20000000000 */
[----:B------:R-:W-:Y:S01]  /*3a50*/  @!P6 FMUL R75, R75, 0.5 ;  /* 0x3f0000004b4be820 */ /* 0x000fe20000400000 */
[----:B------:R-:W2:Y:S01]  /*3a60*/  MUFU.EX2 R70, R70 ;  /* 0x0000004600467308 */ /* 0x000ea20000000800 */
[----:B---3--:R-:W-:Y:S01]  /*3a70*/  @!P5 FMUL R62, R62, R62 ;  /* 0x0000003e3e3ed220 */ /* 0x008fe20000400000 */
[----:B------:R-:W-:Y:S01]  /*3a80*/  FSETP.GEU.AND P5, PT, R74, -126, PT ;  /* 0xc2fc00004a00780b */ /* 0x000fe20003fae000 */
[----:B------:R3:W-:Y:S01]  /*3a90*/  SYNCS.ARRIVE.TRANS64.A1T0 RZ, [R17+UR29], RZ ;  /* 0x000000ff11ff79a7 */ /* 0x0007e2000810001d */
[----:B------:R-:W-:Y:S01]  /*3aa0*/  F2FP.SATFINITE.E4M3.F32.PACK_AB_MERGE_C R60, R103, R60, RZ ;  /* 0x0000003c673c723e */ /* 0x000fe200048070ff */
[----:B------:R-:W-:Y:S01]  /*3ab0*/  FADD R47, R30, R62 ;  /* 0x0000003e1e2f7221 */ /* 0x000fe20000000000 */
[----:B------:R-:W-:Y:S01]  /*3ac0*/  FADD R30, R14, R65 ;  /* 0x000000410e1e7221 */ /* 0x000fe20000000000 */
[----:B------:R-:W-:Y:S01]  /*3ad0*/  @!P1 FMUL R78, R78, 0.5 ;  /* 0x3f0000004e4e9820 */ /* 0x000fe20000400000 */
[----:B------:R-:W4:Y:S01]  /*3ae0*/  MUFU.EX2 R71, R71 ;  /* 0x0000004700477308 */ /* 0x000f220000000800 */
[----:B-1----:R-:W-:Y:S01]  /*3af0*/  @!P2 FMUL R67, R67, R67 ;  /* 0x000000434343a220 */ /* 0x002fe20000400000 */
[----:B------:R-:W-:Y:S01]  /*3b00*/  FSETP.GEU.AND P2, PT, R79, -126, PT ;  /* 0xc2fc00004f00780b */ /* 0x000fe20003f4e000 */
[----:B------:R-:W-:Y:S01]  /*3b10*/  FADD R39, R30, R39 ;  /* 0x000000271e277221 */ /* 0x000fe20000000000 */
[C---:B------:R-:W-:Y:S01]  /*3b20*/  F2FP.SATFINITE.E4M3.F32.PACK_AB_MERGE_C R14, R103.reuse, R94, RZ ;  /* 0x0000005e670e723e */ /* 0x040fe200048070ff */
[----:B------:R-:W-:Y:S01]  /*3b30*/  FADD R53, R38, R67 ;  /* 0x0000004326357221 */ /* 0x000fe20000000000 */
[----:B------:R-:W-:Y:S01]  /*3b40*/  F2FP.SATFINITE.E4M3.F32.PACK_AB_MERGE_C R61, R103, R61, RZ ;  /* 0x0000003d673d723e */ /* 0x000fe200048070ff */
[----:B------:R-:W-:Y:S01]  /*3b50*/  @!P5 FMUL R74, R74, 0.5 ;  /* 0x3f0000004a4ad820 */ /* 0x000fe20000400000 */
[----:B------:R-:W1:Y:S01]  /*3b60*/  MUFU.EX2 R75, R75 ;  /* 0x0000004b004b7308 */ /* 0x000e620000000800 */
[----:B--2---:R-:W-:Y:S01]  /*3b70*/  @!P3 FMUL R70, R70, R70 ;  /* 0x000000464646b220 */ /* 0x004fe20000400000 */
[----:B------:R-:W-:Y:S01]  /*3b80*/  FSETP.GEU.AND P3, PT, R82, -126, PT ;  /* 0xc2fc00005200780b */ /* 0x000fe20003f6e000 */
[----:B------:R-:W-:Y:S01]  /*3b90*/  FADD R27, R27, R34 ;  /* 0x000000221b1b7221 */ /* 0x000fe20000000000 */
[----:B------:R-:W-:Y:S01]  /*3ba0*/  F2FP.SATFINITE.E4M3.F32.PACK_AB_MERGE_C R62, R103, R62, RZ ;  /* 0x0000003e673e723e */ /* 0x000fe200048070ff */
[----:B------:R-:W-:Y:S01]  /*3bb0*/  IMAD.U32 R87, R87, 0x10000, RZ ;  /* 0x0001000057577824 */ /* 0x000fe200078e00ff */
[----:B------:R-:W-:Y:S01]  /*3bc0*/  LOP3.LUT R60, R60, 0xff, RZ, 0xc0, !PT ;  /* 0x000000ff3c3c7812 */ /* 0x000fe200078ec0ff */
[----:B------:R-:W-:Y:S01]  /*3bd0*/  @!P2 FMUL R79, R79, 0.5 ;  /* 0x3f0000004f4fa820 */ /* 0x000fe20000400000 */
[----:B------:R-:W2:Y:S01]  /*3be0*/  MUFU.EX2 R78, R78 ;  /* 0x0000004e004e7308 */ /* 0x000ea20000000800 */
[----:B----4-:R-:W-:Y:S01]  /*3bf0*/  @!P4 FMUL R71, R71, R71 ;  /* 0x000000474747c220 */ /* 0x010fe20000400000 */
[----:B------:R-:W-:Y:S01]  /*3c00*/  FSETP.GEU.AND P4, PT, R83, -126, PT ;  /* 0xc2fc00005300780b */ /* 0x000fe20003f8e000 */
[----:B------:R-:W-:Y:S01]  /*3c10*/  IMAD.U32 R34, R101, 0x10000, RZ ;  /* 0x0001000065227824 */ /* 0x000fe200078e00ff */
[----:B------:R-:W-:Y:S01]  /*3c20*/  LOP3.LUT R61, R61, 0xffff, RZ, 0xc0, !PT ;  /* 0x0000ffff3d3d7812 */ /* 0x000fe200078ec0ff */
[----:B------:R-:W-:Y:S01]  /*3c30*/  FADD R26, R26, R35 ;  /* 0x000000231a1a7221 */ /* 0x000fe20000000000 */
[----:B------:R-:W-:Y:S01]  /*3c40*/  F2FP.SATFINITE.E4M3.F32.PACK_AB_MERGE_C R72, R103, R72, RZ ;  /* 0x000000486748723e */ /* 0x000fe200048070ff */
[----:B------:R-:W-:Y:S01]  /*3c50*/  @!P3 FMUL R82, R82, 0.5 ;  /* 0x3f0000005252b820 */ /* 0x000fe20000400000 */
[----:B------:R-:W4:Y:S01]  /*3c60*/  MUFU.EX2 R74, R74 ;  /* 0x0000004a004a7308 */ /* 0x000f220000000800 */
[----:B-1----:R-:W-:Y:S01]  /*3c70*/  @!P6 FMUL R75, R75, R75 ;  /* 0x0000004b4b4be220 */ /* 0x002fe20000400000 */
[----:B------:R-:W-:Y:S01]  /*3c80*/  FSETP.GEU.AND P6, PT, R3, -126, PT ;  /* 0xc2fc00000300780b */ /* 0x000fe20003fce000 */
[----:B------:R-:W-:Y:S01]  /*3c90*/  IMAD.U32 R35, R108, 0x10000, RZ ;  /* 0x000100006c237824 */ /* 0x000fe200078e00ff */
[----:B------:R-:W-:Y:S01]  /*3ca0*/  PRMT R60, R61, 0x7604, R60 ;  /* 0x000076043d3c7816 */ /* 0x000fe2000000003c */
[----:B------:R-:W-:Y:S01]  /*3cb0*/  FADD R36, R27, R36 ;  /* 0x000000241b247221 */ /* 0x000fe20000000000 */
[----:B------:R-:W-:Y:S01]  /*3cc0*/  LOP3.LUT R72, R72, 0xff, RZ, 0xc0, !PT ;  /* 0x000000ff48487812 */ /* 0x000fe200078ec0ff */
[----:B------:R-:W-:Y:S01]  /*3cd0*/  @!P4 FMUL R83, R83, 0.5 ;  /* 0x3f0000005353c820 */ /* 0x000fe20000400000 */
[----:B------:R-:W1:Y:S01]  /*3ce0*/  MUFU.EX2 R19, R79 ;  /* 0x0000004f00137308 */ /* 0x000e620000000800 */
[----:B--2---:R-:W-:Y:S01]  /*3cf0*/  @!P1 FMUL R78, R78, R78 ;  /* 0x0000004e4e4e9220 */ /* 0x004fe20000400000 */
[----:B------:R-:W-:Y:S01]  /*3d00*/  ISETP.GT.U32.AND P1, PT, R5, 0x1, PT ;  /* 0x000000010500780c */ /* 0x000fe20003f24070 */
[----:B------:R-:W-:Y:S01]  /*3d10*/  FADD R31, R26, R31 ;  /* 0x0000001f1a1f7221 */ /* 0x000fe20000000000 */
[----:B------:R-:W-:Y:S01]  /*3d20*/  F2FP.SATFINITE.E4M3.F32.PACK_AB_MERGE_C R5, R103, R38, RZ ;  /* 0x000000266705723e */ /* 0x000fe200048070ff */
[----:B------:R-:W-:Y:S01]  /*3d30*/  FADD R38, R42, R70 ;  /* 0x000000462a267221 */ /* 0x000fe20000000000 */
[----:B------:R-:W-:Y:S01]  /*3d40*/  FADD R42, R88, R71 ;  /* 0x00000047582a7221 */ /* 0x000fe20000000000 */
[----:B------:R-:W-:Y:S01]  /*3d50*/  @!P6 FMUL R3, R3, 0.5 ;  /* 0x3f0000000303e820 */ /* 0x000fe20000400000 */
[----:B------:R-:W2:Y:S01]  /*3d60*/  MUFU.EX2 R82, R82 ;  /* 0x0000005200527308 */ /* 0x000ea20000000800 */
[----:B----4-:R-:W-:Y:S01]  /*3d70*/  @!P5 FMUL R74, R74, R74 ;  /* 0x0000004a4a4ad220 */ /* 0x010fe20000400000 */
[----:B------:R-:W-:Y:S01]  /*3d80*/  F2FP.SATFINITE.E4M3.F32.PACK_AB_MERGE_C R88, R103, R40, RZ ;  /* 0x000000286758723e */ /* 0x000fe200048070ff */
[----:B------:R-:W-:Y:S01]  /*3d90*/  FADD R31, R36, R31 ;  /* 0x0000001f241f7221 */ /* 0x000fe20000000000 */
[----:B------:R-:W-:Y:S01]  /*3da0*/  FSETP.GEU.AND P5, PT, R86, -126, PT ;  /* 0xc2fc00005600780b */ /* 0x000fe20003fae000 */
[----:B------:R-:W-:Y:S01]  /*3db0*/  FADD R40, R46, R74 ;  /* 0x0000004a2e287221 */ /* 0x000fe20000000000 */
[----:B------:R-:W-:Y:S01]  /*3dc0*/  FADD R46, R90, R75 ;  /* 0x0000004b5a2e7221 */ /* 0x000fe20000000000 */
[----:B------:R-:W-:Y:S01]  /*3dd0*/  LOP3.LUT R88, R88, 0xff, RZ, 0xc0, !PT ;  /* 0x000000ff58587812 */ /* 0x000fe200078ec0ff */
[----:B------:R4:W5:Y:S01]  /*3de0*/  MUFU.EX2 R21, R83 ;  /* 0x0000005300157308 */ /* 0x0009620000000800 */
[----:B-1----:R-:W-:Y:S01]  /*3df0*/  @!P2 FMUL R19, R19, R19 ;  /* 0x000000131313a220 */ /* 0x002fe20000400000 */
[----:B------:R-:W-:Y:S01]  /*3e00*/  F2FP.SATFINITE.E4M3.F32.PACK_AB_MERGE_C R74, R103, R74, RZ ;  /* 0x0000004a674a723e */ /* 0x000fe200048070ff */
[----:B------:R-:W-:Y:S01]  /*3e10*/  FADD R40, R43, R40 ;  /* 0x000000282b287221 */ /* 0x000fe20000000000 */
[----:B------:R-:W-:Y:S01]  /*3e20*/  PRMT R88, R29, 0x7604, R88 ;  /* 0x000076041d587816 */ /* 0x000fe20000000058 */
[----:B------:R-:W-:Y:S01]  /*3e30*/  IMAD.U32 R29, R98, 0x10000, RZ ;  /* 0x00010000621d7824 */ /* 0x000fe200078e00ff */
[----:B------:R-:W-:-:S02]  /*3e40*/  PRMT R72, R73, 0x7604, R72 ;  /* 0x0000760449487816 */ /* 0x000fc40000000048 */
[----:B------:R1:W3:Y:S01]  /*3e50*/  MUFU.EX2 R25, R3 ;  /* 0x0000000300197308 */ /* 0x0002e20000000800 */
[----:B--2---:R-:W-:Y:S01]  /*3e60*/  @!P3 FMUL R82, R82, R82 ;  /* 0x000000525252b220 */ /* 0x004fe20000400000 */
[C---:B----4-:R-:W-:Y:S01]  /*3e70*/  F2FP.SATFINITE.E4M3.F32.PACK_AB_MERGE_C R83, R103.reuse, R24, RZ ;  /* 0x000000186753723e */ /* 0x050fe200048070ff */
[----:B------:R-:W-:Y:S01]  /*3e80*/  FADD R24, R8, R57 ;  /* 0x0000003908187221 */ /* 0x000fe20000000000 */
[----:B------:R-:W-:Y:S01]  /*3e90*/  F2FP.SATFINITE.E4M3.F32.PACK_AB_MERGE_C R8, R103, R92, RZ ;  /* 0x0000005c6708723e */ /* 0x000fe200048070ff */
[----:B------:R-:W-:Y:S01]  /*3ea0*/  @!P5 FMUL R86, R86, 0.5 ;  /* 0x3f0000005656d820 */ /* 0x000fe20000400000 */
[----:B------:R-:W-:Y:S01]  /*3eb0*/  LOP3.LUT R30, R91, 0xffff, RZ, 0xc0, !PT ;  /* 0x0000ffff5b1e7812 */ /* 0x000fe200078ec0ff */
[----:B------:R-:W-:Y:S01]  /*3ec0*/  FADD R24, R24, R33 ;  /* 0x0000002118187221 */ /* 0x000fe20000000000 */
[----:B------:R-:W-:Y:S01]  /*3ed0*/  LOP3.LUT R33, R56, 0xffff, RZ, 0xc0, !PT ;  /* 0x0000ffff38217812 */ /* 0x000fe200078ec0ff */
[----:B-----5:R-:W-:Y:S01]  /*3ee0*/  @!P4 FMUL R21, R21, R21 ;  /* 0x000000151515c220 */ /* 0x020fe20000400000 */
[C---:B-1----:R-:W-:Y:S01]  /*3ef0*/  F2FP.SATFINITE.E4M3.F32.PACK_AB_MERGE_C R3, R103.reuse, R4, RZ ;  /* 0x000000046703723e */ /* 0x042fe200048070ff */
[----:B------:R-:W1:Y:S01]  /*3f00*/  MUFU.EX2 R86, R86 ;  /* 0x0000005600567308 */ /* 0x000e620000000800 */
[C---:B------:R-:W-:Y:S01]  /*3f10*/  F2FP.SATFINITE.E4M3.F32.PACK_AB_MERGE_C R4, R103.reuse, R90, RZ ;  /* 0x0000005a6704723e */ /* 0x040fe200048070ff */
[----:B------:R-:W-:Y:S01]  /*3f20*/  FADD R22, R24, R39 ;  /* 0x0000002718167221 */ /* 0x000fe20000000000 */
[C---:B------:R-:W-:Y:S01]  /*3f30*/  F2FP.SATFINITE.E4M3.F32.PACK_AB_MERGE_C R90, R103.reuse, R44, RZ ;  /* 0x0000002c675a723e */ /* 0x040fe200048070ff */
[----:B------:R-:W-:Y:S01]  /*3f40*/  FADD R44, R50, R78 ;  /* 0x0000004e322c7221 */ /* 0x000fe20000000000 */
[----:B------:R-:W-:Y:S01]  /*3f50*/  FADD R50, R92, R19 ;  /* 0x000000135c327221 */ /* 0x000fe20000000000 */
[C---:B------:R-:W-:Y:S01]  /*3f60*/  F2FP.SATFINITE.E4M3.F32.PACK_AB_MERGE_C R92, R103.reuse, R48, RZ ;  /* 0x00000030675c723e */ /* 0x040fe200048070ff */
[----:B------:R-:W-:Y:S01]  /*3f70*/  FADD R48, R54, R82 ;  /* 0x0000005236307221 */ /* 0x000fe20000000000 */
[----:B------:R-:W-:Y:S01]  /*3f80*/  FADD R54, R94, R21 ;  /* 0x000000155e367221 */ /* 0x000fe20000000000 */
[----:B------:R-:W-:Y:S01]  /*3f90*/  F2FP.SATFINITE.E4M3.F32.PACK_AB_MERGE_C R94, R103, R9, RZ ;  /* 0x00000009675e723e */ /* 0x000fe200048070ff */
[----:B---3--:R-:W-:Y:S01]  /*3fa0*/  @!P6 FMUL R25, R25, R25 ;  /* 0x000000191919e220 */ /* 0x008fe20000400000 */
[----:B------:R-:W-:Y:S01]  /*3fb0*/  F2FP.SATFINITE.E4M3.F32.PACK_AB_MERGE_C R9, R103, R59, RZ ;  /* 0x0000003b6709723e */ /* 0x000fe200048070ff */
[----:B------:R-:W-:Y:S01]  /*3fc0*/  FADD R51, R51, R48 ;  /* 0x0000003033337221 */ /* 0x000fe20000000000 */
[C---:B------:R-:W-:Y:S01]  /*3fd0*/  F2FP.SATFINITE.E4M3.F32.PACK_AB_MERGE_C R59, R103.reuse, R23, RZ ;  /* 0x00000017673b723e */ /* 0x040fe200048070ff */
[----:B------:R-:W-:Y:S01]  /*3fe0*/  FADD R23, R28, R37 ;  /* 0x000000251c177221 */ /* 0x000fe20000000000 */
[----:B------:R-:W-:Y:S01]  /*3ff0*/  LOP3.LUT R90, R90, 0xff, RZ, 0xc0, !PT ;  /* 0x000000ff5a5a7812 */ /* 0x000fe200078ec0ff */
[----:B------:R-:W-:Y:S01]  /*4000*/  FADD R79, R96, R25 ;  /* 0x00000019604f7221 */ /* 0x000fe20000000000 */
[----:B------:R-:W-:Y:S01]  /*4010*/  F2FP.SATFINITE.E4M3.F32.PACK_AB_MERGE_C R65, R103, R65, RZ ;  /* 0x000000416741723e */ /* 0x000fe200048070ff */
[----:B------:R-:W-:Y:S01]  /*4020*/  FADD R23, R23, R32 ;  /* 0x0000002017177221 */ /* 0x000fe20000000000 */
[----:B------:R-:W-:Y:S01]  /*4030*/  LOP3.LUT R32, R97, 0xffff, RZ, 0xc0, !PT ;  /* 0x0000ffff61207812 */ /* 0x000fe200078ec0ff */
[----:B-1----:R-:W-:Y:S01]  /*4040*/  @!P5 FMUL R86, R86, R86 ;  /* 0x000000565656d220 */ /* 0x002fe20000400000 */
[----:B------:R-:W-:Y:S01]  /*4050*/  PRMT R30, R30, 0x7604, R89 ;  /* 0x000076041e1e7816 */ /* 0x000fe20000000059 */
[----:B------:R-:W-:Y:S01]  /*4060*/  FADD R54, R53, R54 ;  /* 0x0000003635367221 */ /* 0x000fe20000000000 */
[----:B------:R-:W-:Y:S01]  /*4070*/  PRMT R32, R32, 0x7604, R95 ;  /* 0x0000760420207816 */ /* 0x000fe2000000005f */
[----:B------:R-:W-:Y:S01]  /*4080*/  FADD R55, R58, R86 ;  /* 0x000000563a377221 */ /* 0x000fe20000000000 */
[----:B------:R-:W-:Y:S01]  /*4090*/  PRMT R52, R33, 0x7604, R52 ;  /* 0x0000760421347816 */ /* 0x000fe20000000034 */
[----:B------:R-:W-:Y:S01]  /*40a0*/  IMAD.U32 R33, R106, 0x10000, RZ ;  /* 0x000100006a217824 */ /* 0x000fe200078e00ff */
[----:B------:R-:W-:Y:S01]  /*40b0*/  LOP3.LUT R32, R32, 0xff0000, R29, 0xf8, !PT ;  /* 0x00ff000020207812 */ /* 0x000fe200078ef81d */
[----:B------:R-:W-:Y:S01]  /*40c0*/  IMAD.U32 R29, R104, 0x10000, RZ ;  /* 0x00010000681d7824 */ /* 0x000fe200078e00ff */
[----:B------:R-:W-:Y:S01]  /*40d0*/  F2FP.SATFINITE.E4M3.F32.PACK_AB_MERGE_C R2, R103, R2, RZ ;  /* 0x000000026702723e */ /* 0x000fe200048070ff */
[----:B------:R-:W-:Y:S01]  /*40e0*/  FADD R44, R47, R44 ;  /* 0x0000002c2f2c7221 */ /* 0x000fe20000000000 */
[----:B------:R-:W-:Y:S01]  /*40f0*/  F2FP.SATFINITE.E4M3.F32.PACK_AB_MERGE_C R66, R103, R66, RZ ;  /* 0x000000426742723e */ /* 0x000fe200048070ff */
[----:B------:R-:W-:Y:S01]  /*4100*/  FADD R55, R38, R55 ;  /* 0x0000003726377221 */ /* 0x000fe20000000000 */
[----:B------:R-:W-:Y:S01]  /*4110*/  LOP3.LUT R88, R88, 0xff0000, R29, 0xf8, !PT ;  /* 0x00ff000058587812 */ /* 0x000fe200078ef81d */
[----:B------:R-:W-:Y:S01]  /*4120*/  IMAD.U32 R29, R62, 0x10000, RZ ;  /* 0x000100003e1d7824 */ /* 0x000fe200078e00ff */
[----:B------:R-:W-:Y:S01]  /*4130*/  PRMT R90, R105, 0x7604, R90 ;  /* 0x00007604695a7816 */ /* 0x000fe2000000005a */
[----:B------:R-:W-:Y:S01]  /*4140*/  FADD R49, R49, R50 ;  /* 0x0000003231317221 */ /* 0x000fe20000000000 */
[----:B------:R-:W-:Y:S01]  /*4150*/  LOP3.LUT R65, R65, 0xffff, RZ, 0xc0, !PT ;  /* 0x0000ffff41417812 */ /* 0x000fe200078ec0ff */
[----:B------:R-:W-:Y:S01]  /*4160*/  FADD R42, R42, R79 ;  /* 0x0000004f2a2a7221 */ /* 0x000fe20000000000 */
[----:B------:R-:W-:Y:S01]  /*4170*/  LOP3.LUT R60, R60, 0xff0000, R29, 0xf8, !PT ;  /* 0x00ff00003c3c7812 */ /* 0x000fe200078ef81d */
[----:B------:R-:W-:Y:S01]  /*4180*/  IMAD.U32 R29, R74, 0x10000, RZ ;  /* 0x000100004a1d7824 */ /* 0x000fe200078e00ff */
[----:B------:R-:W-:Y:S01]  /*4190*/  LOP3.LUT R30, R30, 0xff0000, R93, 0xf8, !PT ;  /* 0x00ff00001e1e7812 */ /* 0x000fe200078ef85d */
[----:B------:R-:W-:Y:S01]  /*41a0*/  FADD R24, R40, R51 ;  /* 0x0000003328187221 */ /* 0x000fe20000000000 */
[----:B------:R-:W-:Y:S01]  /*41b0*/  LOP3.LUT R8, R8, 0xffff, RZ, 0xc0, !PT ;  /* 0x0000ffff08087812 */ /* 0x000fe200078ec0ff */
[----:B------:R-:W-:Y:S01]  /*41c0*/  FADD R27, R44, R55 ;  /* 0x000000372c1b7221 */ /* 0x000fe20000000000 */
[----:B------:R-:W-:Y:S01]  /*41d0*/  LOP3.LUT R72, R72, 0xff0000, R29, 0xf8, !PT ;  /* 0x00ff000048487812 */ /* 0x000fe200078ef81d */
[----:B------:R-:W-:Y:S01]  /*41e0*/  FADD R26, R49, R42 ;  /* 0x0000002a311a7221 */ /* 0x000fe20000000000 */
[----:B------:R-:W-:Y:S01]  /*41f0*/  LOP3.LUT R29, R3, 0xffff, RZ, 0xc0, !PT ;  /* 0x0000ffff031d7812 */ /* 0x000fe200078ec0ff */
[----:B------:R-:W-:Y:S01]  /*4200*/  FADD R22, R22, R23 ;  /* 0x0000001716167221 */ /* 0x000fe20000000000 */
[----:B------:R-:W-:Y:S01]  /*4210*/  LOP3.LUT R2, R2, 0xffff, RZ, 0xc0, !PT ;  /* 0x0000ffff02027812 */ /* 0x000fe200078ec0ff */
[----:B------:R-:W-:Y:S01]  /*4220*/  FADD R24, R24, R27 ;  /* 0x0000001b18187221 */ /* 0x000fe20000000000 */
[----:B------:R-:W-:Y:S01]  /*4230*/  F2FP.SATFINITE.E4M3.F32.PACK_AB_MERGE_C R82, R103, R82, RZ ;  /* 0x000000526752723e */ /* 0x000fe200048070ff */
[----:B------:R-:W-:Y:S01]  /*4240*/  IMAD.SHL.U32 R29, R29, 0x1000000, RZ ;  /* 0x010000001d1d7824 */ /* 0x000fe200078e00ff */
[C---:B------:R-:W-:Y:S01]  /*4250*/  F2FP.SATFINITE.E4M3.F32.PACK_AB_MERGE_C R21, R103.reuse, R21, RZ ;  /* 0x000000156715723e */ /* 0x040fe200048070ff */
[----:B------:R-:W-:Y:S01]  /*4260*/  IMAD.SHL.U32 R3, R2, 0x1000000, RZ ;  /* 0x0100000002037824 */ /* 0x000fe200078e00ff */
[----:B------:R-:W-:Y:S01]  /*4270*/  LOP3.LUT R90, R90, 0xff0000, R33, 0xf8, !PT ;  /* 0x00ff00005a5a7812 */ /* 0x000fe200078ef821 */
[----:B------:R-:W-:Y:S01]  /*4280*/  IMAD.U32 R33, R66, 0x10000, RZ ;  /* 0x0001000042217824 */ /* 0x000fe200078e00ff */
[----:B------:R-:W-:Y:S01]  /*4290*/  F2FP.SATFINITE.E4M3.F32.PACK_AB_MERGE_C R17, R103, R96, RZ ;  /* 0x000000606711723e */ /* 0x000fe200048070ff */
[----:B------:R-:W-:Y:S01]  /*42a0*/  IMAD.U32 R41, R82, 0x10000, RZ ;  /* 0x0001000052297824 */ /* 0x000fe200078e00ff */
[----:B------:R-:W-:-:S02]  /*42b0*/  LOP3.LUT R4, R4, 0xffff, RZ, 0xc0, !PT ;  /* 0x0000ffff04047812 */ /* 0x000fc400078ec0ff */
[C---:B------:R-:W-:Y:S02]  /*42c0*/  F2FP.SATFINITE.E4M3.F32.PACK_AB_MERGE_C R58, R103.reuse, R58, RZ ;  /* 0x0000003a673a723e */ /* 0x040fe400048070ff */
[----:B------:R-:W-:Y:S02]  /*42d0*/  F2FP.SATFINITE.E4M3.F32.PACK_AB_MERGE_C R78, R103, R78, RZ ;  /* 0x0000004e674e723e */ /* 0x000fe400048070ff */
[----:B------:R-:W-:Y:S01]  /*42e0*/  PRMT R64, R65, 0x7604, R64 ;  /* 0x0000760441407816 */ /* 0x000fe20000000040 */
[----:B------:R-:W-:Y:S01]  /*42f0*/  IMAD.U32 R37, R58, 0x10000, RZ ;  /* 0x000100003a257824 */ /* 0x000fe200078e00ff */
[----:B------:R-:W-:Y:S02]  /*4300*/  LOP3.LUT R81, R81, 0xffff, RZ, 0xc0, !PT ;  /* 0x0000ffff51517812 */ /* 0x000fe400078ec0ff */
[----:B------:R-:W-:Y:S01]  /*4310*/  LOP3.LUT R30, R30, R29, RZ, 0xfc, !PT ;  /* 0x0000001d1e1e7212 */ /* 0x000fe200078efcff */
[----:B------:R-:W-:Y:S01]  /*4320*/  IMAD.SHL.U32 R29, R8, 0x1000000, RZ ;  /* 0x01000000081d7824 */ /* 0x000fe200078e00ff */
[----:B------:R-:W-:-:S02]  /*4330*/  F2FP.SATFINITE.E4M3.F32.PACK_AB_MERGE_C R19, R103, R19, RZ ;  /* 0x000000136713723e */ /* 0x000fc400048070ff */
[----:B------:R-:W-:Y:S02]  /*4340*/  LOP3.LUT R76, R76, 0xff, RZ, 0xc0, !PT ;  /* 0x000000ff4c4c7812 */ /* 0x000fe400078ec0ff */
[----:B------:R-:W-:Y:S02]  /*4350*/  LOP3.LUT R8, R21, 0xffff, RZ, 0xc0, !PT ;  /* 0x0000ffff15087812 */ /* 0x000fe400078ec0ff */
[----:B------:R-:W-:Y:S02]  /*4360*/  LOP3.LUT R83, R83, 0xff, RZ, 0xc0, !PT ;  /* 0x000000ff53537812 */ /* 0x000fe400078ec0ff */
[----:B------:R-:W-:Y:S01]  /*4370*/  LOP3.LUT R28, R85, 0xffff, RZ, 0xc0, !PT ;  /* 0x0000ffff551c7812 */ /* 0x000fe200078ec0ff */
[----:B------:R-:W-:Y:S01]  /*4380*/  IMAD.SHL.U32 R8, R8, 0x1000000, RZ ;  /* 0x0100000008087824 */ /* 0x000fe200078e00ff */
[----:B------:R-:W-:Y:S01]  /*4390*/  LOP3.LUT R2, R17, 0xffff, RZ, 0xc0, !PT ;  /* 0x0000ffff11027812 */ /* 0x000fe200078ec0ff */
[----:B------:R-:W-:Y:S01]  /*43a0*/  IMAD.SHL.U32 R17, R4, 0x1000000, RZ ;  /* 0x0100000004117824 */ /* 0x000fe200078e00ff */
[----:B------:R-:W-:-:S02]  /*43b0*/  F2FP.SATFINITE.E4M3.F32.PACK_AB_MERGE_C R57, R103, R57, RZ ;  /* 0x000000396739723e */ /* 0x000fc400048070ff */
[----:B------:R-:W-:Y:S01]  /*43c0*/  PRMT R80, R81, 0x7604, R80 ;  /* 0x0000760451507816 */ /* 0x000fe20000000050 */
[----:B------:R-:W-:Y:S01]  /*43d0*/  IMAD.SHL.U32 R2, R2, 0x1000000, RZ ;  /* 0x0100000002027824 */ /* 0x000fe200078e00ff */
[----:B------:R-:W-:Y:S01]  /*43e0*/  LOP3.LUT R64, R64, 0xff0000, R33, 0xf8, !PT ;  /* 0x00ff000040407812 */ /* 0x000fe200078ef821 */
[----:B------:R-:W-:Y:S01]  /*43f0*/  IMAD.U32 R33, R78, 0x10000, RZ ;  /* 0x000100004e217824 */ /* 0x000fe200078e00ff */
[C---:B------:R-:W-:Y:S02]  /*4400*/  F2FP.SATFINITE.E4M3.F32.PACK_AB_MERGE_C R96, R103.reuse, R15, RZ ;  /* 0x0000000f6760723e */ /* 0x040fe400048070ff */
[----:B------:R-:W-:Y:S02]  /*4410*/  F2FP.SATFINITE.E4M3.F32.PACK_AB_MERGE_C R68, R103, R68, RZ ;  /* 0x000000446744723e */ /* 0x000fe400048070ff */
[----:B------:R-:W-:Y:S01]  /*4420*/  LOP3.LUT R4, R19, 0xffff, RZ, 0xc0, !PT ;  /* 0x0000ffff13047812 */ /* 0x000fe200078ec0ff */
[----:B------:R-:W-:Y:S01]  /*4430*/  IMAD.U32 R96, R96, 0x10000, RZ ;  /* 0x0001000060607824 */ /* 0x000fe200078e00ff */
[----:B------:R-:W-:-:S02]  /*4440*/  F2FP.SATFINITE.E4M3.F32.PACK_AB_MERGE_C R15, R103, R63, RZ ;  /* 0x0000003f670f723e */ /* 0x000fc400048070ff */
[----:B------:R-:W-:Y:S01]  /*4450*/  F2FP.SATFINITE.E4M3.F32.PACK_AB_MERGE_C R84, R103, R84, RZ ;  /* 0x000000546754723e */ /* 0x000fe200048070ff */
[----:B------:R-:W-:Y:S01]  /*4460*/  IMAD.SHL.U32 R21, R4, 0x1000000, RZ ;  /* 0x0100000004157824 */ /* 0x000fe200078e00ff */
[----:B------:R-:W-:Y:S02]  /*4470*/  LOP3.LUT R92, R92, 0xff, RZ, 0xc0, !PT ;  /* 0x000000ff5c5c7812 */ /* 0x000fe400078ec0ff */
[----:B------:R-:W-:Y:S02]  /*4480*/  PRMT R76, R77, 0x7604, R76 ;  /* 0x000076044d4c7816 */ /* 0x000fe4000000004c */
[----:B------:R-:W-:Y:S02]  /*4490*/  LOP3.LUT R10, R10, 0xffff, RZ, 0xc0, !PT ;  /* 0x0000ffff0a0a7812 */ /* 0x000fe400078ec0ff */
[C---:B------:R-:W-:Y:S02]  /*44a0*/  F2FP.SATFINITE.E4M3.F32.PACK_AB_MERGE_C R18, R103.reuse, R67, RZ ;  /* 0x000000436712723e */ /* 0x040fe400048070ff */
[----:B------:R-:W-:-:S02]  /*44b0*/  F2FP.SATFINITE.E4M3.F32.PACK_AB_MERGE_C R70, R103, R70, RZ ;  /* 0x000000466746723e */ /* 0x000fc400048070ff */
[C---:B------:R-:W-:Y:S02]  /*44c0*/  F2FP.SATFINITE.E4M3.F32.PACK_AB_MERGE_C R20, R103.reuse, R71, RZ ;  /* 0x000000476714723e */ /* 0x040fe400048070ff */
[C---:B------:R-:W-:Y:S01]  /*44d0*/  F2FP.SATFINITE.E4M3.F32.PACK_AB_MERGE_C R16, R103.reuse, R75, RZ ;  /* 0x0000004b6710723e */ /* 0x040fe200048070ff */
[----:B------:R-:W-:Y:S01]  /*44e0*/  IMAD.U32 R39, R70, 0x10000, RZ ;  /* 0x0001000046277824 */ /* 0x000fe200078e00ff */
[C---:B------:R-:W-:Y:S02]  /*44f0*/  F2FP.SATFINITE.E4M3.F32.PACK_AB_MERGE_C R86, R103.reuse, R86, RZ ;  /* 0x000000566756723e */ /* 0x040fe400048070ff */
[----:B------:R-:W-:Y:S02]  /*4500*/  PRMT R28, R28, 0x7604, R83 ;  /* 0x000076041c1c7816 */ /* 0x000fe40000000053 */
[----:B------:R-:W-:Y:S01]  /*4510*/  F2FP.SATFINITE.E4M3.F32.PACK_AB_MERGE_C R103, R103, R25, RZ ;  /* 0x000000196767723e */ /* 0x000fe200048070ff */
[----:B------:R-:W-:Y:S01]  /*4520*/  IMAD.U32 R86, R86, 0x10000, RZ ;  /* 0x0001000056567824 */ /* 0x000fe200078e00ff */
[----:B------:R-:W-:Y:S01]  /*4530*/  LOP3.LUT R94, R94, 0xff, RZ, 0xc0, !PT ;  /* 0x000000ff5e5e7812 */ /* 0x000fe200078ec0ff */
[----:B------:R-:W-:Y:S01]  /*4540*/  FADD R25, R45, R46 ;  /* 0x0000002e2d197221 */ /* 0x000fe20000000000 */
[----:B------:R-:W-:-:S02]  /*4550*/  LOP3.LUT R57, R57, 0xffff, RZ, 0xc0, !PT ;  /* 0x0000ffff39397812 */ /* 0x000fc400078ec0ff */
[----:B------:R-:W-:Y:S01]  /*4560*/  LOP3.LUT R41, R80, 0xff0000, R41, 0xf8, !PT ;  /* 0x00ff000050297812 */ /* 0x000fe200078ef829 */
[----:B------:R-:W-:Y:S01]  /*4570*/  FADD R25, R25, R54 ;  /* 0x0000003619197221 */ /* 0x000fe20000000000 */
[----:B------:R-:W-:Y:S02]  /*4580*/  LOP3.LUT R14, R14, 0xffff, RZ, 0xc0, !PT ;  /* 0x0000ffff0e0e7812 */ /* 0x000fe400078ec0ff */
[----:B------:R-:W-:Y:S01]  /*4590*/  LOP3.LUT R68, R68, 0xff, RZ, 0xc0, !PT ;  /* 0x000000ff44447812 */ /* 0x000fe200078ec0ff */
[----:B------:R-:W-:Y:S01]  /*45a0*/  FADD R25, R25, R26 ;  /* 0x0000001a19197221 */ /* 0x000fe20000000000 */
[----:B------:R-:W-:Y:S01]  /*45b0*/  PRMT R92, R107, 0x7604, R92 ;  /* 0x000076046b5c7816 */ /* 0x000fe2000000005c */
[----:B------:R-:W-:Y:S01]  /*45c0*/  IMAD.SHL.U32 R14, R14, 0x1000000, RZ ;  /* 0x010000000e0e7824 */ /* 0x000fe200078e00ff */
[----:B------:R-:W-:Y:S02]  /*45d0*/  LOP3.LUT R84, R84, 0xff, RZ, 0xc0, !PT ;  /* 0x000000ff54547812 */ /* 0x000fe400078ec0ff */
[----:B------:R-:W-:-:S02]  /*45e0*/  LOP3.LUT R59, R59, 0xffff, RZ, 0xc0, !PT ;  /* 0x0000ffff3b3b7812 */ /* 0x000fc400078ec0ff */
[----:B------:R-:W-:Y:S02]  /*45f0*/  LOP3.LUT R37, R52, 0xff0000, R37, 0xf8, !PT ;  /* 0x00ff000034257812 */ /* 0x000fe400078ef825 */
[----:B------:R-:W-:Y:S01]  /*4600*/  LOP3.LUT R76, R76, 0xff0000, R33, 0xf8, !PT ;  /* 0x00ff00004c4c7812 */ /* 0x000fe200078ef821 */
[----:B------:R-:W-:Y:S01]  /*4610*/  IMAD.SHL.U32 R33, R10, 0x1000000, RZ ;  /* 0x010000000a217824 */ /* 0x000fe200078e00ff */
[----:B------:R-:W-:Y:S02]  /*4620*/  LOP3.LUT R9, R9, 0xffff, RZ, 0xc0, !PT ;  /* 0x0000ffff09097812 */ /* 0x000fe400078ec0ff */
[----:B------:R-:W-:Y:S02]  /*4630*/  LOP3.LUT R15, R15, 0xffff, RZ, 0xc0, !PT ;  /* 0x0000ffff0f0f7812 */ /* 0x000fe400078ec0ff */
[----:B------:R-:W-:Y:S02]  /*4640*/  LOP3.LUT R28, R28, 0xff0000, R87, 0xf8, !PT ;  /* 0x00ff00001c1c7812 */ /* 0x000fe400078ef857 */
[----:B------:R-:W-:Y:S01]  /*4650*/  LOP3.LUT R18, R18, 0xffff, RZ, 0xc0, !PT ;  /* 0x0000ffff12127812 */ /* 0x000fe200078ec0ff */
[----:B------:R-:W-:Y:S01]  /*4660*/  IMAD.SHL.U32 R15, R15, 0x1000000, RZ ;  /* 0x010000000f0f7824 */ /* 0x000fe200078e00ff */
[----:B------:R-:W-:-:S02]  /*4670*/  LOP3.LUT R20, R20, 0xffff, RZ, 0xc0, !PT ;  /* 0x0000ffff14147812 */ /* 0x000fc400078ec0ff */
[----:B------:R-:W-:Y:S02]  /*4680*/  PRMT R57, R57, 0x7604, R94 ;  /* 0x0000760439397816 */ /* 0x000fe4000000005e */
[----:B------:R-:W-:Y:S01]  /*4690*/  LOP3.LUT R34, R99, 0xff0000, R34, 0xf8, !PT ;  /* 0x00ff000063227812 */ /* 0x000fe200078ef822 */
[----:B------:R-:W-:Y:S01]  /*46a0*/  IMAD.SHL.U32 R20, R20, 0x1000000, RZ ;  /* 0x0100000014147824 */ /* 0x000fe200078e00ff */
[----:B------:R-:W-:Y:S02]  /*46b0*/  LOP3.LUT R17, R88, R17, RZ, 0xfc, !PT ;  /* 0x0000001158117212 */ /* 0x000fe400078efcff */
[----:B------:R-:W-:Y:S02]  /*46c0*/  LOP3.LUT R90, R90, R29, RZ, 0xfc, !PT ;  /* 0x0000001d5a5a7212 */ /* 0x000fe400078efcff */
[----:B------:R-:W-:Y:S02]  /*46d0*/  LOP3.LUT R16, R16, 0xffff, RZ, 0xc0, !PT ;  /* 0x0000ffff10107812 */ /* 0x000fe400078ec0ff */
[----:B------:R-:W-:-:S02]  /*46e0*/  LOP3.LUT R103, R103, 0xffff, RZ, 0xc0, !PT ;  /* 0x0000ffff67677812 */ /* 0x000fc400078ec0ff */
[----:B------:R-:W-:Y:S01]  /*46f0*/  LOP3.LUT R41, R41, R8, RZ, 0xfc, !PT ;  /* 0x0000000829297212 */ /* 0x000fe200078efcff */
[----:B------:R-:W-:Y:S01]  /*4700*/  IMAD.SHL.U32 R8, R0, 0x4, RZ ;  /* 0x0000000400087824 */ /* 0x000fe200078e00ff */
[----:B------:R-:W-:Y:S01]  /*4710*/  PRMT R68, R69, 0x7604, R68 ;  /* 0x0000760445447816 */ /* 0x000fe20000000044 */
[----:B------:R-:W-:Y:S01]  /*4720*/  IMAD.SHL.U32 R19, R16, 0x1000000, RZ ;  /* 0x0100000010137824 */ /* 0x000fe200078e00ff */
[----:B------:R-:W-:Y:S01]  /*4730*/  LOP3.LUT R5, R5, 0xffff, RZ, 0xc0, !PT ;  /* 0x0000ffff05057812 */ /* 0x000fe200078ec0ff */
[----:B------:R-:W-:Y:S01]  /*4740*/  IMAD.SHL.U32 R4, R103, 0x1000000, RZ ;  /* 0x0100000067047824 */ /* 0x000fe200078e00ff */
[----:B------:R-:W-:Y:S02]  /*4750*/  PRMT R59, R59, 0x7604, R84 ;  /* 0x000076043b3b7816 */ /* 0x000fe40000000054 */
[----:B------:R-:W-:Y:S01]  /*4760*/  LOP3.LUT R35, R92, 0xff0000, R35, 0xf8, !PT ;  /* 0x00ff00005c237812 */ /* 0x000fe200078ef823 */
[----:B------:R-:W-:Y:S01]  /*4770*/  IMAD.SHL.U32 R5, R5, 0x1000000, RZ ;  /* 0x0100000005057824 */ /* 0x000fe200078e00ff */
[----:B------:R-:W-:Y:S01]  /*4780*/  LOP3.LUT R37, R37, R2, RZ, 0xfc, !PT ;  /* 0x0000000225257212 */ /* 0x000fe200078efcff */
[----:B------:R-:W-:Y:S01]  /*4790*/  IMAD.SHL.U32 R2, R9, 0x1000000, RZ ;  /* 0x0100000009027824 */ /* 0x000fe200078e00ff */
[----:B------:R-:W-:Y:S01]  /*47a0*/  LOP3.LUT R3, R28, R3, RZ, 0xfc, !PT ;  /* 0x000000031c037212 */ /* 0x000fe200078efcff */
[----:B------:R-:W-:Y:S01]  /*47b0*/  IMAD.SHL.U32 R9, R18, 0x1000000, RZ ;  /* 0x0100000012097824 */ /* 0x000fe200078e00ff */
[----:B------:R-:W-:-:S02]  /*47c0*/  LOP3.LUT R76, R76, R21, RZ, 0xfc, !PT ;  /* 0x000000154c4c7212 */ /* 0x000fc400078efcff */
[----:B------:R-:W-:Y:S02]  /*47d0*/  LOP3.LUT R57, R57, 0xff0000, R96, 0xf8, !PT ;  /* 0x00ff000039397812 */ /* 0x000fe400078ef860 */
[----:B------:R-:W-:Y:S01]  /*47e0*/  LOP3.LUT R34, R34, R33, RZ, 0xfc, !PT ;  /* 0x0000002122227212 */ /* 0x000fe200078efcff */
[----:B------:R-:W-:Y:S01]  /*47f0*/  IMAD.MOV.U32 R33, RZ, RZ, 0x2130 ;  /* 0x00002130ff217424 */ /* 0x000fe200078e00ff */
[----:B------:R-:W-:Y:S02]  /*4800*/  SEL R28, R90, R17, P1 ;  /* 0x000000115a1c7207 */ /* 0x000fe40000800000 */
[----:B------:R-:W-:Y:S01]  /*4810*/  SEL R21, R17, R90, P1 ;  /* 0x0000005a11157207 */ /* 0x000fe20000800000 */
[----:B------:R-:W-:Y:S01]  /*4820*/  IMAD.MOV.U32 R17, RZ, RZ, 0x3021 ;  /* 0x00003021ff117424 */ /* 0x000fe200078e00ff */
[----:B------:R-:W-:Y:S02]  /*4830*/  LOP3.LUT R39, R68, 0xff0000, R39, 0xf8, !PT ;  /* 0x00ff000044277812 */ /* 0x000fe400078ef827 */
[----:B------:R-:W-:-:S02]  /*4840*/  LOP3.LUT R59, R59, 0xff0000, R86, 0xf8, !PT ;  /* 0x00ff00003b3b7812 */ /* 0x000fc400078ef856 */
[----:B------:R-:W-:Y:S02]  /*4850*/  LOP3.LUT R14, R35, R14, RZ, 0xfc, !PT ;  /* 0x0000000e230e7212 */ /* 0x000fe400078efcff */
[----:B------:R-:W-:Y:S02]  /*4860*/  LOP3.LUT R8, R8, 0xc, RZ, 0xc0, !PT ;  /* 0x0000000c08087812 */ /* 0x000fe400078ec0ff */
[----:B------:R-:W-:Y:S02]  /*4870*/  LOP3.LUT R2, R57, R2, RZ, 0xfc, !PT ;  /* 0x0000000239027212 */ /* 0x000fe400078efcff */
[----:B------:R-:W-:Y:S02]  /*4880*/  LOP3.LUT R15, R60, R15, RZ, 0xfc, !PT ;  /* 0x0000000f3c0f7212 */ /* 0x000fe400078efcff */
[----:B------:R-:W-:Y:S02]  /*4890*/  SEL R16, R30, R3, P1 ;  /* 0x000000031e107207 */ /* 0x000fe40000800000 */
[----:B------:R-:W-:-:S02]  /*48a0*/  LOP3.LUT R9, R64, R9, RZ, 0xfc, !PT ;  /* 0x0000000940097212 */ /* 0x000fc400078efcff */
[----:B------:R-:W-:Y:S02]  /*48b0*/  LOP3.LUT R20, R39, R20, RZ, 0xfc, !PT ;  /* 0x0000001427147212 */ /* 0x000fe400078efcff */
[----:B------:R-:W-:Y:S02]  /*48c0*/  SEL R3, R3, R30, P1 ;  /* 0x0000001e03037207 */ /* 0x000fe40000800000 */
[----:B------:R-:W-:Y:S02]  /*48d0*/  LOP3.LUT R19, R72, R19, RZ, 0xfc, !PT ;  /* 0x0000001348137212 */ /* 0x000fe400078efcff */
[----:B------:R-:W-:Y:S02]  /*48e0*/  LOP3.LUT R4, R59, R4, RZ, 0xfc, !PT ;  /* 0x000000043b047212 */ /* 0x000fe400078efcff */
[----:B------:R-:W-:Y:S02]  /*48f0*/  SEL R30, R37, R14, P1 ;  /* 0x0000000e251e7207 */ /* 0x000fe40000800000 */
[----:B------:R-:W-:-:S02]  /*4900*/  SHF.R.U32.HI R0, RZ, R8, R17 ;  /* 0x00000008ff007219 */ /* 0x000fc40000011611 */
[----:B------:R-:W-:Y:S02]  /*4910*/  SHF.R.U32.HI R10, RZ, R8, R33 ;  /* 0x00000008ff0a7219 */ /* 0x000fe40000011621 */
[----:B------:R-:W-:Y:S02]  /*4920*/  LOP3.LUT R5, R32, R5, RZ, 0xfc, !PT ;  /* 0x0000000520057212 */ /* 0x000fe400078efcff */
[----:B------:R-:W-:Y:S02]  /*4930*/  SEL R37, R14, R37, P1 ;  /* 0x000000250e257207 */ /* 0x000fe40000800000 */
[----:B------:R-:W-:Y:S02]  /*4940*/  SEL R14, R15, R2, P1 ;  /* 0x000000020f0e7207 */ /* 0x000fe40000800000 */
[----:B------:R-:W-:Y:S02]  /*4950*/  SEL R29, R2, R15, P1 ;  /* 0x0000000f021d7207 */ /* 0x000fe40000800000 */
[----:B------:R-:W-:-:S02]  /*4960*/  SEL R2, R20, R9, P1 ;  /* 0x0000000914027207 */ /* 0x000fc40000800000 */
[----:B------:R-:W-:Y:S02]  /*4970*/  SEL R33, R9, R20, P1 ;  /* 0x0000001409217207 */ /* 0x000fe40000800000 */
[----:B------:R-:W-:Y:S02]  /*4980*/  LOP3.LUT R9, R0, 0xf, RZ, 0xc0, !PT ;  /* 0x0000000f00097812 */ /* 0x000fe400078ec0ff */
[----:B------:R-:W-:Y:S02]  /*4990*/  LOP3.LUT R10, R10, 0xf, RZ, 0xc0, !PT ;  /* 0x0000000f0a0a7812 */ /* 0x000fe400078ec0ff */
[----:B------:R-:W-:Y:S01]  /*49a0*/  SEL R20, R76, R19, P1 ;  /* 0x000000134c147207 */ /* 0x000fe20000800000 */
[----:B------:R-:W-:Y:S01]  /*49b0*/  SHFL.IDX PT, R28, R28, R9, 0x1c1f ;  /* 0x001c1f091c1c7589 */ /* 0x000fe200000e0000 */
[----:B------:R-:W-:Y:S02]  /*49c0*/  SEL R32, R4, R41, P1 ;  /* 0x0000002904207207 */ /* 0x000fe40000800000 */
[----:B------:R-:W-:Y:S01]  /*49d0*/  SEL R18, R34, R5, P1 ;  /* 0x0000000522127207 */ /* 0x000fe20000800000 */
[----:B------:R-:W1:Y:S01]  /*49e0*/  SHFL.IDX PT, R21, R21, R10, 0x1c1f ;  /* 0x001c1f0a15157589 */ /* 0x000e6200000e0000 */
[----:B------:R-:W-:-:S02]  /*49f0*/  SEL R19, R19, R76, P1 ;  /* 0x0000004c13137207 */ /* 0x000fc40000800000 */
[----:B------:R-:W-:Y:S01]  /*4a00*/  SEL R41, R41, R4, P1 ;  /* 0x0000000429297207 */ /* 0x000fe20000800000 */
[----:B------:R-:W-:Y:S01]  /*4a10*/  SHFL.IDX PT, R30, R30, R9, 0x1c1f ;  /* 0x001c1f091e1e7589 */ /* 0x000fe200000e0000 */
[----:B------:R-:W-:Y:S01]  /*4a20*/  SEL R5, R5, R34, P1 ;  /* 0x0000002205057207 */ /* 0x000fe20000800000 */
[----:B------:R-:W-:Y:S02]  /*4a30*/  IMAD.MOV.U32 R4, RZ, RZ, 0x3276 ;  /* 0x00003276ff047424 */ /* 0x000fe400078e00ff */
[----:B------:R-:W2:Y:S03]  /*4a40*/  SHFL.IDX PT, R37, R37, R10, 0x1c1f ;  /* 0x001c1f0a25257589 */ /* 0x000ea600000e0000 */
[----:B------:R-:W-:Y:S01]  /*4a50*/  SEL R4, R4, 0x7632, P1 ;  /* 0x0000763204047807 */ /* 0x000fe20000800000 */
[----:B------:R-:W-:Y:S04]  /*4a60*/  SHFL.IDX PT, R14, R14, R9, 0x1c1f ;  /* 0x001c1f090e0e7589 */ /* 0x000fe800000e0000 */
[----:B------:R-:W-:Y:S04]  /*4a70*/  SHFL.IDX PT, R29, R29, R10, 0x1c1f ;  /* 0x001c1f0a1d1d7589 */ /* 0x000fe800000e0000 */
[----:B------:R-:W-:Y:S04]  /*4a80*/  SHFL.IDX PT, R16, R16, R9, 0x1c1f ;  /* 0x001c1f0910107589 */ /* 0x000fe800000e0000 */
[----:B------:R3:W4:Y:S01]  /*4a90*/  SHFL.IDX PT, R15, R3, R10, 0x1c1f ;  /* 0x001c1f0a030f7589 */ /* 0x00072200000e0000 */
[----:B-1----:R-:W-:-:S03]  /*4aa0*/  PRMT R45, R28, R4, R21 ;  /* 0x000000041c2d7216 */ /* 0x002fc60000000015 */
[----:B------:R-:W-:Y:S04]  /*4ab0*/  SHFL.IDX PT, R18, R18, R9, 0x1c1f ;  /* 0x001c1f0912127589 */ /* 0x000fe800000e0000 */
[----:B------:R1:W5:Y:S01]  /*4ac0*/  SHFL.IDX PT, R17, R5, R10, 0x1c1f ;  /* 0x001c1f0a05117589 */ /* 0x00036200000e0000 */
[----:B--2---:R-:W-:Y:S01]  /*4ad0*/  PRMT R47, R30, R4, R37 ;  /* 0x000000041e2f7216 */ /* 0x004fe20000000025 */
[----:B---3--:R-:W-:Y:S02]  /*4ae0*/  FADD R3, R31, R22 ;  /* 0x000000161f037221 */ /* 0x008fe40000000000 */
[----:B------:R2:W-:Y:S04]  /*4af0*/  SHFL.IDX PT, R0, R2, R9, 0x1c1f ;  /* 0x001c1f0902007589 */ /* 0x0005e800000e0000 */
[----:B------:R-:W3:Y:S01]  /*4b00*/  SHFL.IDX PT, R33, R33, R10, 0x1c1f ;  /* 0x001c1f0a21217589 */ /* 0x000ee200000e0000 */
[----:B-1----:R-:W-:-:S03]  /*4b10*/  IMAD.MOV.U32 R5, RZ, RZ, 0x1054 ;  /* 0x00001054ff057424 */ /* 0x002fc600078e00ff */
[----:B------:R-:W-:Y:S01]  /*4b20*/  SHFL.IDX PT, R20, R20, R9, 0x1c1f ;  /* 0x001c1f0914147589 */ /* 0x000fe200000e0000 */
[----:B--2---:R-:W-:Y:S01]  /*4b30*/  FADD R2, R24, R25 ;  /* 0x0000001918027221 */ /* 0x004fe20000000000 */
[----:B------:R-:W-:Y:S02]  /*4b40*/  SEL R5, R5, 0x5410, P1 ;  /* 0x0000541005057807 */ /* 0x000fe40000800000 */
[----:B------:R-:W1:Y:S01]  /*4b50*/  SHFL.IDX PT, R19, R19, R10, 0x1c1f ;  /* 0x001c1f0a13137589 */ /* 0x000e6200000e0000 */
[----:B----4-:R-:W-:Y:S02]  /*4b60*/  PRMT R25, R16, R4, R15 ;  /* 0x0000000410197216 */ /* 0x010fe4000000000f */
[-C--:B------:R-:W-:Y:S01]  /*4b70*/  PRMT R44, R28, R5.reuse, R21 ;  /* 0x000000051c2c7216 */ /* 0x080fe20000000015 */
[----:B------:R-:W-:Y:S01]  /*4b80*/  SHFL.IDX PT, R32, R32, R9, 0x1c1f ;  /* 0x001c1f0920207589 */ /* 0x000fe200000e0000 */
[-C--:B------:R-:W-:Y:S02]  /*4b90*/  PRMT R46, R30, R5.reuse, R37 ;  /* 0x000000051e2e7216 */ /* 0x080fe40000000025 */
[-C--:B------:R-:W-:Y:S01]  /*4ba0*/  PRMT R28, R14, R5.reuse, R29 ;  /* 0x000000050e1c7216 */ /* 0x080fe2000000001d */
[----:B------:R-:W2:Y:S01]  /*4bb0*/  SHFL.IDX PT, R41, R41, R10, 0x1c1f ;  /* 0x001c1f0a29297589 */ /* 0x000ea200000e0000 */
[----:B------:R-:W-:-:S02]  /*4bc0*/  PRMT R24, R16, R5, R15 ;  /* 0x0000000510187216 */ /* 0x000fc4000000000f */
[CCC-:B-----5:R-:W-:Y:S02]  /*4bd0*/  PRMT R26, R18.reuse, R5.reuse, R17.reuse ;  /* 0x00000005121a7216 */ /* 0x1e0fe40000000011 */
[-C--:B------:R-:W-:Y:S02]  /*4be0*/  PRMT R27, R18, R4.reuse, R17 ;  /* 0x00000004121b7216 */ /* 0x080fe40000000011 */
[-C--:B------:R-:W-:Y:S02]  /*4bf0*/  PRMT R29, R14, R4.reuse, R29 ;  /* 0x000000040e1d7216 */ /* 0x080fe4000000001d */
[CCC-:B---3--:R-:W-:Y:S02]  /*4c00*/  PRMT R30, R0.reuse, R5.reuse, R33.reuse ;  /* 0x00000005001e7216 */ /* 0x1c8fe40000000021 */
[----:B------:R-:W-:Y:S02]  /*4c10*/  PRMT R31, R0, R4, R33 ;  /* 0x00000004001f7216 */ /* 0x000fe40000000021 */
[----:B-1----:R-:W-:-:S02]  /*4c20*/  PRMT R36, R20, R5, R19 ;  /* 0x0000000514247216 */ /* 0x002fc40000000013 */
[-C--:B------:R-:W-:Y:S02]  /*4c30*/  PRMT R37, R20, R4.reuse, R19 ;  /* 0x0000000414257216 */ /* 0x080fe40000000013 */
[C-C-:B--2---:R-:W-:Y:S02]  /*4c40*/  PRMT R38, R32.reuse, R5, R41.reuse ;  /* 0x0000000520267216 */ /* 0x144fe40000000029 */
[----:B------:R-:W-:Y:S01]  /*4c50*/  PRMT R39, R32, R4, R41 ;  /* 0x0000000420277216 */ /* 0x000fe20000000029 */
[----:B------:R-:W-:Y:S06]  /*4c60*/  @!P0 BRA `(.L_x_19) ;  /* 0x0000000000048947 */ /* 0x000fec0003800000 */
[----:B------:R-:W-:Y:S01]  /*4c70*/  BPT.TRAP 0x1 ;  /* 0x000000040000795c */ /* 0x000fe20000300000 */
.L_x_19:
[----:B------:R-:W1:Y:S02]  /*4c80*/  SYNCS.PHASECHK.TRANS64.TRYWAIT P2, [UR36+0x1e008], R12 ;  /* 0x01e0080cff0075a7 */ /* 0x000e640008040164 */
[----:B-1----:R-:W-:Y:S05]  /*4c90*/  @!P2 BRA `(.L_x_20) ;  /* 0x000000c40044a947 */ /* 0x002fea0003800000 */
.L_x_110:
[----:B------:R-:W-:Y:S01]  /*4ca0*/  UIADD3 UR10, UR6, 0x500, URZ ;  /* 0x00000500060a7890 */ /* 0x000fe2000fffe03f */
[----:B------:R-:W-:Y:S01]  /*4cb0*/  WARPGROUP.ARRIVE ;  /* 0x00000000000079c5 */ /* 0x000fe20000000000 */
[----:B------:R-:W-:Y:S01]  /*4cc0*/  UMOV UR11, 0x40000040 ;  /* 0x40000040000b7882 */ /* 0x000fe20000000000 */
[----:B------:R-:W-:Y:S01]  /*4cd0*/  UIADD3 UR14, UR6, 0x600, URZ ;  /* 0x00000600060e7890 */ /* 0x000fe2000fffe03f */
[----:B------:R-:W-:Y:S01]  /*4ce0*/  UMOV UR15, 0x40000040 ;  /* 0x40000040000f7882 */ /* 0x000fe20000000000 */
[----:B------:R-:W-:Y:S01]  /*4cf0*/  UIADD3 UR18, UR6, 0x700, URZ ;  /* 0x0000070006127890 */ /* 0x000fe2000fffe03f */
[----:B------:R-:W-:-:S03]  /*4d00*/  UMOV UR19, 0x40000040 ;  /* 0x4000004000137882 */ /* 0x000fc60000000000 */
[----:B------:R-:W-:Y:S01]  /*4d10*/  QGMMA.64x32x32.F32.E4M3.E4M3 R152, R24, gdesc[UR8], RZ, !UPT, gsb0 ;  /* 0x0060000818987df3 */ /* 0x000fe2000c0008ff */
[----:B------:R-:W-:Y:S01]  /*4d20*/  UIADD3 UR22, UR6, 0x800, URZ ;  /* 0x0000080006167890 */ /* 0x000fe2000fffe03f */
[----:B------:R-:W-:Y:S01]  /*4d30*/  UMOV UR23, 0x40000040 ;  /* 0x4000004000177882 */ /* 0x000fe20000000000 */
[----:B------:R-:W-:Y:S01]  /*4d40*/  UIADD3 UR10, UR6, 0x900, URZ ;  /* 0x00000900060a7890 */ /* 0x000fe2000fffe03f */
[----:B------:R-:W-:Y:S01]  /*4d50*/  UMOV UR11, 0x40000040 ;  /* 0x40000040000b7882 */ /* 0x000fe20000000000 */
[----:B------:R-:W-:Y:S02]  /*4d60*/  WARPGROUP.DEPBAR.LE gsb0, 0x0 ;  /* 0x00008000000079c5 */ /* 0x000fe40000010000 */
[----:B------:R-:W-:-:S06]  /*4d70*/  WARPGROUP.ARRIVE ;  /* 0x00000000000079c5 */ /* 0x000fcc0000000000 */
[----:B------:R-:W-:Y:S01]  /*4d80*/  QGMMA.64x32x32.F32.E4M3.E4M3 R136, R24, gdesc[UR12], RZ, !UPT, gsb0 ;  /* 0x0060000c18887df3 */ /* 0x000fe2000c0008ff */
        /* <DEDUP_REMOVED lines=19> */
[----:B------:R-:W-:Y:S01]  /*4ec0*/  QGMMA.64x32x32.F32.E4M3.E4M3 R152, R44, gdesc[UR8], R152, gsb0 ;  /* 0x006000082c987df3 */ /* 0x000fe20008000898 */
        /* <DEDUP_REMOVED lines=54> */
[----:B------:R-:W-:Y:S03]  /*5230*/  QGMMA.64x32x32.F32.E4M3.E4M3 R136, R36, gdesc[UR12], R136, gsb0 ;  /* 0x0060000c24887df3 */ /* 0x000fe60008000888 */
        /* <DEDUP_REMOVED lines=10> */
[----:B------:R-:W-:Y:S05]  /*52e0*/  @!P0 BRA `(.L_x_21) ;  /* 0x0000000000048947 */ /* 0x000fea0003800000 */
[----:B------:R-:W-:Y:S01]  /*52f0*/  BPT.TRAP 0x1 ;  /* 0x000000040000795c */ /* 0x000fe20000300000 */
.L_x_21:
[----:B------:R-:W-:Y:S01]  /*5300*/  UISETP.GT.U32.AND UP0, UPT, UR4, 0x1, UPT ;  /* 0x000000010400788c */ /* 0x000fe2000bf04070 */
[----:B------:R-:W-:Y:S01]  /*5310*/  IMAD.MOV.U32 R14, RZ, RZ, RZ ;  /* 0x000000ffff0e7224 */ /* 0x000fe200078e00ff */
[----:B------:R-:W-:-:S04]  /*5320*/  UIADD3 UR5, UR36, 0x1e028, URZ ;  /* 0x0001e02824057890 */ /* 0x000fc8000fffe03f */
[----:B------:R-:W-:Y:S01]  /*5330*/  PLOP3.LUT P2, PT, PT, PT, UP0, 0x80, 0x0 ;  /* 0x000000000000781c */ /* 0x000fe20003f4f008 */
[----:B------:R-:W-:-:S09]  /*5340*/  UPRMT UR5, URZ, 0x654, UR5 ;  /* 0x000006543f057896 */ /* 0x000fd20008000005 */
[----:B------:R-:W-:Y:S03]  /*5350*/  SYNCS.ARRIVE.TRANS64.RED.A1T0 RZ, [UR5], RZ ;  /* 0x000000ffffff79a7 */ /* 0x000fe60008100405 */
[----:B------:R-:W-:Y:S05]  /*5360*/  @P2 BRA `(.L_x_22) ;  /* 0x0000000000042947 */ /* 0x000fea0003800000 */
[----:B------:R-:W-:Y:S01]  /*5370*/  BPT.TRAP 0x1 ;  /* 0x000000040000795c */ /* 0x000fe20000300000 */
.L_x_22:
[C---:B------:R-:W-:Y:S01]  /*5380*/  ISETP.GE.AND P3, PT, R13.reuse, 0x101, PT ;  /* 0x000001010d00780c */ /* 0x040fe20003f66270 */
[----:B------:R-:W-:Y:S01]  /*5390*/  VIADD R0, R13, 0x7f ;  /* 0x0000007f0d007836 */ /* 0x000fe20000000000 */
[----:B------:R-:W-:Y:S01]  /*53a0*/  UMOV UR4, 0x1 ;  /* 0x0000000100047882 */ /* 0x000fe20000000000 */
[----:B------:R-:W-:-:S03]  /*53b0*/  UMOV UR5, 0x2 ;  /* 0x0000000200057882 */ /* 0x000fc60000000000 */
[----:B-1----:R-:W-:-:S04]  /*53c0*/  SHF.R.S32.HI R15, RZ, 0x1f, R0 ;  /* 0x0000001fff0f7819 */ /* 0x002fc80000011400 */
[----:B------:R-:W-:Y:S01]  /*53d0*/  LEA.HI R15, R15, R0, RZ, 0x7 ;  /* 0x000000000f0f7211 */ /* 0x000fe200078f38ff */
[----:B------:R-:W-:-:S03]  /*53e0*/  VIADD R0, R11, 0x80 ;  /* 0x000000800b007836 */ /* 0x000fc60000000000 */
[----:B------:R-:W-:Y:S01]  /*53f0*/  LEA.HI.SX32 R11, R15, 0xffffffff, 0x19 ;  /* 0xffffffff0f0b7811 */ /* 0x000fe200078fcaff */
[----:B------:R-:W-:Y:S06]  /*5400*/  @!P3 BRA `(.L_x_23) ;  /* 0x0000003c0070b947 */ /* 0x000fec0003800000 */
[----:B------:R-:W-:Y:S01]  /*5410*/  IMAD.MOV.U32 R13, RZ, RZ, R7 ;  /* 0x000000ffff0d7224 */ /* 0x000fe200078e0007 */
[----:B------:R-:W-:Y:S01]  /*5420*/  UMOV UR5, 0x2 ;  /* 0x0000000200057882 */ /* 0x000fe20000000000 */
[----:B------:R-:W-:Y:S01]  /*5430*/  IMAD.MOV.U32 R15, RZ, RZ, R6 ;  /* 0x000000ffff0f7224 */ /* 0x000fe200078e0006 */
[----:B------:R-:W-:Y:S01]  /*5440*/  UMOV UR4, 0x1 ;  /* 0x0000000100047882 */ /* 0x000fe20000000000 */
[----:B------:R-:W-:Y:S01]  /*5450*/  IMAD.MOV.U32 R12, RZ, RZ, R11 ;  /* 0x000000ffff0c7224 */ /* 0x000fe200078e000b */
[----:B------:R-:W-:Y:S01]  /*5460*/  ULDC UR29, c[0x0][0x604] ;  /* 0x00018100001d7ab9 */ /* 0x000fe20000000800 */
[----:B------:R-:W-:-:S07]  /*5470*/  IMAD.MOV.U32 R14, RZ, RZ, RZ ;  /* 0x000000ffff0e7224 */ /* 0x000fce00078e00ff */
.L_x_34:
[----:B------:R-:W-:-:S13]  /*5480*/  PLOP3.LUT P4, PT, PT, PT, UP1, 0x80, 0x0 ;  /* 0x000000000000781c */ /* 0x000fda0003f8f018 */
[----:B------:R-:W-:Y:S05]  /*5490*/  @!P4 BRA `(.L_x_24) ;  /* 0x000000000004c947 */ /* 0x000fea0003800000 */
[----:B------:R-:W-:Y:S01]  /*54a0*/  BPT.TRAP 0x1 ;  /* 0x000000040000795c */ /* 0x000fe20000300000 */
.L_x_24:
[----:B------:R-:W-:Y:S01]  /*54b0*/  ULEA UR7, UR5, UR36, 0x3 ;  /* 0x0000002405077291 */ /* 0x000fe2000f8e183f */
[----:B------:R-:W-:-:S08]  /*54c0*/  SHF.L.U32 R6, R14, 0x1f, RZ ;  /* 0x0000001f0e067819 */ /* 0x000fd000000006ff */
[----:B------:R-:W1:Y:S02]  /*54d0*/  SYNCS.PHASECHK.TRANS64.TRYWAIT P3, [UR7+0x1e000], R6 ;  /* 0x01e00006ff0075a7 */ /* 0x000e640008060147 */
[----:B-1----:R-:W-:Y:S05]  /*54e0*/  @!P3 BRA `(.L_x_25) ;  /* 0x000000bc0048b947 */ /* 0x002fea0003800000 */
.L_x_111:
[----:B------:R-:W-:Y:S01]  /*54f0*/  UIMAD UR10, UR5, 0x500, UR6 ;  /* 0x00000500050a78a4 */ /* 0x000fe2000f8e0206 */
[----:B------:R-:W-:Y:S01]  /*5500*/  WARPGROUP.ARRIVE ;  /* 0x00000000000079c5 */ /* 0x000fe20000000000 */
[----:B------:R-:W-:Y:S01]  /*5510*/  UMOV UR11, 0xc0000010 ;  /* 0xc0000010000b7882 */ /* 0x000fe20000000000 */
[----:B------:R-:W-:Y:S01]  /*5520*/  UMOV UR23, 0xc0000010 ;  /* 0xc000001000177882 */ /* 0x000fe20000000000 */
[----:B------:R-:W-:Y:S02]  /*5530*/  UIADD3 UR22, UR10, 0x100, URZ ;  /* 0x000001000a167890 */ /* 0x000fe4000fffe03f */
[----:B------:R-:W-:Y:S01]  /*5540*/  UIADD3 UR26, UR10, 0x200, URZ ;  /* 0x000002000a1a7890 */ /* 0x000fe2000fffe03f */
[----:B------:R-:W-:Y:S02]  /*5550*/  UMOV UR27, 0xc0000010 ;  /* 0xc0000010001b7882 */ /* 0x000fe40000000000 */
[----:B------:R-:W-:Y:S01]  /*5560*/  QGMMA.64x128x32.F32.E4M3.E4M3 R24, gdesc[UR8], RZ, !UPT, gsb0 ;  /* 0x01e00000081879f3 */ /* 0x000fe2000c0008ff */
[----:B------:R-:W-:Y:S01]  /*5570*/  UIADD3 UR14, UR10, 0x300, URZ ;  /* 0x000003000a0e7890 */ /* 0x000fe2000fffe03f */
[----:B------:R-:W-:Y:S01]  /*5580*/  UMOV UR15, 0xc0000010 ;  /* 0xc0000010000f7882 */ /* 0x000fe20000000000 */
[----:B------:R-:W-:Y:S01]  /*5590*/  UIADD3 UR18, UR10, 0x400, URZ ;  /* 0x000004000a127890 */ /* 0x000fe2000fffe03f */
[----:B------:R-:W-:Y:S01]  /*55a0*/  UMOV UR19, 0xc0000010 ;  /* 0xc000001000137882 */ /* 0x000fe20000000000 */
[----:B------:R-:W-:-:S04]  /*55b0*/  UIADD3 UR5, UR5, 0x1, URZ ;  /* 0x0000000105057890 */ /* 0x000fc8000fffe03f */
[----:B------:R-:W-:-:S04]  /*55c0*/  UISETP.NE.AND UP0, UPT, UR5, 0x5, UPT ;  /* 0x000000050500788c */ /* 0x000fc8000bf05270 */
[----:B------:R-:W-:Y:S02]  /*55d0*/  USEL UR7, URZ, 0x1, UP0 ;  /* 0x000000013f077887 */ /* 0x000fe40008000000 */
[----:B------:R-:W-:-:S04]  /*55e0*/  USEL UR5, UR5, URZ, UP0 ;  /* 0x0000003f05057287 */ /* 0x000fc80008000000 */
[----:B------:R-:W-:Y:S01]  /*55f0*/  LOP3.LUT R11, R14, UR7, RZ, 0x3c, !PT ;  /* 0x000000070e0b7c12 */ /* 0x000fe2000f8e3cff */
        /* <DEDUP_REMOVED lines=13> */
[----:B------:R-:W-:Y:S05]  /*56d0*/  @!P4 BRA `(.L_x_26) ;  /* 0x000000000004c947 */ /* 0x000fea0003800000 */
[----:B------:R-:W-:Y:S01]  /*56e0*/  BPT.TRAP 0x1 ;  /* 0x000000040000795c */ /* 0x000fe20000300000 */
.L_x_26:
[----:B-1----:R-:W-:Y:S01]  /*56f0*/  FMNMX R6, R24, R15, !PT ;  /* 0x0000000f18067209 */ /* 0x002fe20007800000 */
[----:B------:R-:W-:-:S03]  /*5700*/  ULEA UR7, UR5, UR36, 0x3 ;  /* 0x0000002405077291 */ /* 0x000fc6000f8e183f */
[----:B------:R-:W-:-:S04]  /*5710*/  FMNMX R7, R25, R6, !PT ;  /* 0x0000000619077209 */ /* 0x000fc80007800000 */
        /* <DEDUP_REMOVED lines=29> */
[----:B------:R-:W-:-:S05]  /*58f0*/  FMNMX R7, R85, R6, !PT ;  /* 0x0000000655077209 */ /* 0x000fca0007800000 */
[----:B------:R-:W1:Y:S02]  /*5900*/  SHFL.BFLY PT, R6, R7, 0x1, 0x1f ;  /* 0x0c201f0007067f89 */ /* 0x000e6400000e0000 */
[----:B-1----:R-:W-:-:S05]  /*5910*/  FMNMX R9, R7, R6, !PT ;  /* 0x0000000607097209 */ /* 0x002fca0007800000 */
[----:B------:R-:W1:Y:S02]  /*5920*/  SHFL.BFLY PT, R6, R9, 0x2, 0x1f ;  /* 0x0c401f0009067f89 */ /* 0x000e6400000e0000 */
[----:B-1----:R-:W-:-:S04]  /*5930*/  FMNMX R6, R9, R6, !PT ;  /* 0x0000000609067209 */ /* 0x002fc80007800000 */
[----:B------:R-:W-:-:S04]  /*5940*/  FSETP.NEU.AND P3, PT, R6, -INF , PT ;  /* 0xff8000000600780b */ /* 0x000fc80003f6d000 */
[----:B------:R-:W-:-:S05]  /*5950*/  FSEL R20, R6, RZ, P3 ;  /* 0x000000ff06147208 */ /* 0x000fca0001800000 */
[C---:B------:R-:W-:Y:S01]  /*5960*/  FMUL R168, R20.reuse, UR29 ;  /* 0x0000001d14a87c20 */ /* 0x040fe20008400000 */
[----:B------:R-:W-:-:S03]  /*5970*/  FADD R15, -R20, R15 ;  /* 0x0000000f140f7221 */ /* 0x000fc60000000100 */
[--C-:B------:R-:W-:Y:S01]  /*5980*/  FFMA R25, R25, UR29, -R168.reuse ;  /* 0x0000001d19197c23 */ /* 0x100fe200080008a8 */
[----:B------:R-:W-:-:S01]  /*5990*/  FFMA R24, R24, UR29, -R168 ;  /* 0x0000001d18187c23 */ /* 0x000fc200080008a8 */
[--C-:B------:R-:W-:Y:S01]  /*59a0*/  FFMA R28, R28, UR29, -R168.reuse ;  /* 0x0000001d1c1c7c23 */ /* 0x100fe200080008a8 */
[----:B------:R-:W-:-:S01]  /*59b0*/  FFMA R29, R29, UR29, -R168 ;  /* 0x0000001d1d1d7c23 */ /* 0x000fc200080008a8 */
[--C-:B------:R-:W-:Y:S01]  /*59c0*/  FFMA R17, R33, UR29, -R168.reuse ;  /* 0x0000001d21117c23 */ /* 0x100fe200080008a8 */
[----:B------:R-:W-:Y:S01]  /*59d0*/  FSETP.GEU.AND P6, PT, R25, -126, PT ;  /* 0xc2fc00001900780b */ /* 0x000fe20003fce000 */
[--C-:B------:R-:W-:Y:S01]  /*59e0*/  FFMA R14, R32, UR29, -R168.reuse ;  /* 0x0000001d200e7c23 */ /* 0x100fe200080008a8 */
[----:B------:R-:W-:Y:S01]  /*59f0*/  FSETP.GEU.AND P5, PT, R24, -126, PT ;  /* 0xc2fc00001800780b */ /* 0x000fe20003fae000 */
[--C-:B------:R-:W-:Y:S01]  /*5a00*/  FFMA R19, R36, UR29, -R168.reuse ;  /* 0x0000001d24137c23 */ /* 0x100fe200080008a8 */
[----:B------:R-:W-:Y:S01]  /*5a10*/  FSETP.GEU.AND P3, PT, R28, -126, PT ;  /* 0xc2fc00001c00780b */ /* 0x000fe20003f6e000 */
[--C-:B------:R-:W-:Y:S01]  /*5a20*/  FFMA R21, R37, UR29, -R168.reuse ;  /* 0x0000001d25157c23 */ /* 0x100fe200080008a8 */
[----:B------:R-:W-:Y:S01]  /*5a30*/  FSETP.GEU.AND P4, PT, R29, -126, PT ;  /* 0xc2fc00001d00780b */ /* 0x000fe20003f8e000 */
[--C-:B------:R-:W-:Y:S01]  /*5a40*/  FFMA R23, R41, UR29, -R168.reuse ;  /* 0x0000001d29177c23 */ /* 0x100fe200080008a8 */
[----:B------:R-:W-:-:S01]  /*5a50*/  FFMA R22, R40, UR29, -R168 ;  /* 0x0000001d28167c23 */ /* 0x000fc200080008a8 */
[--C-:B------:R-:W-:Y:S01]  /*5a60*/  FFMA R33, R53, UR29, -R168.reuse ;  /* 0x0000001d35217c23 */ /* 0x100fe200080008a8 */
[----:B------:R-:W-:-:S01]  /*5a70*/  FFMA R41, R57, UR29, -R168 ;  /* 0x0000001d39297c23 */ /* 0x000fc200080008a8 */
[--C-:B------:R-:W-:Y:S01]  /*5a80*/  FFMA R37, R56, UR29, -R168.reuse ;  /* 0x0000001d38257c23 */ /* 0x100fe200080008a8 */
[----:B------:R-:W-:-:S01]  /*5a90*/  FFMA R68, R68, UR29, -R168 ;  /* 0x0000001d44447c23 */ /* 0x000fc200080008a8 */
[----:B------:R-:W-:Y:S01]  /*5aa0*/  @!P6 FMUL R25, R25, 0.5 ;  /* 0x3f0000001919e820 */ /* 0x000fe20000400000 */
[----:B------:R-:W-:-:S01]  /*5ab0*/  FFMA R72, R72, UR29, -R168 ;  /* 0x0000001d48487c23 */ /* 0x000fc200080008a8 */
[----:B------:R-:W-:Y:S01]  /*5ac0*/  @!P5 FMUL R24, R24, 0.5 ;  /* 0x3f0000001818d820 */ /* 0x000fe20000400000 */
[----:B------:R-:W-:-:S01]  /*5ad0*/  FFMA R76, R76, UR29, -R168 ;  /* 0x0000001d4c4c7c23 */ /* 0x000fc200080008a8 */
[----:B------:R1:W2:Y:S01]  /*5ae0*/  MUFU.EX2 R18, R25 ;  /* 0x0000001900127308 */ /* 0x0002a20000000800 */
[----:B------:R-:W-:Y:S01]  /*5af0*/  @!P3 FMUL R28, R28, 0.5 ;  /* 0x3f0000001c1cb820 */ /* 0x000fe20000400000 */
[----:B------:R-:W-:Y:S01]  /*5b00*/  @!P4 FMUL R29, R29, 0.5 ;  /* 0x3f0000001d1dc820 */ /* 0x000fe20000400000 */
[----:B------:R-:W-:-:S01]  /*5b10*/  FFMA R81, R81, UR29, -R168 ;  /* 0x0000001d51517c23 */ /* 0x000fc200080008a8 */
[--C-:B------:R-:W-:Y:S01]  /*5b20*/  FFMA R84, R84, UR29, -R168.reuse ;  /* 0x0000001d54547c23 */ /* 0x100fe200080008a8 */
[----:B------:R-:W-:-:S01]  /*5b30*/  FFMA R85, R85, UR29, -R168 ;  /* 0x0000001d55557c23 */ /* 0x000fc200080008a8 */
[----:B------:R-:W-:-:S02]  /*5b40*/  FMUL R15, R15, UR29 ;  /* 0x0000001d0f0f7c20 */ /* 0x000fc40008400000 */
[----:B------:R3:W4:Y:S01]  /*5b50*/  MUFU.EX2 R16, R24 ;  /* 0x0000001800107308 */ /* 0x0007220000000800 */
[----:B-1----:R-:W-:-:S01]  /*5b60*/  FFMA R25, R45, UR29, -R168 ;  /* 0x0000001d2d197c23 */ /* 0x002fc200080008a8 */
[--C-:B------:R-:W-:Y:S01]  /*5b70*/  FFMA R45, R61, UR29, -R168.reuse ;  /* 0x0000001d3d2d7c23 */ /* 0x100fe200080008a8 */
[----:B------:R-:W-:-:S05]  /*5b80*/  FFMA R61, R80, UR29, -R168 ;  /* 0x0000001d503d7c23 */ /* 0x000fca00080008a8 */
[----:B------:R-:W1:Y:S01]  /*5b90*/  MUFU.EX2 R9, R28 ;  /* 0x0000001c00097308 */ /* 0x000e620000000800 */
[----:B--2---:R-:W-:Y:S01]  /*5ba0*/  @!P6 FMUL R18, R18, R18 ;  /* 0x000000121212e220 */ /* 0x004fe20000400000 */
[----:B------:R-:W-:Y:S02]  /*5bb0*/  FSETP.GEU.AND P6, PT, R17, -126, PT ;  /* 0xc2fc00001100780b */ /* 0x000fe40003fce000 */
[----:B---3--:R-:W-:-:S04]  /*5bc0*/  FMNMX R24, R26, R13, !PT ;  /* 0x0000000d1a187209 */ /* 0x008fc80007800000 */
[----:B------:R2:W3:Y:S01]  /*5bd0*/  MUFU.EX2 R10, R29 ;  /* 0x0000001d000a7308 */ /* 0x0004e20000000800 */
[----:B----4-:R-:W-:Y:S01]  /*5be0*/  @!P5 FMUL R16, R16, R16 ;  /* 0x000000101010d220 */ /* 0x010fe20000400000 */
[----:B------:R-:W-:Y:S02]  /*5bf0*/  FSETP.GEU.AND P5, PT, R14, -126, PT ;  /* 0xc2fc00000e00780b */ /* 0x000fe40003fae000 */
[----:B------:R-:W-:-:S03]  /*5c00*/  FMNMX R7, R27, R24, !PT ;  /* 0x000000181b077209 */ /* 0x000fc60007800000 */
[----:B------:R-:W-:Y:S01]  /*5c10*/  @!P6 FMUL R17, R17, 0.5 ;  /* 0x3f0000001111e820 */ /* 0x000fe20000400000 */
[----:B------:R-:W-:Y:S01]  /*5c20*/  FMNMX R24, R30, R7, !PT ;  /* 0x000000071e187209 */ /* 0x000fe20007800000 */
[----:B-1----:R-:W-:Y:S01]  /*5c30*/  @!P3 FMUL R9, R9, R9 ;  /* 0x000000090909b220 */ /* 0x002fe20000400000 */
[----:B------:R-:W-:Y:S01]  /*5c40*/  FSETP.GEU.AND P3, PT, R19, -126, PT ;  /* 0xc2fc00001300780b */ /* 0x000fe20003f6e000 */
[--C-:B--2---:R-:W-:Y:S01]  /*5c50*/  FFMA R29, R49, UR29, -R168.reuse ;  /* 0x0000001d311d7c23 */ /* 0x104fe200080008a8 */
[----:B------:R-:W-:Y:S01]  /*5c60*/  FMNMX R7, R31, R24, !PT ;  /* 0x000000181f077209 */ /* 0x000fe20007800000 */
[----:B------:R-:W1:Y:S01]  /*5c70*/  MUFU.EX2 R17, R17 ;  /* 0x0000001100117308 */ /* 0x000e620000000800 */
[----:B------:R-:W-:-:S01]  /*5c80*/  FFMA R24, R44, UR29, -R168 ;  /* 0x0000001d2c187c23 */ /* 0x000fc200080008a8 */
[----:B------:R-:W-:Y:S01]  /*5c90*/  @!P5 FMUL R14, R14, 0.5 ;  /* 0x3f0000000e0ed820 */ /* 0x000fe20000400000 */
[----:B------:R-:W-:Y:S01]  /*5ca0*/  FMNMX R28, R34, R7, !PT ;  /* 0x00000007221c7209 */ /* 0x000fe20007800000 */
[----:B---3--:R-:W-:Y:S01]  /*5cb0*/  @!P4 FMUL R10, R10, R10 ;  /* 0x0000000a0a0ac220 */ /* 0x008fe20000400000 */
[----:B------:R-:W-:Y:S01]  /*5cc0*/  FSETP.GEU.AND P4, PT, R21, -126, PT ;  /* 0xc2fc00001500780b */ /* 0x000fe20003f8e000 */
[----:B------:R-:W-:Y:S01]  /*5cd0*/  FFMA R49, R64, UR29, -R168 ;  /* 0x0000001d40317c23 */ /* 0x000fe200080008a8 */
[----:B------:R-:W-:Y:S01]  /*5ce0*/  FMNMX R7, R35, R28, !PT ;  /* 0x0000001c23077209 */ /* 0x000fe20007800000 */
[----:B------:R-:W2:Y:S02]  /*5cf0*/  MUFU.EX2 R14, R14 ;  /* 0x0000000e000e7308 */ /* 0x000ea40000000800 */
[----:B------:R-:W-:Y:S01]  /*5d00*/  @!P3 FMUL R19, R19, 0.5 ;  /* 0x3f0000001313b820 */ /* 0x000fe20000400000 */
[----:B------:R-:W-:-:S04]  /*5d10*/  FMNMX R28, R38, R7, !PT ;  /* 0x00000007261c7209 */ /* 0x000fc80007800000 */
[----:B------:R-:W-:Y:S01]  /*5d20*/  FMNMX R7, R39, R28, !PT ;  /* 0x0000001c27077209 */ /* 0x000fe20007800000 */
[----:B------:R-:W3:Y:S01]  /*5d30*/  MUFU.EX2 R19, R19 ;  /* 0x0000001300137308 */ /* 0x000ee20000000800 */
[----:B-1----:R-:W-:Y:S01]  /*5d40*/  @!P6 FMUL R17, R17, R17 ;  /* 0x000000111111e220 */ /* 0x002fe20000400000 */
[----:B------:R-:W-:Y:S01]  /*5d50*/  @!P4 FMUL R21, R21, 0.5 ;  /* 0x3f0000001515c820 */ /* 0x000fe20000400000 */
[----:B------:R-:W-:Y:S01]  /*5d60*/  FSETP.GEU.AND P6, PT, R23, -126, PT ;  /* 0xc2fc00001700780b */ /* 0x000fe20003fce000 */
[--C-:B------:R-:W-:Y:S01]  /*5d70*/  FFMA R28, R48, UR29, -R168.reuse ;  /* 0x0000001d301c7c23 */ /* 0x100fe200080008a8 */
[----:B------:R-:W-:Y:S01]  /*5d80*/  FMNMX R32, R42, R7, !PT ;  /* 0x000000072a207209 */ /* 0x000fe20007800000 */
[----:B------:R-:W-:Y:S02]  /*5d90*/  FFMA R48, R69, UR29, -R168 ;  /* 0x0000001d45307c23 */ /* 0x000fe400080008a8 */
[----:B------:R-:W1:Y:S01]  /*5da0*/  MUFU.EX2 R21, R21 ;  /* 0x0000001500157308 */ /* 0x000e620000000800 */
[----:B--2---:R-:W-:Y:S01]  /*5db0*/  @!P5 FMUL R14, R14, R14 ;  /* 0x0000000e0e0ed220 */ /* 0x004fe20000400000 */
[----:B------:R-:W-:-:S02]  /*5dc0*/  FSETP.GEU.AND P5, PT, R22, -126, PT ;  /* 0xc2fc00001600780b */ /* 0x000fc40003fae000 */
[----:B------:R-:W-:-:S04]  /*5dd0*/  FMNMX R7, R43, R32, !PT ;  /* 0x000000202b077209 */ /* 0x000fc80007800000 */
[----:B------:R-:W-:Y:S01]  /*5de0*/  @!P6 FMUL R23, R23, 0.5 ;  /* 0x3f0000001717e820 */ /* 0x000fe20000400000 */
[----:B---3--:R-:W-:Y:S01]  /*5df0*/  @!P3 FMUL R19, R19, R19 ;  /* 0x000000131313b220 */ /* 0x008fe20000400000 */
[----:B------:R-:W-:Y:S02]  /*5e00*/  FSETP.GEU.AND P3, PT, R24, -126, PT ;  /* 0xc2fc00001800780b */ /* 0x000fe40003f6e000 */
[----:B------:R-:W-:Y:S02]  /*5e10*/  FMNMX R32, R46, R7, !PT ;  /* 0x000000072e207209 */ /* 0x000fe40007800000 */
[----:B------:R-:W2:Y:S01]  /*5e20*/  MUFU.EX2 R23, R23 ;  /* 0x0000001700177308 */ /* 0x000ea20000000800 */
[----:B------:R-:W-:Y:S01]  /*5e30*/  @!P5 FMUL R22, R22, 0.5 ;  /* 0x3f0000001616d820 */ /* 0x000fe20000400000 */
[----:B------:R-:W-:Y:S01]  /*5e40*/  FMNMX R7, R47, R32, !PT ;  /* 0x000000202f077209 */ /* 0x000fe20007800000 */
[----:B-1----:R-:W-:Y:S01]  /*5e50*/  @!P4 FMUL R21, R21, R21 ;  /* 0x000000151515c220 */ /* 0x002fe20000400000 */
[----:B------:R-:W-:Y:S01]  /*5e60*/  FSETP.GEU.AND P4, PT, R25, -126, PT ;  /* 0xc2fc00001900780b */ /* 0x000fe20003f8e000 */
[----:B------:R-:W-:-:S01]  /*5e70*/  FFMA R32, R52, UR29, -R168 ;  /* 0x0000001d34207c23 */ /* 0x000fc200080008a8 */
[----:B------:R-:W-:Y:S01]  /*5e80*/  FMNMX R36, R50, R7, !PT ;  /* 0x0000000732247209 */ /* 0x000fe20007800000 */
[----:B------:R-:W-:-:S01]  /*5e90*/  FFMA R52, R73, UR29, -R168 ;  /* 0x0000001d49347c23 */ /* 0x000fc200080008a8 */
[----:B------:R-:W1:Y:S01]  /*5ea0*/  MUFU.EX2 R22, R22 ;  /* 0x0000001600167308 */ /* 0x000e620000000800 */
[----:B------:R-:W-:Y:S01]  /*5eb0*/  @!P3 FMUL R24, R24, 0.5 ;  /* 0x3f0000001818b820 */ /* 0x000fe20000400000 */
[----:B------:R-:W-:-:S04]  /*5ec0*/  FMNMX R7, R51, R36, !PT ;  /* 0x0000002433077209 */ /* 0x000fc80007800000 */
[----:B------:R-:W-:Y:S02]  /*5ed0*/  FMNMX R36, R54, R7, !PT ;  /* 0x0000000736247209 */ /* 0x000fe40007800000 */
[----:B------:R-:W3:Y:S01]  /*5ee0*/  MUFU.EX2 R24, R24 ;  /* 0x0000001800187308 */ /* 0x000ee20000000800 */
[----:B------:R-:W-:Y:S01]  /*5ef0*/  @!P4 FMUL R25, R25, 0.5 ;  /* 0x3f0000001919c820 */ /* 0x000fe20000400000 */
[----:B--2---:R-:W-:Y:S01]  /*5f00*/  @!P6 FMUL R23, R23, R23 ;  /* 0x000000171717e220 */ /* 0x004fe20000400000 */
[----:B------:R-:W-:Y:S02]  /*5f10*/  FSETP.GEU.AND P6, PT, R29, -126, PT ;  /* 0xc2fc00001d00780b */ /* 0x000fe40003fce000 */
[----:B------:R-:W-:-:S03]  /*5f20*/  FMNMX R7, R55, R36, !PT ;  /* 0x0000002437077209 */ /* 0x000fc60007800000 */
[----:B------:R-:W2:Y:S01]  /*5f30*/  MUFU.EX2 R25, R25 ;  /* 0x0000001900197308 */ /* 0x000ea20000000800 */
[----:B-1----:R-:W-:Y:S01]  /*5f40*/  @!P5 FMUL R22, R22, R22 ;  /* 0x000000161616d220 */ /* 0x002fe20000400000 */
[----:B------:R-:W-:Y:S02]  /*5f50*/  FSETP.GEU.AND P5, PT, R28, -126, PT ;  /* 0xc2fc00001c00780b */ /* 0x000fe40003fae000 */
[----:B------:R-:W-:-:S04]  /*5f60*/  FMNMX R36, R58, R7, !PT ;  /* 0x000000073a247209 */ /* 0x000fc80007800000 */
[----:B------:R-:W-:Y:S01]  /*5f70*/  @!P6 FMUL R29, R29, 0.5 ;  /* 0x3f0000001d1de820 */ /* 0x000fe20000400000 */
[----:B---3--:R-:W-:Y:S01]  /*5f80*/  @!P3 FMUL R24, R24, R24 ;  /* 0x000000181818b220 */ /* 0x008fe20000400000 */
[----:B------:R-:W-:Y:S02]  /*5f90*/  FSETP.GEU.AND P3, PT, R32, -126, PT ;  /* 0xc2fc00002000780b */ /* 0x000fe40003f6e000 */
[----:B------:R-:W-:Y:S02]  /*5fa0*/  FMNMX R7, R59, R36, !PT ;  /* 0x000000243b077209 */ /* 0x000fe40007800000 */
[----:B------:R-:W1:Y:S01]  /*5fb0*/  MUFU.EX2 R29, R29 ;  /* 0x0000001d001d7308 */ /* 0x000e620000000800 */
[----:B------:R-:W-:Y:S01]  /*5fc0*/  @!P5 FMUL R28, R28, 0.5 ;  /* 0x3f0000001c1cd820 */ /* 0x000fe20000400000 */
[----:B------:R-:W-:Y:S01]  /*5fd0*/  FMNMX R36, R62, R7, !PT ;  /* 0x000000073e247209 */ /* 0x000fe20007800000 */
[----:B--2---:R-:W-:Y:S01]  /*5fe0*/  @!P4 FMUL R25, R25, R25 ;  /* 0x000000191919c220 */ /* 0x004fe20000400000 */
[----:B------:R-:W-:-:S02]  /*5ff0*/  FSETP.GEU.AND P4, PT, R33, -126, PT ;  /* 0xc2fc00002100780b */ /* 0x000fc40003f8e000 */
[----:B------:R-:W-:Y:S01]  /*6000*/  FMNMX R7, R63, R36, !PT ;  /* 0x000000243f077209 */ /* 0x000fe20007800000 */
[----:B------:R-:W-:Y:S01]  /*6010*/  FFMA R36, R60, UR29, -R168 ;  /* 0x0000001d3c247c23 */ /* 0x000fe200080008a8 */
[----:B------:R-:W2:Y:S01]  /*6020*/  MUFU.EX2 R28, R28 ;  /* 0x0000001c001c7308 */ /* 0x000ea20000000800 */
[----:B------:R-:W-:Y:S01]  /*6030*/  @!P3 FMUL R32, R32, 0.5 ;  /* 0x3f0000002020b820 */ /* 0x000fe20000400000 */
[----:B------:R-:W-:-:S04]  /*6040*/  FMNMX R40, R66, R7, !PT ;  /* 0x0000000742287209 */ /* 0x000fc80007800000 */
[----:B------:R-:W-:Y:S02]  /*6050*/  FMNMX R7, R67, R40, !PT ;  /* 0x0000002843077209 */ /* 0x000fe40007800000 */
[----:B------:R-:W3:Y:S01]  /*6060*/  MUFU.EX2 R32, R32 ;  /* 0x0000002000207308 */ /* 0x000ee20000000800 */
[----:B------:R-:W-:Y:S01]  /*6070*/  @!P4 FMUL R33, R33, 0.5 ;  /* 0x3f0000002121c820 */ /* 0x000fe20000400000 */
[----:B-1----:R-:W-:Y:S01]  /*6080*/  @!P6 FMUL R29, R29, R29 ;  /* 0x0000001d1d1de220 */ /* 0x002fe20000400000 */
[----:B------:R-:W-:Y:S02]  /*6090*/  FSETP.GEU.AND P6, PT, R41, -126, PT ;  /* 0xc2fc00002900780b */ /* 0x000fe40003fce000 */
[----:B------:R-:W-:-:S03]  /*60a0*/  FMNMX R40, R70, R7, !PT ;  /* 0x0000000746287209 */ /* 0x000fc60007800000 */
[----:B------:R-:W1:Y:S01]  /*60b0*/  MUFU.EX2 R33, R33 ;  /* 0x0000002100217308 */ /* 0x000e620000000800 */
[----:B--2---:R-:W-:Y:S01]  /*60c0*/  @!P5 FMUL R28, R28, R28 ;  /* 0x0000001c1c1cd220 */ /* 0x004fe20000400000 */
[----:B------:R-:W-:Y:S02]  /*60d0*/  FSETP.GEU.AND P5, PT, R37, -126, PT ;  /* 0xc2fc00002500780b */ /* 0x000fe40003fae000 */
        /* <DEDUP_REMOVED lines=11> */
[----:B------:R-:W-:-:S02]  /*6190*/  FMNMX R44, R78, R7, !PT ;  /* 0x000000074e2c7209 */ /* 0x000fc40007800000 */
        /* <DEDUP_REMOVED lines=19> */
[----:B--2---:R-:W-:Y:S01]  /*62d0*/  @!P4 FMUL R45, R45, R45 ;  /* 0x0000002d2d2dc220 */ /* 0x004fe20000400000 */
[----:B------:R-:W-:Y:S01]  /*62e0*/  FSETP.GEU.AND P4, PT, R48, -126, PT ;  /* 0xc2fc00003000780b */ /* 0x000fe20003f8e000 */
[----:B------:R-:W2:Y:S04]  /*62f0*/  SHFL.BFLY PT, R56, R7, 0x1, 0x1f ;  /* 0x0c201f0007387f89 */ /* 0x000ea800000e0000 */
[----:B------:R-:W3:Y:S01]  /*6300*/  MUFU.EX2 R49, R49 ;  /* 0x0000003100317308 */ /* 0x000ee20000000800 */
[----:B------:R-:W-:-:S07]  /*6310*/  @!P3 FMUL R68, R68, 0.5 ;  /* 0x3f0000004444b820 */ /* 0x000fce0000400000 */
[----:B------:R-:W4:Y:S01]  /*6320*/  MUFU.EX2 R44, R68 ;  /* 0x00000044002c7308 */ /* 0x000f220000000800 */
[----:B------:R-:W-:Y:S01]  /*6330*/  @!P4 FMUL R48, R48, 0.5 ;  /* 0x3f0000003030c820 */ /* 0x000fe20000400000 */
[----:B-1----:R-:W-:Y:S01]  /*6340*/  @!P6 FMUL R40, R40, R40 ;  /* 0x000000282828e220 */ /* 0x002fe20000400000 */
[----:B------:R-:W-:-:S05]  /*6350*/  FSETP.GEU.AND P6, PT, R52, -126, PT ;  /* 0xc2fc00003400780b */ /* 0x000fca0003fce000 */
[----:B------:R-:W1:Y:S01]  /*6360*/  MUFU.EX2 R48, R48 ;  /* 0x0000003000307308 */ /* 0x000e620000000800 */
[----:B---3--:R-:W-:Y:S01]  /*6370*/  @!P5 FMUL R49, R49, R49 ;  /* 0x000000313131d220 */ /* 0x008fe20000400000 */
[----:B------:R-:W-:Y:S02]  /*6380*/  FSETP.GEU.AND P5, PT, R72, -126, PT ;  /* 0xc2fc00004800780b */ /* 0x000fe40003fae000 */
[----:B--2---:R-:W-:Y:S01]  /*6390*/  FMNMX R7, R7, R56, !PT ;  /* 0x0000003807077209 */ /* 0x004fe20007800000 */
[----:B------:R-:W-:-:S03]  /*63a0*/  FFMA R56, R77, UR29, -R168 ;  /* 0x0000001d4d387c23 */ /* 0x000fc600080008a8 */
[----:B------:R-:W-:Y:S01]  /*63b0*/  @!P6 FMUL R52, R52, 0.5 ;  /* 0x3f0000003434e820 */ /* 0x000fe20000400000 */
[----:B----4-:R-:W-:Y:S01]  /*63c0*/  @!P3 FMUL R44, R44, R44 ;  /* 0x0000002c2c2cb220 */ /* 0x010fe20000400000 */
[----:B------:R-:W-:Y:S01]  /*63d0*/  FSETP.GEU.AND P3, PT, R76, -126, PT ;  /* 0xc2fc00004c00780b */ /* 0x000fe20003f6e000 */
[----:B------:R-:W2:Y:S03]  /*63e0*/  SHFL.BFLY PT, R60, R7, 0x2, 0x1f ;  /* 0x0c401f00073c7f89 */ /* 0x000ea600000e0000 */
[----:B------:R-:W3:Y:S01]  /*63f0*/  MUFU.EX2 R52, R52 ;  /* 0x0000003400347308 */ /* 0x000ee20000000800 */
[----:B------:R-:W-:Y:S01]  /*6400*/  @!P5 FMUL R72, R72, 0.5 ;  /* 0x3f0000004848d820 */ /* 0x000fe20000400000 */
[----:B-1----:R-:W-:Y:S01]  /*6410*/  @!P4 FMUL R48, R48, R48 ;  /* 0x000000303030c220 */ /* 0x002fe20000400000 */
[----:B------:R-:W-:-:S05]  /*6420*/  FSETP.GEU.AND P4, PT, R56, -126, PT ;  /* 0xc2fc00003800780b */ /* 0x000fca0003f8e000 */
[----:B------:R-:W1:Y:S01]  /*6430*/  MUFU.EX2 R53, R72 ;  /* 0x0000004800357308 */ /* 0x000e620000000800 */
[----:B------:R-:W-:-:S07]  /*6440*/  @!P3 FMUL R76, R76, 0.5 ;  /* 0x3f0000004c4cb820 */ /* 0x000fce0000400000 */
[----:B------:R-:W4:Y:S01]  /*6450*/  MUFU.EX2 R57, R76 ;  /* 0x0000004c00397308 */ /* 0x000f220000000800 */
[----:B------:R-:W-:Y:S01]  /*6460*/  @!P4 FMUL R56, R56, 0.5 ;  /* 0x3f0000003838c820 */ /* 0x000fe20000400000 */
[----:B---3--:R-:W-:Y:S01]  /*6470*/  @!P6 FMUL R52, R52, R52 ;  /* 0x000000343434e220 */ /* 0x008fe20000400000 */
[----:B------:R-:W-:Y:S02]  /*6480*/  FSETP.GEU.AND P6, PT, R81, -126, PT ;  /* 0xc2fc00005100780b */ /* 0x000fe40003fce000 */
[----:B--2---:R-:W-:-:S03]  /*6490*/  FMNMX R7, R7, R60, !PT ;  /* 0x0000003c07077209 */ /* 0x004fc60007800000 */
[----:B------:R-:W2:Y:S01]  /*64a0*/  MUFU.EX2 R56, R56 ;  /* 0x0000003800387308 */ /* 0x000ea20000000800 */
[----:B-1----:R-:W-:Y:S01]  /*64b0*/  @!P5 FMUL R53, R53, R53 ;  /* 0x000000353535d220 */ /* 0x002fe20000400000 */
[----:B------:R-:W-:-:S06]  /*64c0*/  FSETP.GEU.AND P5, PT, R61, -126, PT ;  /* 0xc2fc00003d00780b */ /* 0x000fcc0003fae000 */
[----:B------:R-:W-:Y:S01]  /*64d0*/  @!P6 FMUL R81, R81, 0.5 ;  /* 0x3f0000005151e820 */ /* 0x000fe20000400000 */
[----:B----4-:R-:W-:Y:S01]  /*64e0*/  @!P3 FMUL R57, R57, R57 ;  /* 0x000000393939b220 */ /* 0x010fe20000400000 */
[C---:B------:R-:W-:Y:S02]  /*64f0*/  FSETP.NEU.AND P3, PT, R7.reuse, -INF , PT ;  /* 0xff8000000700780b */ /* 0x040fe40003f6d000 */
[----:B------:R1:W3:Y:S02]  /*6500*/  MUFU.EX2 R60, R81 ;  /* 0x00000051003c7308 */ /* 0x0002e40000000800 */
[----:B------:R-:W-:Y:S01]  /*6510*/  FSEL R76, R7, RZ, P3 ;  /* 0x000000ff074c7208 */ /* 0x000fe20001800000 */
[----:B------:R-:W-:Y:S01]  /*6520*/  @!P5 FMUL R61, R61, 0.5 ;  /* 0x3f0000003d3dd820 */ /* 0x000fe20000400000 */
[----:B------:R-:W-:Y:S01]  /*6530*/  FSETP.GEU.AND P3, PT, R84, -126, PT ;  /* 0xc2fc00005400780b */ /* 0x000fe20003f6e000 */
[----:B--2---:R-:W-:Y:S01]  /*6540*/  @!P4 FMUL R56, R56, R56 ;  /* 0x000000383838c220 */ /* 0x004fe20000400000 */
[----:B------:R-:W-:Y:S01]  /*6550*/  FSETP.GEU.AND P4, PT, R85, -126, PT ;  /* 0xc2fc00005500780b */ /* 0x000fe20003f8e000 */
[C---:B------:R-:W-:Y:S01]  /*6560*/  FMUL R77, R76.reuse, UR29 ;  /* 0x0000001d4c4d7c20 */ /* 0x040fe20008400000 */
[----:B------:R-:W-:-:S01]  /*6570*/  FADD R13, -R76, R13 ;  /* 0x0000000d4c0d7221 */ /* 0x000fc20000000100 */
[----:B------:R-:W2:Y:S02]  /*6580*/  MUFU.EX2 R61, R61 ;  /* 0x0000003d003d7308 */ /* 0x000ea40000000800 */
[----:B------:R-:W-:-:S01]  /*6590*/  FFMA R68, R27, UR29, -R77 ;  /* 0x0000001d1b447c23 */ /* 0x000fc2000800084d */
[--C-:B------:R-:W-:Y:S01]  /*65a0*/  FFMA R64, R26, UR29, -R77.reuse ;  /* 0x0000001d1a407c23 */ /* 0x100fe2000800084d */
[----:B------:R-:W-:-:S01]  /*65b0*/  FFMA R69, R30, UR29, -R77 ;  /* 0x0000001d1e457c23 */ /* 0x000fc2000800084d */
[--C-:B------:R-:W-:Y:S01]  /*65c0*/  FFMA R72, R31, UR29, -R77.reuse ;  /* 0x0000001d1f487c23 */ /* 0x100fe2000800084d */
[----:B------:R-:W-:-:S01]  /*65d0*/  FFMA R73, R34, UR29, -R77 ;  /* 0x0000001d22497c23 */ /* 0x000fc2000800084d */
[--C-:B-1----:R-:W-:Y:S01]  /*65e0*/  FFMA R81, R67, UR29, -R77.reuse ;  /* 0x0000001d43517c23 */ /* 0x102fe2000800084d */
[----:B------:R-:W-:Y:S01]  /*65f0*/  @!P3 FMUL R84, R84, 0.5 ;  /* 0x3f0000005454b820 */ /* 0x000fe20000400000 */
[----:B---3--:R-:W-:Y:S01]  /*6600*/  @!P6 FMUL R60, R60, R60 ;  /* 0x0000003c3c3ce220 */ /* 0x008fe20000400000 */
[----:B------:R-:W-:Y:S01]  /*6610*/  @!P4 FMUL R85, R85, 0.5 ;  /* 0x3f0000005555c820 */ /* 0x000fe20000400000 */
[----:B------:R-:W-:Y:S01]  /*6620*/  FSETP.GEU.AND P6, PT, R68, -126, PT ;  /* 0xc2fc00004400780b */ /* 0x000fe20003fce000 */
[----:B------:R1:W3:Y:S01]  /*6630*/  MUFU.EX2 R65, R84 ;  /* 0x0000005400417308 */ /* 0x0002e20000000800 */
[----:B------:R-:W-:-:S01]  /*6640*/  FFMA R80, R66, UR29, -R77 ;  /* 0x0000001d42507c23 */ /* 0x000fc2000800084d */
[--C-:B------:R-:W-:Y:S01]  /*6650*/  FFMA R74, R74, UR29, -R77.reuse ;  /* 0x0000001d4a4a7c23 */ /* 0x100fe2000800084d */
[----:B------:R-:W-:-:S01]  /*6660*/  FFMA R75, R75, UR29, -R77 ;  /* 0x0000001d4b4b7c23 */ /* 0x000fc2000800084d */
[--C-:B------:R-:W-:Y:S01]  /*6670*/  FFMA R82, R82, UR29, -R77.reuse ;  /* 0x0000001d52527c23 */ /* 0x100fe2000800084d */
[----:B--2---:R-:W-:Y:S01]  /*6680*/  @!P5 FMUL R61, R61, R61 ;  /* 0x0000003d3d3dd220 */ /* 0x004fe20000400000 */
[----:B------:R-:W-:Y:S01]  /*6690*/  FSETP.GEU.AND P5, PT, R64, -126, PT ;  /* 0xc2fc00004000780b */ /* 0x000fe20003fae000 */
[----:B------:R-:W-:-:S01]  /*66a0*/  FFMA R83, R83, UR29, -R77 ;  /* 0x0000001d53537c23 */ /* 0x000fc2000800084d */
[----:B------:R-:W2:Y:S01]  /*66b0*/  MUFU.EX2 R26, R85 ;  /* 0x00000055001a7308 */ /* 0x000ea20000000800 */
[----:B-1----:R-:W-:-:S01]  /*66c0*/  FFMA R84, R70, UR29, -R77 ;  /* 0x0000001d46547c23 */ /* 0x002fc2000800084d */
[--C-:B------:R-:W-:Y:S01]  /*66d0*/  FFMA R168, R79, UR29, -R77.reuse ;  /* 0x0000001d4fa87c23 */ /* 0x100fe2000800084d */
[----:B------:R-:W-:-:S01]  /*66e0*/  FFMA R86, R86, UR29, -R77 ;  /* 0x0000001d56567c23 */ /* 0x000fc2000800084d */
[----:B------:R-:W-:Y:S01]  /*66f0*/  @!P6 FMUL R68, R68, 0.5 ;  /* 0x3f0000004444e820 */ /* 0x000fe20000400000 */
[----:B------:R-:W-:-:S01]  /*6700*/  FADD R76, R28, R61 ;  /* 0x0000003d1c4c7221 */ /* 0x000fc20000000000 */
[----:B------:R-:W-:Y:S01]  /*6710*/  FFMA R169, R87, UR29, -R77 ;  /* 0x0000001d57a97c23 */ /* 0x000fe2000800084d */
[----:B------:R-:W-:-:S01]  /*6720*/  FADD R79, R24, R57 ;  /* 0x00000039184f7221 */ /* 0x000fc20000000000 */
[----:B------:R1:W4:Y:S01]  /*6730*/  MUFU.EX2 R27, R68 ;  /* 0x00000044001b7308 */ /* 0x0003220000000800 */
[----:B---3--:R-:W-:Y:S01]  /*6740*/  @!P3 FMUL R65, R65, R65 ;  /* 0x000000414141b220 */ /* 0x008fe20000400000 */
[----:B------:R-:W-:Y:S01]  /*6750*/  FSETP.GEU.AND P3, PT, R69, -126, PT ;  /* 0xc2fc00004500780b */ /* 0x000fe20003f6e000 */
[----:B------:R-:W-:Y:S01]  /*6760*/  @!P5 FMUL R64, R64, 0.5 ;  /* 0x3f0000004040d820 */ /* 0x000fe20000400000 */
[----:B------:R-:W-:Y:S01]  /*6770*/  F2FP.SATFINITE.E4M3.F32.PACK_AB_MERGE_C R28, RZ, R28, RZ ;  /* 0x0000001cff1c723e */ /* 0x000fe200048070ff */
[----:B------:R-:W-:Y:S01]  /*6780*/  FMUL R13, R13, UR29 ;  /* 0x0000001d0d0d7c20 */ /* 0x000fe20008400000 */
[----:B------:R-:W-:-:S02]  /*6790*/  F2FP.SATFINITE.E4M3.F32.PACK_AB_MERGE_C R57, RZ, R57, RZ ;  /* 0x00000039ff39723e */ /* 0x000fc400048070ff */
[----:B------:R3:W5:Y:S01]  /*67a0*/  MUFU.EX2 R30, R64 ;  /* 0x00000040001e7308 */ /* 0x0007620000000800 */
[----:B--2---:R-:W-:Y:S01]  /*67b0*/  @!P4 FMUL R26, R26, R26 ;  /* 0x0000001a1a1ac220 */ /* 0x004fe20000400000 */
[----:B------:R-:W-:Y:S01]  /*67c0*/  FSETP.GEU.AND P4, PT, R72, -126, PT ;  /* 0xc2fc00004800780b */ /* 0x000fe20003f8e000 */
[----:B-1----:R-:W-:-:S01]  /*67d0*/  FFMA R68, R38, UR29, -R77 ;  /* 0x0000001d26447c23 */ /* 0x002fc2000800084d */
[----:B------:R-:W-:Y:S02]  /*67e0*/  LOP3.LUT R28, R28, 0xff, RZ, 0xc0, !PT ;  /* 0x000000ff1c1c7812 */ /* 0x000fe400078ec0ff */
[----:B------:R-:W-:Y:S01]  /*67f0*/  LOP3.LUT R57, R57, 0xff, RZ, 0xc0, !PT ;  /* 0x000000ff39397812 */ /* 0x000fe200078ec0ff */
[----:B------:R-:W-:Y:S01]  /*6800*/  @!P3 FMUL R69, R69, 0.5 ;  /* 0x3f0000004545b820 */ /* 0x000fe20000400000 */
[----:B------:R-:W-:Y:S01]  /*6810*/  F2FP.SATFINITE.E4M3.F32.PACK_AB_MERGE_C R61, RZ, R61, RZ ;  /* 0x0000003dff3d723e */ /* 0x000fe200048070ff */
[----:B---3--:R-:W-:Y:S01]  /*6820*/  FFMA R64, R35, UR29, -R77 ;  /* 0x0000001d23407c23 */ /* 0x008fe2000800084d */
[----:B----4-:R-:W-:Y:S01]  /*6830*/  @!P6 FMUL R27, R27, R27 ;  /* 0x0000001b1b1be220 */ /* 0x010fe20000400000 */
[----:B------:R1:W2:Y:S01]  /*6840*/  MUFU.EX2 R31, R69 ;  /* 0x00000045001f7308 */ /* 0x0002a20000000800 */
[----:B------:R-:W-:-:S02]  /*6850*/  F2FP.SATFINITE.E4M3.F32.PACK_AB_MERGE_C R24, RZ, R24, RZ ;  /* 0x00000018ff18723e */ /* 0x000fc400048070ff */
[----:B------:R-:W-:Y:S01]  /*6860*/  FSETP.GEU.AND P6, PT, R64, -126, PT ;  /* 0xc2fc00004000780b */ /* 0x000fe20003fce000 */
[----:B------:R-:W-:Y:S01]  /*6870*/  @!P4 FMUL R72, R72, 0.5 ;  /* 0x3f0000004848c820 */ /* 0x000fe20000400000 */
[----:B------:R-:W-:Y:S01]  /*6880*/  LOP3.LUT R61, R61, 0xff, RZ, 0xc0, !PT ;  /* 0x000000ff3d3d7812 */ /* 0x000fe200078ec0ff */
[----:B-----5:R-:W-:Y:S01]  /*6890*/  @!P5 FMUL R30, R30, R30 ;  /* 0x0000001e1e1ed220 */ /* 0x020fe20000400000 */
[----:B------:R-:W-:Y:S01]  /*68a0*/  FSETP.GEU.AND P5, PT, R73, -126, PT ;  /* 0xc2fc00004900780b */ /* 0x000fe20003fae000 */
[----:B------:R3:W4:Y:S01]  /*68b0*/  MUFU.EX2 R34, R72 ;  /* 0x0000004800227308 */ /* 0x0007220000000800 */
[----:B-1----:R-:W-:-:S01]  /*68c0*/  FFMA R69, R39, UR29, -R77 ;  /* 0x0000001d27457c23 */ /* 0x002fc2000800084d */
[----:B------:R-:W-:-:S06]  /*68d0*/  LOP3.LUT R24, R24, 0xff, RZ, 0xc0, !PT ;  /* 0x000000ff18187812 */ /* 0x000fcc00078ec0ff */
[----:B------:R-:W-:Y:S01]  /*68e0*/  @!P6 FMUL R64, R64, 0.5 ;  /* 0x3f0000004040e820 */ /* 0x000fe20000400000 */
[----:B--2---:R-:W-:Y:S01]  /*68f0*/  @!P3 FMUL R31, R31, R31 ;  /* 0x0000001f1f1fb220 */ /* 0x004fe20000400000 */
[----:B------:R-:W-:Y:S01]  /*6900*/  FSETP.GEU.AND P3, PT, R68, -126, PT ;  /* 0xc2fc00004400780b */ /* 0x000fe20003f6e000 */
[----:B---3--:R-:W-:-:S01]  /*6910*/  FFMA R72, R42, UR29, -R77 ;  /* 0x0000001d2a487c23 */ /* 0x008fc2000800084d */
[----:B------:R1:W2:Y:S01]  /*6920*/  MUFU.EX2 R38, R64 ;  /* 0x0000004000267308 */ /* 0x0002a20000000800 */
[----:B------:R-:W-:Y:S01]  /*6930*/  @!P5 FMUL R73, R73, 0.5 ;  /* 0x3f0000004949d820 */ /* 0x000fe20000400000 */
[----:B----4-:R-:W-:Y:S01]  /*6940*/  @!P4 FMUL R34, R34, R34 ;  /* 0x000000222222c220 */ /* 0x010fe20000400000 */
[----:B------:R-:W-:-:S05]  /*6950*/  FSETP.GEU.AND P4, PT, R69, -126, PT ;  /* 0xc2fc00004500780b */ /* 0x000fca0003f8e000 */
[----:B------:R3:W4:Y:S01]  /*6960*/  MUFU.EX2 R35, R73 ;  /* 0x0000004900237308 */ /* 0x0007220000000800 */
[----:B-1----:R-:W-:-:S02]  /*6970*/  FFMA R64, R46, UR29, -R77 ;  /* 0x0000001d2e407c23 */ /* 0x002fc4000800084d */
[----:B------:R-:W-:-:S05]  /*6980*/  @!P3 FMUL R68, R68, 0.5 ;  /* 0x3f0000004444b820 */ /* 0x000fca0000400000 */
[----:B------:R1:W5:Y:S01]  /*6990*/  MUFU.EX2 R39, R68 ;  /* 0x0000004400277308 */ /* 0x0003620000000800 */
[----:B---3--:R-:W-:-:S01]  /*69a0*/  FFMA R73, R43, UR29, -R77 ;  /* 0x0000001d2b497c23 */ /* 0x008fc2000800084d */
[----:B--2---:R-:W-:Y:S01]  /*69b0*/  @!P6 FMUL R38, R38, R38 ;  /* 0x000000262626e220 */ /* 0x004fe20000400000 */
[----:B------:R-:W-:-:S03]  /*69c0*/  @!P4 FMUL R69, R69, 0.5 ;  /* 0x3f0000004545c820 */ /* 0x000fc60000400000 */
[----:B------:R-:W-:Y:S02]  /*69d0*/  FSETP.GEU.AND P6, PT, R73, -126, PT ;  /* 0xc2fc00004900780b */ /* 0x000fe40003fce000 */
[----:B------:R2:W3:Y:S01]  /*69e0*/  MUFU.EX2 R42, R69 ;  /* 0x00000045002a7308 */ /* 0x0004e20000000800 */
[----:B----4-:R-:W-:Y:S01]  /*69f0*/  @!P5 FMUL R35, R35, R35 ;  /* 0x000000232323d220 */ /* 0x010fe20000400000 */
[----:B------:R-:W-:Y:S01]  /*6a00*/  FSETP.GEU.AND P5, PT, R72, -126, PT ;  /* 0xc2fc00004800780b */ /* 0x000fe20003fae000 */
[----:B-1----:R-:W-:-:S01]  /*6a10*/  FFMA R68, R47, UR29, -R77 ;  /* 0x0000001d2f447c23 */ /* 0x002fc2000800084d */
[----:B-----5:R-:W-:Y:S01]  /*6a20*/  @!P3 FMUL R39, R39, R39 ;  /* 0x000000272727b220 */ /* 0x020fe20000400000 */
[----:B------:R-:W-:-:S06]  /*6a30*/  FSETP.GEU.AND P3, PT, R64, -126, PT ;  /* 0xc2fc00004000780b */ /* 0x000fcc0003f6e000 */
[----:B------:R-:W-:Y:S01]  /*6a40*/  @!P6 FMUL R73, R73, 0.5 ;  /* 0x3f0000004949e820 */ /* 0x000fe20000400000 */
[----:B--2---:R-:W-:-:S03]  /*6a50*/  FFMA R69, R50, UR29, -R77 ;  /* 0x0000001d32457c23 */ /* 0x004fc6000800084d */
[----:B------:R1:W2:Y:S01]  /*6a60*/  MUFU.EX2 R46, R73 ;  /* 0x00000049002e7308 */ /* 0x0002a20000000800 */
[----:B------:R-:W-:Y:S01]  /*6a70*/  @!P5 FMUL R72, R72, 0.5 ;  /* 0x3f0000004848d820 */ /* 0x000fe20000400000 */
[----:B---3--:R-:W-:Y:S01]  /*6a80*/  @!P4 FMUL R42, R42, R42 ;  /* 0x0000002a2a2ac220 */ /* 0x008fe20000400000 */
[----:B------:R-:W-:-:S05]  /*6a90*/  FSETP.GEU.AND P4, PT, R68, -126, PT ;  /* 0xc2fc00004400780b */ /* 0x000fca0003f8e000 */
[----:B------:R3:W4:Y:S01]  /*6aa0*/  MUFU.EX2 R43, R72 ;  /* 0x00000048002b7308 */ /* 0x0007220000000800 */
[----:B------:R-:W-:Y:S01]  /*6ab0*/  @!P3 FMUL R64, R64, 0.5 ;  /* 0x3f0000004040b820 */ /* 0x000fe20000400000 */
[----:B-1----:R-:W-:-:S06]  /*6ac0*/  FFMA R73, R54, UR29, -R77 ;  /* 0x0000001d36497c23 */ /* 0x002fcc000800084d */
        /* <DEDUP_REMOVED lines=25> */
[----:B------:R-:W2:Y:S01]  /*6c60*/  MUFU.EX2 R55, R64 ;  /* 0x0000004000377308 */ /* 0x000ea20000000800 */
[----:B----4-:R-:W-:Y:S01]  /*6c70*/  @!P5 FMUL R54, R54, R54 ;  /* 0x000000363636d220 */ /* 0x010fe20000400000 */
[----:B------:R-:W-:Y:S01]  /*6c80*/  FSETP.GEU.AND P5, PT, R68, -126, PT ;  /* 0xc2fc00004400780b */ /* 0x000fe20003fae000 */
[----:B-1----:R-:W-:-:S01]  /*6c90*/  FFMA R73, R63, UR29, -R77 ;  /* 0x0000001d3f497c23 */ /* 0x002fc2000800084d */
[----:B-----5:R-:W-:Y:S01]  /*6ca0*/  @!P3 FMUL R58, R58, R58 ;  /* 0x0000003a3a3ab220 */ /* 0x020fe20000400000 */
[----:B------:R-:W-:-:S06]  /*6cb0*/  FSETP.GEU.AND P3, PT, R72, -126, PT ;  /* 0xc2fc00004800780b */ /* 0x000fcc0003f6e000 */
[----:B------:R-:W-:-:S04]  /*6cc0*/  @!P6 FMUL R69, R69, 0.5 ;  /* 0x3f0000004545e820 */ /* 0x000fc80000400000 */
[----:B------:R-:W1:Y:S01]  /*6cd0*/  MUFU.EX2 R62, R69 ;  /* 0x00000045003e7308 */ /* 0x000e620000000800 */
[----:B------:R-:W-:Y:S01]  /*6ce0*/  @!P5 FMUL R68, R68, 0.5 ;  /* 0x3f0000004444d820 */ /* 0x000fe20000400000 */
[----:B--2---:R-:W-:Y:S01]  /*6cf0*/  @!P4 FMUL R55, R55, R55 ;  /* 0x000000373737c220 */ /* 0x004fe20000400000 */
[----:B------:R-:W-:-:S05]  /*6d00*/  FSETP.GEU.AND P4, PT, R73, -126, PT ;  /* 0xc2fc00004900780b */ /* 0x000fca0003f8e000 */
[----:B------:R-:W2:Y:S01]  /*6d10*/  MUFU.EX2 R59, R68 ;  /* 0x00000044003b7308 */ /* 0x000ea20000000800 */
[----:B------:R-:W-:-:S07]  /*6d20*/  @!P3 FMUL R72, R72, 0.5 ;  /* 0x3f0000004848b820 */ /* 0x000fce0000400000 */
[----:B------:R3:W4:Y:S01]  /*6d30*/  MUFU.EX2 R64, R72 ;  /* 0x0000004800407308 */ /* 0x0007220000000800 */
[----:B-1----:R-:W-:Y:S01]  /*6d40*/  @!P6 FMUL R62, R62, R62 ;  /* 0x0000003e3e3ee220 */ /* 0x002fe20000400000 */
[----:B------:R-:W-:Y:S01]  /*6d50*/  @!P4 FMUL R73, R73, 0.5 ;  /* 0x3f0000004949c820 */ /* 0x000fe20000400000 */
[----:B------:R-:W-:-:S05]  /*6d60*/  FSETP.GEU.AND P6, PT, R81, -126, PT ;  /* 0xc2fc00005100780b */ /* 0x000fca0003fce000 */
[----:B------:R1:W5:Y:S01]  /*6d70*/  MUFU.EX2 R63, R73 ;  /* 0x00000049003f7308 */ /* 0x0003620000000800 */
[----:B--2---:R-:W-:Y:S01]  /*6d80*/  @!P5 FMUL R59, R59, R59 ;  /* 0x0000003b3b3bd220 */ /* 0x004fe20000400000 */
[----:B------:R-:W-:Y:S01]  /*6d90*/  FSETP.GEU.AND P5, PT, R80, -126, PT ;  /* 0xc2fc00005000780b */ /* 0x000fe20003fae000 */
[----:B---3--:R-:W-:-:S01]  /*6da0*/  FFMA R72, R78, UR29, -R77 ;  /* 0x0000001d4e487c23 */ /* 0x008fc2000800084d */
[----:B------:R-:W-:Y:S01]  /*6db0*/  FFMA R78, R71, UR29, -R77 ;  /* 0x0000001d474e7c23 */ /* 0x000fe2000800084d */
[----:B------:R-:W-:-:S01]  /*6dc0*/  FADD R77, R23, R52 ;  /* 0x00000034174d7221 */ /* 0x000fc20000000000 */
[----:B------:R-:W-:Y:S02]  /*6dd0*/  F2FP.SATFINITE.E4M3.F32.PACK_AB_MERGE_C R23, RZ, R23, RZ ;  /* 0x00000017ff17723e */ /* 0x000fe400048070ff */
[----:B------:R-:W-:Y:S01]  /*6de0*/  @!P6 FMUL R81, R81, 0.5 ;  /* 0x3f0000005151e820 */ /* 0x000fe20000400000 */
[----:B----4-:R-:W-:Y:S01]  /*6df0*/  @!P3 FMUL R64, R64, R64 ;  /* 0x000000404040b220 */ /* 0x010fe20000400000 */
[----:B------:R-:W-:Y:S01]  /*6e00*/  FSETP.GEU.AND P3, PT, R84, -126, PT ;  /* 0xc2fc00005400780b */ /* 0x000fe20003f6e000 */
[----:B-1----:R-:W-:Y:S01]  /*6e10*/  FADD R73, R16, R37 ;  /* 0x0000002510497221 */ /* 0x002fe20000000000 */
[----:B------:R1:W2:Y:S01]  /*6e20*/  MUFU.EX2 R67, R81 ;  /* 0x0000005100437308 */ /* 0x0002a20000000800 */
[----:B------:R-:W-:-:S02]  /*6e30*/  F2FP.SATFINITE.E4M3.F32.PACK_AB_MERGE_C R52, RZ, R52, RZ ;  /* 0x00000034ff34723e */ /* 0x000fc400048070ff */
[----:B------:R-:W-:Y:S01]  /*6e40*/  @!P5 FMUL R80, R80, 0.5 ;  /* 0x3f0000005050d820 */ /* 0x000fe20000400000 */
[----:B------:R-:W-:Y:S01]  /*6e50*/  LOP3.LUT R23, R23, 0xffff, RZ, 0xc0, !PT ;  /* 0x0000ffff17177812 */ /* 0x000fe200078ec0ff */
[----:B-----5:R-:W-:Y:S01]  /*6e60*/  @!P4 FMUL R63, R63, R63 ;  /* 0x0000003f3f3fc220 */ /* 0x020fe20000400000 */
[----:B------:R-:W-:Y:S02]  /*6e70*/  FSETP.GEU.AND P4, PT, R74, -126, PT ;  /* 0xc2fc00004a00780b */ /* 0x000fe40003f8e000 */
[----:B------:R-:W3:Y:S01]  /*6e80*/  MUFU.EX2 R66, R80 ;  /* 0x0000005000427308 */ /* 0x000ee20000000800 */
[----:B-1----:R-:W-:-:S01]  /*6e90*/  FADD R81, R29, R60 ;  /* 0x0000003c1d517221 */ /* 0x002fc20000000000 */
[----:B------:R-:W-:Y:S01]  /*6ea0*/  F2FP.SATFINITE.E4M3.F32.PACK_AB_MERGE_C R29, RZ, R29, RZ ;  /* 0x0000001dff1d723e */ /* 0x000fe200048070ff */
[----:B------:R-:W-:Y:S01]  /*6eb0*/  @!P3 FMUL R84, R84, 0.5 ;  /* 0x3f0000005454b820 */ /* 0x000fe20000400000 */
[----:B------:R-:W-:Y:S02]  /*6ec0*/  LOP3.LUT R52, R52, 0xffff, RZ, 0xc0, !PT ;  /* 0x0000ffff34347812 */ /* 0x000fe400078ec0ff */
[----:B------:R-:W-:-:S02]  /*6ed0*/  LOP3.LUT R29, R29, 0xffff, RZ, 0xc0, !PT ;  /* 0x0000ffff1d1d7812 */ /* 0x000fc400078ec0ff */
[----:B------:R-:W1:Y:S01]  /*6ee0*/  MUFU.EX2 R68, R84 ;  /* 0x0000005400447308 */ /* 0x000e620000000800 */
[----:B--2---:R-:W-:Y:S01]  /*6ef0*/  @!P6 FMUL R67, R67, R67 ;  /* 0x000000434343e220 */ /* 0x004fe20000400000 */
[----:B------:R-:W-:Y:S01]  /*6f00*/  FSETP.GEU.AND P6, PT, R72, -126, PT ;  /* 0xc2fc00004800780b */ /* 0x000fe20003fce000 */
[----:B------:R-:W-:Y:S01]  /*6f10*/  @!P4 FMUL R74, R74, 0.5 ;  /* 0x3f0000004a4ac820 */ /* 0x000fe20000400000 */
[----:B------:R-:W-:Y:S02]  /*6f20*/  PRMT R28, R29, 0x7604, R28 ;  /* 0x000076041d1c7816 */ /* 0x000fe4000000001c */
[----:B------:R-:W-:Y:S02]  /*6f30*/  F2FP.SATFINITE.E4M3.F32.PACK_AB_MERGE_C R60, RZ, R60, RZ ;  /* 0x0000003cff3c723e */ /* 0x000fe400048070ff */
[----:B------:R2:W4:Y:S01]  /*6f40*/  MUFU.EX2 R70, R74 ;  /* 0x0000004a00467308 */ /* 0x0005220000000800 */
[----:B---3--:R-:W-:Y:S01]  /*6f50*/  @!P5 FMUL R66, R66, R66 ;  /* 0x000000424242d220 */ /* 0x008fe20000400000 */
[----:B------:R-:W-:-:S02]  /*6f60*/  FSETP.GEU.AND P5, PT, R75, -126, PT ;  /* 0xc2fc00004b00780b */ /* 0x000fc40003fae000 */
[----:B------:R-:W-:Y:S02]  /*6f70*/  LOP3.LUT R60, R60, 0xffff, RZ, 0xc0, !PT ;  /* 0x0000ffff3c3c7812 */ /* 0x000fe400078ec0ff */
[----:B------:R-:W-:Y:S01]  /*6f80*/  F2FP.SATFINITE.E4M3.F32.PACK_AB_MERGE_C R37, RZ, R37, RZ ;  /* 0x00000025ff25723e */ /* 0x000fe200048070ff */
[----:B------:R-:W-:Y:S01]  /*6f90*/  @!P6 FMUL R72, R72, 0.5 ;  /* 0x3f0000004848e820 */ /* 0x000fe20000400000 */
[----:B------:R-:W-:Y:S01]  /*6fa0*/  PRMT R60, R60, 0x7604, R61 ;  /* 0x000076043c3c7816 */ /* 0x000fe2000000003d */
[----:B-1----:R-:W-:Y:S01]  /*6fb0*/  @!P3 FMUL R68, R68, R68 ;  /* 0x000000444444b220 */ /* 0x002fe20000400000 */
[----:B------:R-:W-:Y:S01]  /*6fc0*/  FSETP.GEU.AND P3, PT, R82, -126, PT ;  /* 0xc2fc00005200780b */ /* 0x000fe20003f6e000 */
[----:B--2---:R-:W-:-:S01]  /*6fd0*/  FADD R74, R22, R53 ;  /* 0x00000035164a7221 */ /* 0x004fc20000000000 */
[----:B------:R-:W-:Y:S01]  /*6fe0*/  F2FP.SATFINITE.E4M3.F32.PACK_AB_MERGE_C R53, RZ, R53, RZ ;  /* 0x00000035ff35723e */ /* 0x000fe200048070ff */
[----:B------:R-:W1:Y:S01]  /*6ff0*/  MUFU.EX2 R72, R72 ;  /* 0x0000004800487308 */ /* 0x000e620000000800 */
[----:B------:R-:W-:Y:S01]  /*7000*/  LOP3.LUT R37, R37, 0xff, RZ, 0xc0, !PT ;  /* 0x000000ff25257812 */ /* 0x000fe200078ec0ff */
[----:B------:R-:W-:Y:S01]  /*7010*/  @!P5 FMUL R75, R75, 0.5 ;  /* 0x3f0000004b4bd820 */ /* 0x000fe20000400000 */
[----:B------:R-:W-:-:S01]  /*7020*/  FADD R80, R73, R74 ;  /* 0x0000004a49507221 */ /* 0x000fc20000000000 */
[----:B----4-:R-:W-:Y:S01]  /*7030*/  @!P4 FMUL R70, R70, R70 ;  /* 0x000000464646c220 */ /* 0x010fe20000400000 */
[----:B------:R-:W-:Y:S01]  /*7040*/  FSETP.GEU.AND P4, PT, R83, -126, PT ;  /* 0xc2fc00005300780b */ /* 0x000fe20003f8e000 */
[----:B------:R-:W-:Y:S01]  /*7050*/  FADD R74, R18, R41 ;  /* 0x00000029124a7221 */ /* 0x000fe20000000000 */
[----:B------:R-:W-:Y:S01]  /*7060*/  F2FP.SATFINITE.E4M3.F32.PACK_AB_MERGE_C R18, RZ, R18, RZ ;  /* 0x00000012ff12723e */ /* 0x000fe200048070ff */
[----:B------:R2:W3:Y:S01]  /*7070*/  MUFU.EX2 R69, R75 ;  /* 0x0000004b00457308 */ /* 0x0004e20000000800 */
[----:B------:R-:W-:-:S01]  /*7080*/  FADD R171, R43, R70 ;  /* 0x000000462bab7221 */ /* 0x000fc20000000000 */
[----:B------:R-:W-:Y:S01]  /*7090*/  @!P3 FMUL R82, R82, 0.5 ;  /* 0x3f0000005252b820 */ /* 0x000fe20000400000 */
[----:B------:R-:W-:-:S02]  /*70a0*/  F2FP.SATFINITE.E4M3.F32.PACK_AB_MERGE_C R43, RZ, R43, RZ ;  /* 0x0000002bff2b723e */ /* 0x000fc400048070ff */
[----:B------:R-:W-:Y:S02]  /*70b0*/  F2FP.SATFINITE.E4M3.F32.PACK_AB_MERGE_C R70, RZ, R70, RZ ;  /* 0x00000046ff46723e */ /* 0x000fe400048070ff */
[----:B------:R-:W-:Y:S01]  /*70c0*/  LOP3.LUT R53, R53, 0xff, RZ, 0xc0, !PT ;  /* 0x000000ff35357812 */ /* 0x000fe200078ec0ff */
[----:B------:R4:W5:Y:S01]  /*70d0*/  MUFU.EX2 R71, R82 ;  /* 0x0000005200477308 */ /* 0x0009620000000800 */
[----:B-1----:R-:W-:Y:S01]  /*70e0*/  @!P6 FMUL R72, R72, R72 ;  /* 0x000000484848e220 */ /* 0x002fe20000400000 */
[----:B------:R-:W-:Y:S01]  /*70f0*/  @!P4 FMUL R83, R83, 0.5 ;  /* 0x3f0000005353c820 */ /* 0x000fe20000400000 */
[----:B------:R-:W-:Y:S01]  /*7100*/  FSETP.GEU.AND P6, PT, R168, -126, PT ;  /* 0xc2fc0000a800780b */ /* 0x000fe20003fce000 */
[----:B--2---:R-:W-:Y:S01]  /*7110*/  FADD R75, R14, R49 ;  /* 0x000000310e4b7221 */ /* 0x004fe20000000000 */
[----:B------:R-:W-:Y:S01]  /*7120*/  F2FP.SATFINITE.E4M3.F32.PACK_AB_MERGE_C R14, RZ, R14, RZ ;  /* 0x0000000eff0e723e */ /* 0x000fe200048070ff */
[----:B------:R-:W-:Y:S01]  /*7130*/  FADD R170, R47, R72 ;  /* 0x000000482faa7221 */ /* 0x000fe20000000000 */
[----:B------:R-:W-:Y:S01]  /*7140*/  PRMT R52, R52, 0x7604, R53 ;  /* 0x0000760434347816 */ /* 0x000fe20000000035 */
[----:B------:R1:W2:Y:S01]  /*7150*/  MUFU.EX2 R20, R83 ;  /* 0x0000005300147308 */ /* 0x0002a20000000800 */
[----:B---3--:R-:W-:Y:S01]  /*7160*/  @!P5 FMUL R69, R69, R69 ;  /* 0x000000454545d220 */ /* 0x008fe20000400000 */
[----:B------:R-:W-:Y:S01]  /*7170*/  FSETP.GEU.AND P5, PT, R78, -126, PT ;  /* 0xc2fc00004e00780b */ /* 0x000fe20003fae000 */
[----:B------:R-:W-:-:S01]  /*7180*/  FADD R85, R75, R76 ;  /* 0x0000004c4b557221 */ /* 0x000fc20000000000 */
[----:B------:R-:W-:Y:S01]  /*7190*/  FADD R76, R17, R40 ;  /* 0x00000028114c7221 */ /* 0x000fe20000000000 */
[----:B----4-:R-:W-:-:S01]  /*71a0*/  FADD R82, R74, R77 ;  /* 0x0000004d4a527221 */ /* 0x010fc20000000000 */
[----:B------:R-:W-:Y:S01]  /*71b0*/  FADD R77, R19, R44 ;  /* 0x0000002c134d7221 */ /* 0x000fe20000000000 */
[----:B------:R-:W-:-:S01]  /*71c0*/  FADD R74, R9, R36 ;  /* 0x00000024094a7221 */ /* 0x000fc20000000000 */
[----:B------:R-:W-:Y:S01]  /*71d0*/  @!P6 FMUL R168, R168, 0.5 ;  /* 0x3f000000a8a8e820 */ /* 0x000fe20000400000 */
[----:B-----5:R-:W-:Y:S01]  /*71e0*/  @!P3 FMUL R71, R71, R71 ;  /* 0x000000474747b220 */ /* 0x020fe20000400000 */
[----:B------:R-:W-:Y:S01]  /*71f0*/  FSETP.GEU.AND P3, PT, R86, -126, PT ;  /* 0xc2fc00005600780b */ /* 0x000fe20003f6e000 */
[----:B------:R-:W-:-:S01]  /*7200*/  FADD R87, R76, R81 ;  /* 0x000000514c577221 */ /* 0x000fc20000000000 */
[----:B------:R3:W4:Y:S01]  /*7210*/  MUFU.EX2 R75, R168 ;  /* 0x000000a8004b7308 */ /* 0x0007220000000800 */
[----:B------:R-:W-:-:S01]  /*7220*/  FADD R76, R21, R48 ;  /* 0x00000030154c7221 */ /* 0x000fc20000000000 */
[----:B------:R-:W-:Y:S01]  /*7230*/  FADD R81, R33, R26 ;  /* 0x0000001a21517221 */ /* 0x000fe20000000000 */
[----:B------:R-:W-:Y:S01]  /*7240*/  @!P5 FMUL R78, R78, 0.5 ;  /* 0x3f0000004e4ed820 */ /* 0x000fe20000400000 */
[----:B-1----:R-:W-:Y:S01]  /*7250*/  FADD R83, R74, R79 ;  /* 0x0000004f4a537221 */ /* 0x002fe20000000000 */
[----:B--2---:R-:W-:Y:S01]  /*7260*/  @!P4 FMUL R20, R20, R20 ;  /* 0x000000141414c220 */ /* 0x004fe20000400000 */
[----:B------:R-:W-:Y:S01]  /*7270*/  FSETP.GEU.AND P4, PT, R169, -126, PT ;  /* 0xc2fc0000a900780b */ /* 0x000fe20003f8e000 */
[----:B------:R-:W-:-:S01]  /*7280*/  FADD R74, R10, R45 ;  /* 0x0000002d0a4a7221 */ /* 0x000fc20000000000 */
[----:B------:R1:W-:Y:S01]  /*7290*/  MUFU.EX2 R73, R78 ;  /* 0x0000004e00497308 */ /* 0x0003e20000000800 */
[----:B---3--:R-:W-:-:S01]  /*72a0*/  FADD R168, R30, R59 ;  /* 0x0000003b1ea87221 */ /* 0x008fc20000000000 */
[----:B------:R-:W-:Y:S01]  /*72b0*/  FADD R79, R25, R56 ;  /* 0x00000038194f7221 */ /* 0x000fe20000000000 */
[----:B------:R-:W-:Y:S01]  /*72c0*/  @!P3 FMUL R86, R86, 0.5 ;  /* 0x3f0000005656b820 */ /* 0x000fe20000400000 */
[----:B------:R-:W-:Y:S01]  /*72d0*/  FADD R81, R76, R81 ;  /* 0x000000514c517221 */ /* 0x000fe20000000000 */
[----:B------:R-:W-:-:S01]  /*72e0*/  FADD R172, R168, R171 ;  /* 0x000000aba8ac7221 */ /* 0x000fc20000000000 */
[----:B------:R-:W-:Y:S01]  /*72f0*/  FADD R76, R27, R62 ;  /* 0x0000003e1b4c7221 */ /* 0x000fe20000000000 */
[----:B------:R-:W-:-:S01]  /*7300*/  FADD R171, R46, R69 ;  /* 0x000000452eab7221 */ /* 0x000fc20000000000 */
[----:B------:R-:W-:Y:S01]  /*7310*/  F2FP.SATFINITE.E4M3.F32.PACK_AB_MERGE_C R17, RZ, R17, RZ ;  /* 0x00000011ff11723e */ /* 0x000fe200048070ff */
[----:B-1----:R-:W-:-:S01]  /*7320*/  FADD R78, R32, R65 ;  /* 0x00000041204e7221 */ /* 0x002fc20000000000 */
[----:B----4-:R-:W-:Y:S01]  /*7330*/  @!P6 FMUL R75, R75, R75 ;  /* 0x0000004b4b4be220 */ /* 0x010fe20000400000 */
[----:B------:R-:W-:Y:S01]  /*7340*/  @!P4 FMUL R169, R169, 0.5 ;  /* 0x3f000000a9a9c820 */ /* 0x000fe20000400000 */
[----:B------:R-:W-:Y:S01]  /*7350*/  FADD R173, R54, R71 ;  /* 0x0000004736ad7221 */ /* 0x000fe20000000000 */
[----:B------:R-:W-:-:S01]  /*7360*/  FADD R84, R77, R78 ;  /* 0x0000004e4d547221 */ /* 0x000fc20000000000 */
[----:B------:R-:W-:Y:S01]  /*7370*/  FADD R78, R74, R79 ;  /* 0x0000004f4a4e7221 */ /* 0x000fe20000000000 */
[----:B------:R1:W2:Y:S01]  /*7380*/  MUFU.EX2 R77, R86 ;  /* 0x00000056004d7308 */ /* 0x0002a20000000800 */
[----:B------:R-:W-:-:S01]  /*7390*/  FADD R171, R76, R171 ;  /* 0x000000ab4cab7221 */ /* 0x000fc20000000000 */
[----:B------:R-:W-:Y:S01]  /*73a0*/  LOP3.LUT R14, R14, 0xff, RZ, 0xc0, !PT ;  /* 0x000000ff0e0e7812 */ /* 0x000fe200078ec0ff */
[----:B------:R-:W-:-:S01]  /*73b0*/  FADD R76, R34, R63 ;  /* 0x0000003f224c7221 */ /* 0x000fc20000000000 */
[----:B------:R-:W-:Y:S01]  /*73c0*/  LOP3.LUT R17, R17, 0xffff, RZ, 0xc0, !PT ;  /* 0x0000ffff11117812 */ /* 0x000fe200078ec0ff */
[----:B------:R-:W-:-:S01]  /*73d0*/  FADD R79, R31, R64 ;  /* 0x000000401f4f7221 */ /* 0x000fc20000000000 */
[----:B------:R-:W-:Y:S01]  /*73e0*/  F2FP.SATFINITE.E4M3.F32.PACK_AB_MERGE_C R54, RZ, R54, RZ ;  /* 0x00000036ff36723e */ /* 0x000fe200048070ff */
[----:B------:R-:W-:-:S01]  /*73f0*/  FADD R168, R38, R67 ;  /* 0x0000004326a87221 */ /* 0x000fc20000000000 */
[----:B------:R3:W4:Y:S01]  /*7400*/  MUFU.EX2 R74, R169 ;  /* 0x000000a9004a7308 */ /* 0x0007220000000800 */
[----:B------:R-:W-:Y:S01]  /*7410*/  F2FP.SATFINITE.E4M3.F32.PACK_AB_MERGE_C R9, RZ, R9, RZ ;  /* 0x00000009ff09723e */ /* 0x000fe200048070ff */
[----:B-1----:R-:W-:Y:S01]  /*7420*/  FADD R86, R35, R66 ;  /* 0x0000004223567221 */ /* 0x002fe20000000000 */
[----:B------:R-:W-:Y:S01]  /*7430*/  F2FP.SATFINITE.E4M3.F32.PACK_AB_MERGE_C R10, RZ, R10, RZ ;  /* 0x0000000aff0a723e */ /* 0x000fe200048070ff */
[----:B------:R-:W-:Y:S01]  /*7440*/  FADD R170, R79, R170 ;  /* 0x000000aa4faa7221 */ /* 0x000fe20000000000 */
[----:B------:R-:W-:Y:S01]  /*7450*/  PRMT R14, R17, 0x7604, R14 ;  /* 0x00007604110e7816 */ /* 0x000fe2000000000e */
[----:B------:R-:W-:Y:S01]  /*7460*/  IMAD.U32 R17, R54, 0x10000, RZ ;  /* 0x0001000036117824 */ /* 0x000fe200078e00ff */
[----:B------:R-:W-:Y:S01]  /*7470*/  F2FP.SATFINITE.E4M3.F32.PACK_AB_MERGE_C R36, RZ, R36, RZ ;  /* 0x00000024ff24723e */ /* 0x000fe200048070ff */
[----:B------:R-:W-:Y:S01]  /*7480*/  FADD R79, R39, R68 ;  /* 0x00000044274f7221 */ /* 0x000fe20000000000 */
[----:B---3--:R-:W-:-:S01]  /*7490*/  FADD R169, R50, R75 ;  /* 0x0000004b32a97221 */ /* 0x008fc20000000000 */
[----:B------:R-:W-:Y:S01]  /*74a0*/  F2FP.SATFINITE.E4M3.F32.PACK_AB_MERGE_C R45, RZ, R45, RZ ;  /* 0x0000002dff2d723e */ /* 0x000fe200048070ff */
[----:B--2---:R-:W-:Y:S01]  /*74b0*/  @!P3 FMUL R77, R77, R77 ;  /* 0x0000004d4d4db220 */ /* 0x004fe20000400000 */
[----:B------:R-:W-:Y:S01]  /*74c0*/  F2FP.SATFINITE.E4M3.F32.PACK_AB_MERGE_C R31, RZ, R31, RZ ;  /* 0x0000001fff1f723e */ /* 0x000fe200048070ff */
[----:B------:R-:W-:-:S01]  /*74d0*/  FADD R169, R76, R169 ;  /* 0x000000a94ca97221 */ /* 0x000fc20000000000 */
[----:B------:R-:W-:Y:S01]  /*74e0*/  F2FP.SATFINITE.E4M3.F32.PACK_AB_MERGE_C R76, RZ, R16, RZ ;  /* 0x00000010ff4c723e */ /* 0x000fe200048070ff */
[----:B------:R-:W-:-:S01]  /*74f0*/  FADD R16, R80, R85 ;  /* 0x0000005550107221 */ /* 0x000fc20000000000 */
[----:B------:R-:W-:Y:S01]  /*7500*/  F2FP.SATFINITE.E4M3.F32.PACK_AB_MERGE_C R64, RZ, R64, RZ ;  /* 0x00000040ff40723e */ /* 0x000fe200048070ff */
[----:B------:R-:W-:Y:S01]  /*7510*/  IMAD.U32 R31, R31, 0x10000, RZ ;  /* 0x000100001f1f7824 */ /* 0x000fe200078e00ff */
[----:B------:R-:W-:Y:S01]  /*7520*/  LOP3.LUT R85, R18, 0xffff, RZ, 0xc0, !PT ;  /* 0x0000ffff12557812 */ /* 0x000fe200078ec0ff */
[----:B------:R-:W-:-:S01]  /*7530*/  FADD R18, R82, R87 ;  /* 0x0000005752127221 */ /* 0x000fc20000000000 */
        /* <DEDUP_REMOVED lines=8> */
[----:B------:R-:W-:Y:S01]  /*75c0*/  F2FP.SATFINITE.E4M3.F32.PACK_AB_MERGE_C R82, RZ, R22, RZ ;  /* 0x00000016ff52723e */ /* 0x000fe200048070ff */
[----:B------:R-:W-:Y:S01]  /*75d0*/  @!P5 FMUL R73, R73, R73 ;  /* 0x000000494949d220 */ /* 0x000fe20000400000 */
[----:B------:R-:W-:Y:S01]  /*75e0*/  F2FP.SATFINITE.E4M3.F32.PACK_AB_MERGE_C R44, RZ, R44, RZ ;  /* 0x0000002cff2c723e */ /* 0x000fe200048070ff */
[----:B----4-:R-:W-:Y:S01]  /*75f0*/  @!P4 FMUL R74, R74, R74 ;  /* 0x0000004a4a4ac220 */ /* 0x010fe20000400000 */
[----:B------:R-:W-:Y:S01]  /*7600*/  F2FP.SATFINITE.E4M3.F32.PACK_AB_MERGE_C R48, RZ, R48, RZ ;  /* 0x00000030ff30723e */ /* 0x000fe200048070ff */
[----:B------:R-:W-:-:S01]  /*7610*/  FADD R168, R168, R175 ;  /* 0x000000afa8a87221 */ /* 0x000fc20000000000 */
[----:B------:R-:W-:Y:S01]  /*7620*/  LOP3.LUT R28, R28, 0xff0000, R17, 0xf8, !PT ;  /* 0x00ff00001c1c7812 */ /* 0x000fe200078ef811 */
[----:B------:R-:W-:Y:S01]  /*7630*/  IMAD.U32 R17, R64, 0x10000, RZ ;  /* 0x0001000040117824 */ /* 0x000fe200078e00ff */
[----:B------:R-:W-:Y:S01]  /*7640*/  PRMT R10, R10, 0x7604, R9 ;  /* 0x000076040a0a7816 */ /* 0x000fe20000000009 */
[----:B------:R-:W-:-:S01]  /*7650*/  FADD R81, R18, R81 ;  /* 0x0000005112517221 */ /* 0x000fc20000000000 */
[----:B------:R-:W-:Y:S01]  /*7660*/  PRMT R36, R45, 0x7604, R36 ;  /* 0x000076042d247816 */ /* 0x000fe20000000024 */
[----:B------:R-:W-:-:S01]  /*7670*/  FADD R175, R79, R86 ;  /* 0x000000564faf7221 */ /* 0x000fc20000000000 */
[----:B------:R-:W-:Y:S01]  /*7680*/  FSETP.GEU.AND P3, PT, R15, -126, PT ;  /* 0xc2fc00000f00780b */ /* 0x000fe20003f6e000 */
[----:B------:R-:W-:-:S01]  /*7690*/  FADD R79, R42, R73 ;  /* 0x000000492a4f7221 */ /* 0x000fc20000000000 */
[----:B------:R-:W-:Y:S01]  /*76a0*/  F2FP.SATFINITE.E4M3.F32.PACK_AB_MERGE_C R19, RZ, R19, RZ ;  /* 0x00000013ff13723e */ /* 0x000fe200048070ff */
[----:B------:R-:W-:-:S01]  /*76b0*/  FADD R86, R55, R74 ;  /* 0x0000004a37567221 */ /* 0x000fc20000000000 */
[----:B------:R-:W-:Y:S01]  /*76c0*/  F2FP.SATFINITE.E4M3.F32.PACK_AB_MERGE_C R21, RZ, R21, RZ ;  /* 0x00000015ff15723e */ /* 0x000fe200048070ff */
        /* <DEDUP_REMOVED lines=8> */
[----:B------:R-:W-:Y:S01]  /*7750*/  @!P3 FMUL R15, R15, 0.5 ;  /* 0x3f0000000f0fb820 */ /* 0x000fe20000400000 */
[----:B------:R-:W-:Y:S01]  /*7760*/  F2FP.SATFINITE.E4M3.F32.PACK_AB_MERGE_C R27, RZ, R27, RZ ;  /* 0x0000001bff1b723e */ /* 0x000fe200048070ff */
[----:B------:R-:W-:-:S01]  /*7770*/  FADD R16, R16, R79 ;  /* 0x0000004f10107221 */ /* 0x000fc20000000000 */
[----:B------:R-:W-:Y:S01]  /*7780*/  F2FP.SATFINITE.E4M3.F32.PACK_AB_MERGE_C R39, RZ, R39, RZ ;  /* 0x00000027ff27723e */ /* 0x000fe200048070ff */
[----:B------:R-:W-:-:S01]  /*7790*/  FADD R83, R170, R175 ;  /* 0x000000afaa537221 */ /* 0x000fc20000000000 */
[----:B------:R-:W-:Y:S01]  /*77a0*/  LOP3.LUT R76, R76, 0xff, RZ, 0xc0, !PT ;  /* 0x000000ff4c4c7812 */ /* 0x000fe200078ec0ff */
[----:B------:R-:W-:-:S01]  /*77b0*/  FADD R81, R16, R81 ;  /* 0x0000005110517221 */ /* 0x000fc20000000000 */
[----:B------:R-:W-:Y:S01]  /*77c0*/  F2FP.SATFINITE.E4M3.F32.PACK_AB_MERGE_C R56, RZ, R56, RZ ;  /* 0x00000038ff38723e */ /* 0x000fe200048070ff */
[----:B------:R-:W-:Y:S01]  /*77d0*/  IMAD.U32 R18, R39, 0x10000, RZ ;  /* 0x0001000027127824 */ /* 0x000fe200078e00ff */
[----:B------:R-:W-:Y:S01]  /*77e0*/  LOP3.LUT R31, R10, 0xff0000, R31, 0xf8, !PT ;  /* 0x00ff00000a1f7812 */ /* 0x000fe200078ef81f */
[----:B------:R-:W-:Y:S01]  /*77f0*/  IMAD.U32 R10, R43, 0x10000, RZ ;  /* 0x000100002b0a7824 */ /* 0x000fe200078e00ff */
[----:B------:R-:W-:Y:S01]  /*7800*/  LOP3.LUT R36, R36, 0xff0000, R17, 0xf8, !PT ;  /* 0x00ff000024247812 */ /* 0x000fe200078ef811 */
[----:B------:R-:W-:Y:S01]  /*7810*/  IMAD.U32 R17, R70, 0x10000, RZ ;  /* 0x0001000046117824 */ /* 0x000fe200078e00ff */
[----:B------:R-:W-:Y:S01]  /*7820*/  LOP3.LUT R19, R19, 0xff, RZ, 0xc0, !PT ;  /* 0x000000ff13137812 */ /* 0x000fe200078ec0ff */
[----:B------:R-:W-:-:S01]  /*7830*/  FADD R78, R78, R83 ;  /* 0x000000534e4e7221 */ /* 0x000fc20000000000 */
[----:B------:R-:W-:-:S02]  /*7840*/  LOP3.LUT R22, R21, 0xffff, RZ, 0xc0, !PT ;  /* 0x0000ffff15167812 */ /* 0x000fc400078ec0ff */
[----:B------:R-:W-:Y:S02]  /*7850*/  PRMT R23, R23, 0x7604, R82 ;  /* 0x0000760417177816 */ /* 0x000fe40000000052 */
[----:B------:R-:W-:Y:S01]  /*7860*/  PRMT R44, R9, 0x7604, R44 ;  /* 0x00007604092c7816 */ /* 0x000fe2000000002c */
[----:B------:R-:W-:Y:S01]  /*7870*/  IMAD.U32 R9, R30, 0x10000, RZ ;  /* 0x000100001e097824 */ /* 0x000fe200078e00ff */
[----:B------:R-:W-:Y:S02]  /*7880*/  F2FP.SATFINITE.E4M3.F32.PACK_AB_MERGE_C R72, RZ, R72, RZ ;  /* 0x00000048ff48723e */ /* 0x000fe400048070ff */
[----:B------:R-:W-:Y:S02]  /*7890*/  LOP3.LUT R27, R27, 0xffff, RZ, 0xc0, !PT ;  /* 0x0000ffff1b1b7812 */ /* 0x000fe400078ec0ff */
[----:B------:R-:W-:Y:S02]  /*78a0*/  F2FP.SATFINITE.E4M3.F32.PACK_AB_MERGE_C R32, RZ, R32, RZ ;  /* 0x00000020ff20723e */ /* 0x000fe400048070ff */
[----:B------:R-:W-:-:S02]  /*78b0*/  F2FP.SATFINITE.E4M3.F32.PACK_AB_MERGE_C R33, RZ, R33, RZ ;  /* 0x00000021ff21723e */ /* 0x000fc400048070ff */
[----:B------:R-:W-:Y:S01]  /*78c0*/  PRMT R76, R85, 0x7604, R76 ;  /* 0x00007604554c7816 */ /* 0x000fe2000000004c */
[----:B------:R-:W-:-:S01]  /*78d0*/  FADD R85, R169, R86 ;  /* 0x00000056a9557221 */ /* 0x000fc20000000000 */
[----:B------:R-:W-:Y:S02]  /*78e0*/  LOP3.LUT R56, R56, 0xffff, RZ, 0xc0, !PT ;  /* 0x0000ffff38387812 */ /* 0x000fe400078ec0ff */
[----:B------:R-:W-:Y:S01]  /*78f0*/  F2FP.SATFINITE.E4M3.F32.PACK_AB_MERGE_C R35, RZ, R35, RZ ;  /* 0x00000023ff23723e */ /* 0x000fe200048070ff */
[----:B------:R-:W-:Y:S01]  /*7900*/  FADD R85, R80, R85 ;  /* 0x0000005550557221 */ /* 0x000fe20000000000 */
[----:B------:R-:W-:Y:S02]  /*7910*/  F2FP.SATFINITE.E4M3.F32.PACK_AB_MERGE_C R38, RZ, R38, RZ ;  /* 0x00000026ff26723e */ /* 0x000fe400048070ff */
[----:B------:R-:W-:Y:S01]  /*7920*/  PRMT R19, R22, 0x7604, R19 ;  /* 0x0000760416137816 */ /* 0x000fe20000000013 */
[----:B------:R-:W-:Y:S01]  /*7930*/  IMAD.U32 R35, R35, 0x10000, RZ ;  /* 0x0001000023237824 */ /* 0x000fe200078e00ff */
[----:B------:R-:W-:Y:S01]  /*7940*/  F2FP.SATFINITE.E4M3.F32.PACK_AB_MERGE_C R65, RZ, R65, RZ ;  /* 0x00000041ff41723e */ /* 0x000fe200048070ff */
[----:B------:R-:W-:-:S01]  /*7950*/  FADD R78, R78, R85 ;  /* 0x000000554e4e7221 */ /* 0x000fc20000000000 */
[----:B------:R-:W-:-:S02]  /*7960*/  F2FP.SATFINITE.E4M3.F32.PACK_AB_MERGE_C R26, RZ, R26, RZ ;  /* 0x0000001aff1a723e */ /* 0x000fc400048070ff */
[----:B------:R-:W-:Y:S02]  /*7970*/  F2FP.SATFINITE.E4M3.F32.PACK_AB_MERGE_C R58, RZ, R58, RZ ;  /* 0x0000003aff3a723e */ /* 0x000fe400048070ff */
[----:B------:R-:W-:Y:S01]  /*7980*/  LOP3.LUT R23, R23, 0xff0000, R10, 0xf8, !PT ;  /* 0x00ff000017177812 */ /* 0x000fe200078ef80a */
[----:B------:R-:W-:Y:S01]  /*7990*/  IMAD.SHL.U32 R10, R27, 0x1000000, RZ ;  /* 0x010000001b0a7824 */ /* 0x000fe200078e00ff */
[----:B------:R-:W-:Y:S01]  /*79a0*/  LOP3.LUT R52, R52, 0xff0000, R17, 0xf8, !PT ;  /* 0x00ff000034347812 */ /* 0x000fe200078ef811 */
[----:B------:R-:W-:Y:S01]  /*79b0*/  IMAD.U32 R17, R72, 0x10000, RZ ;  /* 0x0001000048117824 */ /* 0x000fe200078e00ff */
[----:B------:R-:W-:Y:S02]  /*79c0*/  F2FP.SATFINITE.E4M3.F32.PACK_AB_MERGE_C R25, RZ, R25, RZ ;  /* 0x00000019ff19723e */ /* 0x000fe400048070ff */
[----:B------:R-:W-:Y:S02]  /*79d0*/  LOP3.LUT R32, R32, 0xff, RZ, 0xc0, !PT ;  /* 0x000000ff20207812 */ /* 0x000fe400078ec0ff */
[----:B------:R-:W-:-:S02]  /*79e0*/  LOP3.LUT R33, R33, 0xffff, RZ, 0xc0, !PT ;  /* 0x0000ffff21217812 */ /* 0x000fc400078ec0ff */
[----:B------:R-:W-:Y:S02]  /*79f0*/  F2FP.SATFINITE.E4M3.F32.PACK_AB_MERGE_C R71, RZ, R71, RZ ;  /* 0x00000047ff47723e */ /* 0x000fe400048070ff */
[----:B------:R-:W-:Y:S02]  /*7a00*/  F2FP.SATFINITE.E4M3.F32.PACK_AB_MERGE_C R77, RZ, R77, RZ ;  /* 0x0000004dff4d723e */ /* 0x000fe400048070ff */
[----:B------:R-:W-:Y:S01]  /*7a10*/  F2FP.SATFINITE.E4M3.F32.PACK_AB_MERGE_C R34, RZ, R34, RZ ;  /* 0x00000022ff22723e */ /* 0x000fe200048070ff */
[----:B------:R-:W-:Y:S01]  /*7a20*/  IMAD.U32 R71, R71, 0x10000, RZ ;  /* 0x0001000047477824 */ /* 0x000fe200078e00ff */
[----:B------:R-:W-:Y:S01]  /*7a30*/  F2FP.SATFINITE.E4M3.F32.PACK_AB_MERGE_C R20, RZ, R20, RZ ;  /* 0x00000014ff14723e */ /* 0x000fe200048070ff */
[----:B------:R-:W-:Y:S01]  /*7a40*/  IMAD.U32 R77, R77, 0x10000, RZ ;  /* 0x000100004d4d7824 */ /* 0x000fe200078e00ff */
[----:B------:R-:W-:Y:S02]  /*7a50*/  F2FP.SATFINITE.E4M3.F32.PACK_AB_MERGE_C R74, RZ, R74, RZ ;  /* 0x0000004aff4a723e */ /* 0x000fe400048070ff */
[----:B------:R-:W-:-:S02]  /*7a60*/  PRMT R56, R56, 0x7604, R57 ;  /* 0x0000760438387816 */ /* 0x000fc40000000039 */
[----:B------:R-:W-:Y:S02]  /*7a70*/  LOP3.LUT R9, R76, 0xff0000, R9, 0xf8, !PT ;  /* 0x00ff00004c097812 */ /* 0x000fe400078ef809 */
[----:B------:R-:W-:Y:S02]  /*7a80*/  LOP3.LUT R38, R38, 0xffff, RZ, 0xc0, !PT ;  /* 0x0000ffff26267812 */ /* 0x000fe400078ec0ff */
[----:B------:R-:W-:Y:S02]  /*7a90*/  F2FP.SATFINITE.E4M3.F32.PACK_AB_MERGE_C R49, RZ, R49, RZ ;  /* 0x00000031ff31723e */ /* 0x000fe400048070ff */
[----:B------:R-:W-:Y:S02]  /*7aa0*/  F2FP.SATFINITE.E4M3.F32.PACK_AB_MERGE_C R40, RZ, R40, RZ ;  /* 0x00000028ff28723e */ /* 0x000fe400048070ff */
[----:B------:R-:W-:Y:S02]  /*7ab0*/  LOP3.LUT R65, R65, 0xff, RZ, 0xc0, !PT ;  /* 0x000000ff41417812 */ /* 0x000fe400078ec0ff */
[----:B------:R-:W-:-:S02]  /*7ac0*/  LOP3.LUT R26, R26, 0xffff, RZ, 0xc0, !PT ;  /* 0x0000ffff1a1a7812 */ /* 0x000fc400078ec0ff */
[----:B------:R-:W-:Y:S01]  /*7ad0*/  LOP3.LUT R18, R19, 0xff0000, R18, 0xf8, !PT ;  /* 0x00ff000013127812 */ /* 0x000fe200078ef812 */
[----:B------:R-:W-:Y:S01]  /*7ae0*/  IMAD.U32 R19, R58, 0x10000, RZ ;  /* 0x000100003a137824 */ /* 0x000fe200078e00ff */
[----:B------:R-:W-:Y:S02]  /*7af0*/  F2FP.SATFINITE.E4M3.F32.PACK_AB_MERGE_C R47, RZ, R47, RZ ;  /* 0x0000002fff2f723e */ /* 0x000fe400048070ff */
[----:B------:R-:W-:Y:S02]  /*7b00*/  F2FP.SATFINITE.E4M3.F32.PACK_AB_MERGE_C R68, RZ, R68, RZ ;  /* 0x00000044ff44723e */ /* 0x000fe400048070ff */
[----:B------:R-:W-:Y:S01]  /*7b10*/  F2FP.SATFINITE.E4M3.F32.PACK_AB_MERGE_C R50, RZ, R50, RZ ;  /* 0x00000032ff32723e */ /* 0x000fe200048070ff */
[----:B------:R-:W-:Y:S01]  /*7b20*/  IMAD.U32 R47, R47, 0x10000, RZ ;  /* 0x000100002f2f7824 */ /* 0x000fe200078e00ff */
[----:B------:R-:W-:Y:S01]  /*7b30*/  F2FP.SATFINITE.E4M3.F32.PACK_AB_MERGE_C R55, RZ, R55, RZ ;  /* 0x00000037ff37723e */ /* 0x000fe200048070ff */
[----:B------:R-:W-:Y:S01]  /*7b40*/  IMAD.U32 R21, R68, 0x10000, RZ ;  /* 0x0001000044157824 */ /* 0x000fe200078e00ff */
[----:B------:R-:W-:-:S02]  /*7b50*/  F2FP.SATFINITE.E4M3.F32.PACK_AB_MERGE_C R73, RZ, R73, RZ ;  /* 0x00000049ff49723e */ /* 0x000fc400048070ff */
[----:B------:R-:W-:Y:S02]  /*7b60*/  LOP3.LUT R25, R25, 0xffff, RZ, 0xc0, !PT ;  /* 0x0000ffff19197812 */ /* 0x000fe400078ec0ff */
[----:B------:R-:W-:Y:S02]  /*7b70*/  PRMT R32, R33, 0x7604, R32 ;  /* 0x0000760421207816 */ /* 0x000fe40000000020 */
[----:B------:R-:W-:Y:S02]  /*7b80*/  F2FP.SATFINITE.E4M3.F32.PACK_AB_MERGE_C R66, RZ, R66, RZ ;  /* 0x00000042ff42723e */ /* 0x000fe400048070ff */
[----:B------:R-:W-:Y:S02]  /*7b90*/  LOP3.LUT R34, R34, 0xffff, RZ, 0xc0, !PT ;  /* 0x0000ffff22227812 */ /* 0x000fe400078ec0ff */
[----:B------:R-:W-:Y:S02]  /*7ba0*/  LOP3.LUT R20, R20, 0xffff, RZ, 0xc0, !PT ;  /* 0x0000ffff14147812 */ /* 0x000fe400078ec0ff */
[----:B------:R-:W-:Y:S01]  /*7bb0*/  LOP3.LUT R74, R74, 0xffff, RZ, 0xc0, !PT ;  /* 0x0000ffff4a4a7812 */ /* 0x000fe200078ec0ff */
[----:B------:R-:W-:Y:S01]  /*7bc0*/  IMAD.SHL.U32 R34, R34, 0x1000000, RZ ;  /* 0x0100000022227824 */ /* 0x000fe200078e00ff */
[----:B------:R-:W-:Y:S01]  /*7bd0*/  LOP3.LUT R56, R56, 0xff0000, R17, 0xf8, !PT ;  /* 0x00ff000038387812 */ /* 0x000fe200078ef811 */
[----:B------:R-:W-:Y:S01]  /*7be0*/  IMAD.SHL.U32 R17, R38, 0x1000000, RZ ;  /* 0x0100000026117824 */ /* 0x000fe200078e00ff */
[----:B------:R-:W-:-:S02]  /*7bf0*/  LOP3.LUT R9, R9, R10, RZ, 0xfc, !PT ;  /* 0x0000000a09097212 */ /* 0x000fc400078efcff */
[----:B------:R-:W-:Y:S01]  /*7c00*/  LOP3.LUT R49, R49, 0xff, RZ, 0xc0, !PT ;  /* 0x000000ff31317812 */ /* 0x000fe200078ec0ff */
[----:B------:R1:W2:Y:S01]  /*7c10*/  MUFU.EX2 R10, R15 ;  /* 0x0000000f000a7308 */ /* 0x0002a20000000800 */
[----:B------:R-:W-:Y:S02]  /*7c20*/  LOP3.LUT R40, R40, 0xffff, RZ, 0xc0, !PT ;  /* 0x0000ffff28287812 */ /* 0x000fe400078ec0ff */
[----:B------:R-:W-:Y:S02]  /*7c30*/  PRMT R26, R26, 0x7604, R65 ;  /* 0x000076041a1a7816 */ /* 0x000fe40000000041 */
[----:B------:R-:W-:Y:S02]  /*7c40*/  F2FP.SATFINITE.E4M3.F32.PACK_AB_MERGE_C R42, RZ, R42, RZ ;  /* 0x0000002aff2a723e */ /* 0x000fe400048070ff */
[----:B------:R-:W-:Y:S02]  /*7c50*/  F2FP.SATFINITE.E4M3.F32.PACK_AB_MERGE_C R41, RZ, R41, RZ ;  /* 0x00000029ff29723e */ /* 0x000fe400048070ff */
[----:B------:R-:W-:Y:S01]  /*7c60*/  LOP3.LUT R14, R14, 0xff0000, R35, 0xf8, !PT ;  /* 0x00ff00000e0e7812 */ /* 0x000fe200078ef823 */
[----:B-1----:R-:W-:Y:S01]  /*7c70*/  IMAD.SHL.U32 R15, R20, 0x1000000, RZ ;  /* 0x01000000140f7824 */ /* 0x002fe200078e00ff */
[----:B------:R-:W-:-:S02]  /*7c80*/  LOP3.LUT R50, R50, 0xffff, RZ, 0xc0, !PT ;  /* 0x0000ffff32327812 */ /* 0x000fc400078ec0ff */
[----:B------:R-:W-:Y:S02]  /*7c90*/  LOP3.LUT R55, R55, 0xffff, RZ, 0xc0, !PT ;  /* 0x0000ffff37377812 */ /* 0x000fe400078ec0ff */
[----:B------:R-:W-:Y:S02]  /*7ca0*/  LOP3.LUT R73, R73, 0xffff, RZ, 0xc0, !PT ;  /* 0x0000ffff49497812 */ /* 0x000fe400078ec0ff */
[----:B------:R-:W-:Y:S01]  /*7cb0*/  PRMT R24, R25, 0x7604, R24 ;  /* 0x0000760419187816 */ /* 0x000fe20000000018 */
[----:B------:R-:W-:Y:S01]  /*7cc0*/  IMAD.SHL.U32 R25, R74, 0x1000000, RZ ;  /* 0x010000004a197824 */ /* 0x000fe200078e00ff */
[----:B------:R-:W-:Y:S01]  /*7cd0*/  LOP3.LUT R32, R32, 0xff0000, R19, 0xf8, !PT ;  /* 0x00ff000020207812 */ /* 0x000fe200078ef813 */
[----:B------:R-:W-:Y:S01]  /*7ce0*/  IMAD.U32 R19, R66, 0x10000, RZ ;  /* 0x0001000042137824 */ /* 0x000fe200078e00ff */
[----:B------:R-:W-:Y:S01]  /*7cf0*/  F2FP.SATFINITE.E4M3.F32.PACK_AB_MERGE_C R46, RZ, R46, RZ ;  /* 0x0000002eff2e723e */ /* 0x000fe200048070ff */
[----:B------:R-:W-:Y:S01]  /*7d00*/  IMAD.SHL.U32 R55, R55, 0x1000000, RZ ;  /* 0x0100000037377824 */ /* 0x000fe200078e00ff */
[----:B------:R-:W-:Y:S01]  /*7d10*/  F2FP.SATFINITE.E4M3.F32.PACK_AB_MERGE_C R51, RZ, R51, RZ ;  /* 0x00000033ff33723e */ /* 0x000fe200048070ff */
[----:B------:R-:W-:Y:S01]  /*7d20*/  IMAD.SHL.U32 R16, R73, 0x1000000, RZ ;  /* 0x0100000049107824 */ /* 0x000fe200078e00ff */
[----:B------:R-:W-:Y:S01]  /*7d30*/  F2FP.SATFINITE.E4M3.F32.PACK_AB_MERGE_C R59, RZ, R59, RZ ;  /* 0x0000003bff3b723e */ /* 0x000fe200048070ff */
[----:B--2---:R-:W-:Y:S01]  /*7d40*/  @!P3 FMUL R10, R10, R10 ;  /* 0x0000000a0a0ab220 */ /* 0x004fe20000400000 */
[----:B------:R-:W-:-:S02]  /*7d50*/  F2FP.SATFINITE.E4M3.F32.PACK_AB_MERGE_C R62, RZ, R62, RZ ;  /* 0x0000003eff3e723e */ /* 0x000fc400048070ff */
[----:B------:R-:W-:Y:S01]  /*7d60*/  F2FP.SATFINITE.E4M3.F32.PACK_AB_MERGE_C R63, RZ, R63, RZ ;  /* 0x0000003fff3f723e */ /* 0x000fe200048070ff */
[----:B------:R-:W-:Y:S01]  /*7d70*/  IMAD.U32 R59, R59, 0x10000, RZ ;  /* 0x000100003b3b7824 */ /* 0x000fe200078e00ff */
[----:B------:R-:W-:Y:S01]  /*7d80*/  F2FP.SATFINITE.E4M3.F32.PACK_AB_MERGE_C R69, RZ, R69, RZ ;  /* 0x00000045ff45723e */ /* 0x000fe200048070ff */
[----:B------:R-:W-:Y:S01]  /*7d90*/  FFMA R3, R10, R3, R81 ;  /* 0x000000030a037223 */ /* 0x000fe20000000051 */
[----:B------:R-:W-:Y:S01]  /*7da0*/  F2FP.SATFINITE.E4M3.F32.PACK_AB_MERGE_C R75, RZ, R75, RZ ;  /* 0x0000004bff4b723e */ /* 0x000fe200048070ff */
[-C--:B------:R-:W-:Y:S01]  /*7db0*/  FMUL R152, R152, R10.reuse ;  /* 0x0000000a98987220 */ /* 0x080fe20000400000 */
[----:B------:R-:W-:Y:S01]  /*7dc0*/  PRMT R40, R40, 0x7604, R49 ;  /* 0x0000760428287816 */ /* 0x000fe20000000031 */
[-C--:B------:R-:W-:Y:S01]  /*7dd0*/  FMUL R153, R153, R10.reuse ;  /* 0x0000000a99997220 */ /* 0x080fe20000400000 */
[----:B------:R-:W-:Y:S01]  /*7de0*/  LOP3.LUT R60, R60, 0xff0000, R71, 0xf8, !PT ;  /* 0x00ff00003c3c7812 */ /* 0x000fe200078ef847 */
[-C--:B------:R-:W-:Y:S01]  /*7df0*/  FMUL R156, R156, R10.reuse ;  /* 0x0000000a9c9c7220 */ /* 0x080fe20000400000 */
[----:B------:R-:W-:Y:S01]  /*7e00*/  LOP3.LUT R26, R26, 0xff0000, R77, 0xf8, !PT ;  /* 0x00ff00001a1a7812 */ /* 0x000fe200078ef84d */
[-C--:B------:R-:W-:Y:S01]  /*7e10*/  FMUL R157, R157, R10.reuse ;  /* 0x0000000a9d9d7220 */ /* 0x080fe20000400000 */
[----:B------:R-:W-:Y:S01]  /*7e20*/  LOP3.LUT R42, R42, 0xffff, RZ, 0xc0, !PT ;  /* 0x0000ffff2a2a7812 */ /* 0x000fe200078ec0ff */
[-C--:B------:R-:W-:Y:S01]  /*7e30*/  FMUL R160, R160, R10.reuse ;  /* 0x0000000aa0a07220 */ /* 0x080fe20000400000 */
[----:B------:R-:W-:Y:S01]  /*7e40*/  F2FP.SATFINITE.E4M3.F32.PACK_AB_MERGE_C R67, RZ, R67, RZ ;  /* 0x00000043ff43723e */ /* 0x000fe200048070ff */
[-C--:B------:R-:W-:Y:S01]  /*7e50*/  FMUL R161, R161, R10.reuse ;  /* 0x0000000aa1a17220 */ /* 0x080fe20000400000 */
[----:B------:R-:W-:Y:S01]  /*7e60*/  LOP3.LUT R22, R41, 0xffff, RZ, 0xc0, !PT ;  /* 0x0000ffff29167812 */ /* 0x000fe200078ec0ff */
[-C--:B------:R-:W-:Y:S01]  /*7e70*/  FMUL R164, R164, R10.reuse ;  /* 0x0000000aa4a47220 */ /* 0x080fe20000400000 */
[----:B------:R-:W-:Y:S01]  /*7e80*/  LOP3.LUT R14, R14, R17, RZ, 0xfc, !PT ;  /* 0x000000110e0e7212 */ /* 0x000fe200078efcff */
[----:B------:R-:W-:Y:S01]  /*7e90*/  IMAD.SHL.U32 R17, R50, 0x1000000, RZ ;  /* 0x0100000032117824 */ /* 0x000fe200078e00ff */
[----:B------:R-:W-:Y:S01]  /*7ea0*/  LOP3.LUT R46, R46, 0xffff, RZ, 0xc0, !PT ;  /* 0x0000ffff2e2e7812 */ /* 0x000fe200078ec0ff */
[-C--:B------:R-:W-:Y:S01]  /*7eb0*/  FMUL R165, R165, R10.reuse ;  /* 0x0000000aa5a57220 */ /* 0x080fe20000400000 */
[----:B------:R-:W-:Y:S01]  /*7ec0*/  LOP3.LUT R51, R51, 0xffff, RZ, 0xc0, !PT ;  /* 0x0000ffff33337812 */ /* 0x000fe200078ec0ff */
[-C--:B------:R-:W-:Y:S01]  /*7ed0*/  FMUL R136, R136, R10.reuse ;  /* 0x0000000a88887220 */ /* 0x080fe20000400000 */
[----:B------:R-:W-:Y:S01]  /*7ee0*/  LOP3.LUT R24, R24, 0xff0000, R47, 0xf8, !PT ;  /* 0x00ff000018187812 */ /* 0x000fe200078ef82f */
[----:B------:R-:W-:Y:S01]  /*7ef0*/  IMAD.SHL.U32 R46, R46, 0x1000000, RZ ;  /* 0x010000002e2e7824 */ /* 0x000fe200078e00ff */
[----:B------:R-:W-:Y:S01]  /*7f00*/  LOP3.LUT R21, R44, 0xff0000, R21, 0xf8, !PT ;  /* 0x00ff00002c157812 */ /* 0x000fe200078ef815 */
[----:B------:R-:W-:Y:S01]  /*7f10*/  IMAD.SHL.U32 R51, R51, 0x1000000, RZ ;  /* 0x0100000033337824 */ /* 0x000fe200078e00ff */
[----:B------:R-:W-:Y:S01]  /*7f20*/  LOP3.LUT R62, R62, 0xffff, RZ, 0xc0, !PT ;  /* 0x0000ffff3e3e7812 */ /* 0x000fe200078ec0ff */
[-C--:B------:R-:W-:Y:S01]  /*7f30*/  FMUL R137, R137, R10.reuse ;  /* 0x0000000a89897220 */ /* 0x080fe20000400000 */
[----:B------:R-:W-:Y:S01]  /*7f40*/  LOP3.LUT R63, R63, 0xffff, RZ, 0xc0, !PT ;  /* 0x0000ffff3f3f7812 */ /* 0x000fe200078ec0ff */
[-C--:B------:R-:W-:Y:S01]  /*7f50*/  FMUL R140, R140, R10.reuse ;  /* 0x0000000a8c8c7220 */ /* 0x080fe20000400000 */
[----:B------:R-:W-:Y:S01]  /*7f60*/  LOP3.LUT R69, R69, 0xffff, RZ, 0xc0, !PT ;  /* 0x0000ffff45457812 */ /* 0x000fe200078ec0ff */
[----:B------:R-:W-:Y:S01]  /*7f70*/  FMUL R141, R141, R10 ;  /* 0x0000000a8d8d7220 */ /* 0x000fe20000400000 */
[----:B------:R-:W-:Y:S01]  /*7f80*/  LOP3.LUT R75, R75, 0xffff, RZ, 0xc0, !PT ;  /* 0x0000ffff4b4b7812 */ /* 0x000fe200078ec0ff */
[----:B------:R-:W-:Y:S01]  /*7f90*/  IMAD.SHL.U32 R63, R63, 0x1000000, RZ ;  /* 0x010000003f3f7824 */ /* 0x000fe200078e00ff */
[----:B------:R-:W-:Y:S01]  /*7fa0*/  LOP3.LUT R40, R40, 0xff0000, R19, 0xf8, !PT ;  /* 0x00ff000028287812 */ /* 0x000fe200078ef813 */
[----:B------:R-:W-:Y:S01]  /*7fb0*/  IMAD.SHL.U32 R19, R42, 0x1000000, RZ ;  /* 0x010000002a137824 */ /* 0x000fe200078e00ff */
[----:B------:R-:W-:Y:S01]  /*7fc0*/  LOP3.LUT R34, R31, R34, RZ, 0xfc, !PT ;  /* 0x000000221f227212 */ /* 0x000fe200078efcff */
[----:B------:R-:W-:Y:S01]  /*7fd0*/  IMAD.SHL.U32 R69, R69, 0x1000000, RZ ;  /* 0x0100000045457824 */ /* 0x000fe200078e00ff */
[----:B------:R-:W-:Y:S01]  /*7fe0*/  LOP3.LUT R67, R67, 0xffff, RZ, 0xc0, !PT ;  /* 0x0000ffff43437812 */ /* 0x000fe200078ec0ff */
[----:B------:R-:W-:Y:S01]  /*7ff0*/  IMAD.SHL.U32 R75, R75, 0x1000000, RZ ;  /* 0x010000004b4b7824 */ /* 0x000fe200078e00ff */
[----:B------:R-:W-:Y:S01]  /*8000*/  LOP3.LUT R15, R60, R15, RZ, 0xfc, !PT ;  /* 0x0000000f3c0f7212 */ /* 0x000fe200078efcff */
[-C--:B------:R-:W-:Y:S01]  /*8010*/  FMUL R144, R144, R10.reuse ;  /* 0x0000000a90907220 */ /* 0x080fe20000400000 */
[----:B------:R-:W-:Y:S01]  /*8020*/  LOP3.LUT R26, R26, R25, RZ, 0xfc, !PT ;  /* 0x000000191a1a7212 */ /* 0x000fe200078efcff */
[----:B------:R-:W-:Y:S01]  /*8030*/  IMAD.SHL.U32 R67, R67, 0x1000000, RZ ;  /* 0x0100000043437824 */ /* 0x000fe200078e00ff */
[----:B------:R-:W-:Y:S01]  /*8040*/  PRMT R22, R22, 0x7604, R37 ;  /* 0x0000760416167816 */ /* 0x000fe20000000025 */
[-C--:B------:R-:W-:Y:S01]  /*8050*/  FMUL R145, R145, R10.reuse ;  /* 0x0000000a91917220 */ /* 0x080fe20000400000 */
[----:B------:R-:W-:Y:S01]  /*8060*/  LOP3.LUT R24, R24, R17, RZ, 0xfc, !PT ;  /* 0x0000001118187212 */ /* 0x000fe200078efcff */
[----:B------:R-:W-:Y:S01]  /*8070*/  IMAD.SHL.U32 R17, R62, 0x1000000, RZ ;  /* 0x010000003e117824 */ /* 0x000fe200078e00ff */
[----:B------:R-:W-:Y:S01]  /*8080*/  LOP3.LUT R55, R32, R55, RZ, 0xfc, !PT ;  /* 0x0000003720377212 */ /* 0x000fe200078efcff */
[----:B------:R-:W-:Y:S01]  /*8090*/  FMUL R148, R148, R10 ;  /* 0x0000000a94947220 */ /* 0x000fe20000400000 */
[----:B------:R-:W-:Y:S01]  /*80a0*/  LOP3.LUT R21, R21, R16, RZ, 0xfc, !PT ;  /* 0x0000001015157212 */ /* 0x000fe200078efcff */
[-C--:B------:R-:W-:Y:S01]  /*80b0*/  FMUL R149, R149, R10.reuse ;  /* 0x0000000a95957220 */ /* 0x080fe20000400000 */
[----:B------:R-:W-:Y:S01]  /*80c0*/  FSETP.GEU.AND P4, PT, R13, -126, PT ;  /* 0xc2fc00000d00780b */ /* 0x000fe20003f8e000 */
[-C--:B------:R-:W-:Y:S01]  /*80d0*/  FMUL R120, R120, R10.reuse ;  /* 0x0000000a78787220 */ /* 0x080fe20000400000 */
[----:B------:R-:W-:Y:S01]  /*80e0*/  SEL R16, R34, R9, P1 ;  /* 0x0000000922107207 */ /* 0x000fe20000800000 */
[----:B------:R-:W-:Y:S01]  /*80f0*/  FMUL R121, R121, R10 ;  /* 0x0000000a79797220 */ /* 0x000fe20000400000 */
[----:B------:R-:W-:Y:S01]  /*8100*/  SEL R25, R9, R34, P1 ;  /* 0x0000002209197207 */ /* 0x000fe20000800000 */
[----:B------:R-:W-:Y:S01]  /*8110*/  IMAD.MOV.U32 R9, RZ, RZ, 0x3021 ;  /* 0x00003021ff097424 */ /* 0x000fe200078e00ff */
[----:B------:R-:W-:Y:S01]  /*8120*/  SEL R32, R26, R15, P1 ;  /* 0x0000000f1a207207 */ /* 0x000fe20000800000 */
[----:B------:R-:W-:Y:S01]  /*8130*/  FMUL R124, R124, R10 ;  /* 0x0000000a7c7c7220 */ /* 0x000fe20000400000 */
[----:B------:R-:W-:Y:S01]  /*8140*/  SEL R27, R15, R26, P1 ;  /* 0x0000001a0f1b7207 */ /* 0x000fe20000800000 */
[----:B------:R-:W-:Y:S01]  /*8150*/  IMAD.MOV.U32 R15, RZ, RZ, 0x2130 ;  /* 0x00002130ff0f7424 */ /* 0x000fe200078e00ff */
[----:B------:R-:W-:Y:S01]  /*8160*/  LOP3.LUT R22, R22, 0xff0000, R59, 0xf8, !PT ;  /* 0x00ff000016167812 */ /* 0x000fe200078ef83b */
[-C--:B------:R-:W-:Y:S01]  /*8170*/  FMUL R125, R125, R10.reuse ;  /* 0x0000000a7d7d7220 */ /* 0x080fe20000400000 */
[----:B------:R-:W-:Y:S01]  /*8180*/  LOP3.LUT R19, R18, R19, RZ, 0xfc, !PT ;  /* 0x0000001312137212 */ /* 0x000fe200078efcff */
[----:B------:R-:W-:Y:S01]  /*8190*/  FMUL R128, R128, R10 ;  /* 0x0000000a80807220 */ /* 0x000fe20000400000 */
[----:B------:R-:W-:Y:S01]  /*81a0*/  LOP3.LUT R23, R23, R46, RZ, 0xfc, !PT ;  /* 0x0000002e17177212 */ /* 0x000fe200078efcff */
[-C--:B------:R-:W-:Y:S01]  /*81b0*/  FMUL R129, R129, R10.reuse ;  /* 0x0000000a81817220 */ /* 0x080fe20000400000 */
        /* <DEDUP_REMOVED lines=11> */
[----:B------:R-:W-:Y:S01]  /*8270*/  FMUL R109, R109, R10 ;  /* 0x0000000a6d6d7220 */ /* 0x000fe20000400000 */
[----:B------:R-:W-:Y:S01]  /*8280*/  SEL R18, R19, R14, P1 ;  /* 0x0000000e13127207 */ /* 0x000fe20000800000 */
[----:B------:R-:W-:Y:S01]  /*8290*/  FMUL R112, R112, R10 ;  /* 0x0000000a70707220 */ /* 0x000fe20000400000 */
[----:B------:R-:W-:Y:S01]  /*82a0*/  SHF.R.U32.HI R9, RZ, R8, R9 ;  /* 0x00000008ff097219 */ /* 0x000fe20000011609 */
[----:B------:R-:W-:Y:S01]  /*82b0*/  FMUL R113, R113, R10 ;  /* 0x0000000a71717220 */ /* 0x000fe20000400000 */
[----:B------:R-:W-:Y:S01]  /*82c0*/  SHF.R.U32.HI R15, RZ, R8, R15 ;  /* 0x00000008ff0f7219 */ /* 0x000fe2000001160f */
[-C--:B------:R-:W-:Y:S01]  /*82d0*/  FMUL R116, R116, R10.reuse ;  /* 0x0000000a74747220 */ /* 0x080fe20000400000 */
[----:B------:R-:W-:Y:S01]  /*82e0*/  SEL R19, R14, R19, P1 ;  /* 0x000000130e137207 */ /* 0x000fe20000800000 */
[-C--:B------:R-:W-:Y:S01]  /*82f0*/  FMUL R117, R117, R10.reuse ;  /* 0x0000000a75757220 */ /* 0x080fe20000400000 */
[----:B------:R-:W-:Y:S01]  /*8300*/  SEL R14, R24, R23, P1 ;  /* 0x00000017180e7207 */ /* 0x000fe20000800000 */
[----:B------:R-:W-:Y:S01]  /*8310*/  FMUL R88, R88, R10 ;  /* 0x0000000a58587220 */ /* 0x000fe20000400000 */
[----:B------:R-:W-:Y:S01]  /*8320*/  SEL R20, R55, R28, P1 ;  /* 0x0000001c37147207 */ /* 0x000fe20000800000 */
[----:B------:R-:W-:Y:S01]  /*8330*/  FMUL R89, R89, R10 ;  /* 0x0000000a59597220 */ /* 0x000fe20000400000 */
[----:B------:R-:W-:Y:S01]  /*8340*/  SEL R23, R23, R24, P1 ;  /* 0x0000001817177207 */ /* 0x000fe20000800000 */
[-C--:B------:R-:W-:Y:S01]  /*8350*/  FMUL R92, R92, R10.reuse ;  /* 0x0000000a5c5c7220 */ /* 0x080fe20000400000 */
[----:B------:R-:W-:Y:S01]  /*8360*/  SEL R55, R28, R55, P1 ;  /* 0x000000371c377207 */ /* 0x000fe20000800000 */
[-C--:B------:R-:W-:Y:S01]  /*8370*/  FMUL R93, R93, R10.reuse ;  /* 0x0000000a5d5d7220 */ /* 0x080fe20000400000 */
[----:B------:R-:W-:Y:S01]  /*8380*/  SEL R22, R36, R17, P1 ;  /* 0x0000001124167207 */ /* 0x000fe20000800000 */
[----:B------:R-:W-:Y:S01]  /*8390*/  FMUL R96, R96, R10 ;  /* 0x0000000a60607220 */ /* 0x000fe20000400000 */
[----:B------:R-:W-:Y:S01]  /*83a0*/  SEL R30, R75, R52, P1 ;  /* 0x000000344b1e7207 */ /* 0x000fe20000800000 */
[-C--:B------:R-:W-:Y:S01]  /*83b0*/  FMUL R97, R97, R10.reuse ;  /* 0x0000000a61617220 */ /* 0x080fe20000400000 */
[-C--:B------:R-:W-:Y:S01]  /*83c0*/  FMUL R100, R100, R10.reuse ;  /* 0x0000000a64647220 */ /* 0x080fe20000400000 */
[----:B------:R-:W-:Y:S01]  /*83d0*/  FMUL R101, R101, R10 ;  /* 0x0000000a65657220 */ /* 0x000fe20000400000 */
[----:B------:R-:W-:Y:S01]  /*83e0*/  SEL R17, R17, R36, P1 ;  /* 0x0000002411117207 */ /* 0x000fe20000800000 */
[----:B------:R-:W-:Y:S01]  /*83f0*/  @!P4 FMUL R13, R13, 0.5 ;  /* 0x3f0000000d0dc820 */ /* 0x000fe20000400000 */
[----:B------:R-:W-:-:S02]  /*8400*/  SEL R24, R21, R40, P1 ;  /* 0x0000002815187207 */ /* 0x000fc40000800000 */
[----:B------:R-:W-:Y:S02]  /*8410*/  SEL R75, R52, R75, P1 ;  /* 0x0000004b344b7207 */ /* 0x000fe40000800000 */
[----:B------:R-:W-:Y:S01]  /*8420*/  LOP3.LUT R9, R9, 0xf, RZ, 0xc0, !PT ;  /* 0x0000000f09097812 */ /* 0x000fe200078ec0ff */
[----:B------:R-:W1:Y:S01]  /*8430*/  MUFU.EX2 R13, R13 ;  /* 0x0000000d000d7308 */ /* 0x000e620000000800 */
[----:B------:R-:W-:Y:S02]  /*8440*/  LOP3.LUT R10, R15, 0xf, RZ, 0xc0, !PT ;  /* 0x0000000f0f0a7812 */ /* 0x000fe400078ec0ff */
[----:B------:R-:W-:Y:S01]  /*8450*/  SEL R21, R40, R21, P1 ;  /* 0x0000001528157207 */ /* 0x000fe20000800000 */
[----:B------:R-:W-:Y:S01]  /*8460*/  SHFL.IDX PT, R16, R16, R9, 0x1c1f ;  /* 0x001c1f0910107589 */ /* 0x000fe200000e0000 */
[----:B------:R-:W-:-:S03]  /*8470*/  SHF.L.U32 R31, R11, 0x1f, RZ ;  /* 0x0000001f0b1f7819 */ /* 0x000fc600000006ff */
[----:B------:R-:W-:Y:S01]  /*8480*/  SHFL.IDX PT, R25, R25, R10, 0x1c1f ;  /* 0x001c1f0a19197589 */ /* 0x000fe200000e0000 */
[----:B------:R2:W3:Y:S03]  /*8490*/  SYNCS.PHASECHK.TRANS64.TRYWAIT P3, [UR7+0x1e000], R31 ;  /* 0x01e0001fff0075a7 */ /* 0x0004e60008060147 */
[----:B------:R-:W-:Y:S04]  /*84a0*/  SHFL.IDX PT, R20, R20, R9, 0x1c1f ;  /* 0x001c1f0914147589 */ /* 0x000fe800000e0000 */
[----:B------:R-:W4:Y:S01]  /*84b0*/  SHFL.IDX PT, R55, R55, R10, 0x1c1f ;  /* 0x001c1f0a37377589 */ /* 0x000f2200000e0000 */
[----:B-1----:R-:W-:-:S03]  /*84c0*/  @!P4 FMUL R13, R13, R13 ;  /* 0x0000000d0d0dc220 */ /* 0x002fc60000400000 */
[----:B------:R-:W-:Y:S01]  /*84d0*/  SHFL.IDX PT, R18, R18, R9, 0x1c1f ;  /* 0x001c1f0912127589 */ /* 0x000fe200000e0000 */
[----:B------:R-:W-:-:S01]  /*84e0*/  FFMA R2, R13, R2, R78 ;  /* 0x000000020d027223 */ /* 0x000fc2000000004e */
[-C--:B------:R-:W-:Y:S01]  /*84f0*/  FMUL R154, R154, R13.reuse ;  /* 0x0000000d9a9a7220 */ /* 0x080fe20000400000 */
[-C--:B------:R-:W-:Y:S01]  /*8500*/  FMUL R155, R155, R13.reuse ;  /* 0x0000000d9b9b7220 */ /* 0x080fe20000400000 */
[----:B------:R-:W1:Y:S01]  /*8510*/  SHFL.IDX PT, R19, R19, R10, 0x1c1f ;  /* 0x001c1f0a13137589 */ /* 0x000e6200000e0000 */
[-C--:B------:R-:W-:Y:S01]  /*8520*/  FMUL R158, R158, R13.reuse ;  /* 0x0000000d9e9e7220 */ /* 0x080fe20000400000 */
[-C--:B------:R-:W-:Y:S01]  /*8530*/  FMUL R159, R159, R13.reuse ;  /* 0x0000000d9f9f7220 */ /* 0x080fe20000400000 */
[-C--:B------:R-:W-:Y:S01]  /*8540*/  FMUL R162, R162, R13.reuse ;  /* 0x0000000da2a27220 */ /* 0x080fe20000400000 */
[----:B------:R-:W-:Y:S01]  /*8550*/  SHFL.IDX PT, R14, R14, R9, 0x1c1f ;  /* 0x001c1f090e0e7589 */ /* 0x000fe200000e0000 */
[-C--:B------:R-:W-:Y:S01]  /*8560*/  FMUL R163, R163, R13.reuse ;  /* 0x0000000da3a37220 */ /* 0x080fe20000400000 */
[-C--:B------:R-:W-:Y:S01]  /*8570*/  FMUL R166, R166, R13.reuse ;  /* 0x0000000da6a67220 */ /* 0x080fe20000400000 */
[-C--:B------:R-:W-:Y:S01]  /*8580*/  FMUL R167, R167, R13.reuse ;  /* 0x0000000da7a77220 */ /* 0x080fe20000400000 */
[----:B------:R-:W5:Y:S01]  /*8590*/  SHFL.IDX PT, R23, R23, R10, 0x1c1f ;  /* 0x001c1f0a17177589 */ /* 0x000f6200000e0000 */
[-C--:B------:R-:W-:Y:S01]  /*85a0*/  FMUL R138, R138, R13.reuse ;  /* 0x0000000d8a8a7220 */ /* 0x080fe20000400000 */
[-C--:B------:R-:W-:Y:S01]  /*85b0*/  FMUL R139, R139, R13.reuse ;  /* 0x0000000d8b8b7220 */ /* 0x080fe20000400000 */
[-C--:B------:R-:W-:Y:S01]  /*85c0*/  FMUL R142, R142, R13.reuse ;  /* 0x0000000d8e8e7220 */ /* 0x080fe20000400000 */
[----:B------:R-:W-:Y:S01]  /*85d0*/  SHFL.IDX PT, R22, R22, R9, 0x1c1f ;  /* 0x001c1f0916167589 */ /* 0x000fe200000e0000 */
[-C--:B------:R-:W-:Y:S01]  /*85e0*/  FMUL R143, R143, R13.reuse ;  /* 0x0000000d8f8f7220 */ /* 0x080fe20000400000 */
[-C--:B------:R-:W-:Y:S01]  /*85f0*/  FMUL R146, R146, R13.reuse ;  /* 0x0000000d92927220 */ /* 0x080fe20000400000 */
[----:B------:R-:W-:Y:S01]  /*8600*/  FMUL R147, R147, R13 ;  /* 0x0000000d93937220 */ /* 0x000fe20000400000 */
[----:B------:R-:W2:Y:S01]  /*8610*/  SHFL.IDX PT, R17, R17, R10, 0x1c1f ;  /* 0x001c1f0a11117589 */ /* 0x000ea200000e0000 */
[----:B----4-:R-:W-:Y:S01]  /*8620*/  PRMT R54, R20, R5, R55 ;  /* 0x0000000514367216 */ /* 0x010fe20000000037 */
[-C--:B------:R-:W-:Y:S01]  /*8630*/  FMUL R150, R150, R13.reuse ;  /* 0x0000000d96967220 */ /* 0x080fe20000400000 */
[-C--:B------:R-:W-:Y:S01]  /*8640*/  FMUL R151, R151, R13.reuse ;  /* 0x0000000d97977220 */ /* 0x080fe20000400000 */
[----:B------:R4:W-:Y:S01]  /*8650*/  SHFL.IDX PT, R15, R24, R9, 0x1c1f ;  /* 0x001c1f09180f7589 */ /* 0x0009e200000e0000 */
[-C--:B------:R-:W-:Y:S01]  /*8660*/  FMUL R122, R122, R13.reuse ;  /* 0x0000000d7a7a7220 */ /* 0x080fe20000400000 */
[-C--:B------:R-:W-:Y:S01]  /*8670*/  FMUL R123, R123, R13.reuse ;  /* 0x0000000d7b7b7220 */ /* 0x080fe20000400000 */
[-C--:B------:R-:W-:Y:S01]  /*8680*/  FMUL R126, R126, R13.reuse ;  /* 0x0000000d7e7e7220 */ /* 0x080fe20000400000 */
[----:B------:R-:W3:Y:S01]  /*8690*/  SHFL.IDX PT, R28, R21, R10, 0x1c1f ;  /* 0x001c1f0a151c7589 */ /* 0x000ee200000e0000 */
[-C--:B------:R-:W-:Y:S01]  /*86a0*/  FMUL R127, R127, R13.reuse ;  /* 0x0000000d7f7f7220 */ /* 0x080fe20000400000 */
[-C--:B------:R-:W-:Y:S01]  /*86b0*/  FMUL R130, R130, R13.reuse ;  /* 0x0000000d82827220 */ /* 0x080fe20000400000 */
[-C--:B------:R-:W-:Y:S01]  /*86c0*/  FMUL R131, R131, R13.reuse ;  /* 0x0000000d83837220 */ /* 0x080fe20000400000 */
[----:B------:R-:W-:Y:S01]  /*86d0*/  SHFL.IDX PT, R30, R30, R9, 0x1c1f ;  /* 0x001c1f091e1e7589 */ /* 0x000fe200000e0000 */
[----:B------:R-:W-:Y:S01]  /*86e0*/  FMUL R134, R134, R13 ;  /* 0x0000000d86867220 */ /* 0x000fe20000400000 */
[--C-:B----4-:R-:W-:Y:S01]  /*86f0*/  PRMT R24, R16, R5, R25.reuse ;  /* 0x0000000510187216 */ /* 0x110fe20000000019 */
[-C--:B------:R-:W-:Y:S01]  /*8700*/  FMUL R135, R135, R13.reuse ;  /* 0x0000000d87877220 */ /* 0x080fe20000400000 */
[----:B------:R-:W4:Y:S01]  /*8710*/  SHFL.IDX PT, R75, R75, R10, 0x1c1f ;  /* 0x001c1f0a4b4b7589 */ /* 0x000f2200000e0000 */
[-C--:B------:R-:W-:Y:S01]  /*8720*/  FMUL R106, R106, R13.reuse ;  /* 0x0000000d6a6a7220 */ /* 0x080fe20000400000 */
[-C--:B------:R-:W-:Y:S01]  /*8730*/  FMUL R107, R107, R13.reuse ;  /* 0x0000000d6b6b7220 */ /* 0x080fe20000400000 */
[-C--:B------:R-:W-:Y:S01]  /*8740*/  FMUL R110, R110, R13.reuse ;  /* 0x0000000d6e6e7220 */ /* 0x080fe20000400000 */
[----:B------:R-:W-:Y:S01]  /*8750*/  SHFL.IDX PT, R32, R32, R9, 0x1c1f ;  /* 0x001c1f0920207589 */ /* 0x000fe200000e0000 */
[-C--:B------:R-:W-:Y:S01]  /*8760*/  FMUL R111, R111, R13.reuse ;  /* 0x0000000d6f6f7220 */ /* 0x080fe20000400000 */
[-C--:B------:R-:W-:Y:S01]  /*8770*/  FMUL R114, R114, R13.reuse ;  /* 0x0000000d72727220 */ /* 0x080fe20000400000 */
[-C--:B------:R-:W-:Y:S01]  /*8780*/  FMUL R115, R115, R13.reuse ;  /* 0x0000000d73737220 */ /* 0x080fe20000400000 */
[----:B------:R5:W4:Y:S01]  /*8790*/  SHFL.IDX PT, R29, R27, R10, 0x1c1f ;  /* 0x001c1f0a1b1d7589 */ /* 0x000b2200000e0000 */
[-C--:B------:R-:W-:Y:S01]  /*87a0*/  FMUL R118, R118, R13.reuse ;  /* 0x0000000d76767220 */ /* 0x080fe20000400000 */
        /* <DEDUP_REMOVED lines=8> */
[----:B------:R-:W-:Y:S01]  /*8830*/  FMUL R103, R103, R13 ;  /* 0x0000000d67677220 */ /* 0x000fe20000400000 */
[----:B------:R-:W-:-:S02]  /*8840*/  PRMT R25, R16, R4, R25 ;  /* 0x0000000410197216 */ /* 0x000fc40000000019 */
[CCC-:B-1----:R-:W-:Y:S02]  /*8850*/  PRMT R26, R18.reuse, R5.reuse, R19.reuse ;  /* 0x00000005121a7216 */ /* 0x1c2fe40000000013 */
[-C--:B-----5:R-:W-:Y:S02]  /*8860*/  PRMT R27, R18, R4.reuse, R19 ;  /* 0x00000004121b7216 */ /* 0x0a0fe40000000013 */
[CCC-:B------:R-:W-:Y:S02]  /*8870*/  PRMT R52, R14.reuse, R5.reuse, R23.reuse ;  /* 0x000000050e347216 */ /* 0x1c0fe40000000017 */
[-C--:B------:R-:W-:Y:S02]  /*8880*/  PRMT R53, R14, R4.reuse, R23 ;  /* 0x000000040e357216 */ /* 0x080fe40000000017 */
[----:B------:R-:W-:Y:S02]  /*8890*/  PRMT R55, R20, R4, R55 ;  /* 0x0000000414377216 */ /* 0x000fe40000000037 */
[----:B--2---:R-:W-:-:S02]  /*88a0*/  PRMT R36, R22, R5, R17 ;  /* 0x0000000516247216 */ /* 0x004fc40000000011 */
[-C--:B------:R-:W-:Y:S02]  /*88b0*/  PRMT R37, R22, R4.reuse, R17 ;  /* 0x0000000416257216 */ /* 0x080fe40000000011 */
[CCC-:B---3--:R-:W-:Y:S02]  /*88c0*/  PRMT R38, R15.reuse, R5.reuse, R28.reuse ;  /* 0x000000050f267216 */ /* 0x1c8fe4000000001c */
[-C--:B------:R-:W-:Y:S02]  /*88d0*/  PRMT R39, R15, R4.reuse, R28 ;  /* 0x000000040f277216 */ /* 0x080fe4000000001c */
[CCC-:B----4-:R-:W-:Y:S02]  /*88e0*/  PRMT R40, R30.reuse, R5.reuse, R75.reuse ;  /* 0x000000051e287216 */ /* 0x1d0fe4000000004b */
[----:B------:R-:W-:Y:S02]  /*88f0*/  PRMT R41, R30, R4, R75 ;  /* 0x000000041e297216 */ /* 0x000fe4000000004b */
[----:B------:R-:W-:-:S02]  /*8900*/  PRMT R42, R32, R5, R29 ;  /* 0x00000005202a7216 */ /* 0x000fc4000000001d */
[----:B------:R-:W-:Y:S01]  /*8910*/  PRMT R43, R32, R4, R29 ;  /* 0x00000004202b7216 */ /* 0x000fe2000000001d */
[----:B------:R-:W-:Y:S06]  /*8920*/  @!P0 BRA `(.L_x_27) ;  /* 0x0000000000048947 */ /* 0x000fec0003800000 */
[----:B------:R-:W-:Y:S01]  /*8930*/  BPT.TRAP 0x1 ;  /* 0x000000040000795c */ /* 0x000fe20000300000 */
.L_x_27:
[----:B------:R-:W-:Y:S05]  /*8940*/  @P3 BRA `(.L_x_28) ;  /* 0x0000000000083947 */ /* 0x000fea0003800000 */
[----:B------:R-:W1:Y:S02]  /*8950*/  SYNCS.PHASECHK.TRANS64.TRYWAIT P3, [UR7+0x1e000], R31 ;  /* 0x01e0001fff0075a7 */ /* 0x000e640008060147 */
[----:B-1----:R-:W-:Y:S05]  /*8960*/  @!P3 BRA `(.L_x_29) ;  /* 0x000000880040b947 */ /* 0x002fea0003800000 */
.L_x_28:
[----:B------:R-:W-:Y:S01]  /*8970*/  UIMAD UR10, UR5, 0x500, UR6 ;  /* 0x00000500050a78a4 */ /* 0x000fe2000f8e0206 */
[----:B------:R-:W-:Y:S01]  /*8980*/  WARPGROUP.ARRIVE ;  /* 0x00000000000079c5 */ /* 0x000fe20000000000 */
[----:B------:R-:W-:Y:S01]  /*8990*/  UMOV UR11, 0x40000040 ;  /* 0x40000040000b7882 */ /* 0x000fe20000000000 */
[----:B------:R-:W-:Y:S01]  /*89a0*/  UMOV UR15, 0x40000040 ;  /* 0x40000040000f7882 */ /* 0x000fe20000000000 */
[----:B------:R-:W-:Y:S02]  /*89b0*/  UIADD3 UR14, UR10, 0x100, URZ ;  /* 0x000001000a0e7890 */ /* 0x000fe4000fffe03f */
[----:B------:R-:W-:Y:S01]  /*89c0*/  UIADD3 UR18, UR10, 0x200, URZ ;  /* 0x000002000a127890 */ /* 0x000fe2000fffe03f */
[----:B------:R-:W-:Y:S02]  /*89d0*/  UMOV UR19, 0x40000040 ;  /* 0x4000004000137882 */ /* 0x000fe40000000000 */
[----:B------:R-:W-:Y:S01]  /*89e0*/  QGMMA.64x32x32.F32.E4M3.E4M3 R152, R24, gdesc[UR8], R152, gsb0 ;  /* 0x0060000818987df3 */ /* 0x000fe20008000898 */
[----:B------:R-:W-:Y:S01]  /*89f0*/  UIADD3 UR22, UR10, 0x300, URZ ;  /* 0x000003000a167890 */ /* 0x000fe2000fffe03f */
[----:B------:R-:W-:Y:S01]  /*8a00*/  UMOV UR23, 0x40000040 ;  /* 0x4000004000177882 */ /* 0x000fe20000000000 */
[----:B------:R-:W-:Y:S01]  /*8a10*/  UIADD3 UR26, UR10, 0x400, URZ ;  /* 0x000004000a1a7890 */ /* 0x000fe2000fffe03f */
[----:B------:R-:W-:Y:S01]  /*8a20*/  UMOV UR27, 0x40000040 ;  /* 0x40000040001b7882 */ /* 0x000fe20000000000 */
[----:B------:R-:W-:Y:S01]  /*8a30*/  UMOV UR11, 0x40000040 ;  /* 0x40000040000b7882 */ /* 0x000fe20000000000 */
[----:B------:R-:W-:-:S02]  /*8a40*/  WARPGROUP.DEPBAR.LE gsb0, 0x0 ;  /* 0x00008000000079c5 */ /* 0x000fc40000010000 */
        /* <DEDUP_REMOVED lines=69> */
[----:B------:R-:W-:Y:S01]  /*8ea0*/  UIADD3 UR10, UR10, 0x406, URZ ;  /* 0x000004060a0a7890 */ /* 0x000fe2000fffe03f */
        /* <DEDUP_REMOVED lines=18> */
.L_x_30:
[----:B------:R-:W-:-:S04]  /*8fd0*/  ULEA UR7, UR4, UR36, 0x3 ;  /* 0x0000002404077291 */ /* 0x000fc8000f8e183f */
[----:B------:R-:W-:-:S04]  /*8fe0*/  UIADD3 UR7, UR7, 0x1e028, URZ ;  /* 0x0001e02807077890 */ /* 0x000fc8000fffe03f */
[----:B------:R-:W-:-:S09]  /*8ff0*/  UPRMT UR7, URZ, 0x654, UR7 ;  /* 0x000006543f077896 */ /* 0x000fd20008000007 */
[----:B------:R-:W-:Y:S01]  /*9000*/  SYNCS.ARRIVE.TRANS64.RED.A1T0 RZ, [UR7], RZ ;  /* 0x000000ffffff79a7 */ /* 0x000fe20008100407 */
[----:B------:R-:W-:Y:S05]  /*9010*/  @P2 BRA `(.L_x_31) ;  /* 0x0000000000042947 */ /* 0x000fea0003800000 */
[----:B------:R-:W-:Y:S01]  /*9020*/  BPT.TRAP 0x1 ;  /* 0x000000040000795c */ /* 0x000fe20000300000 */
.L_x_31:
[----:B------:R-:W-:-:S04]  /*9030*/  UIADD3 UR4, UR4, 0x1, URZ ;  /* 0x0000000104047890 */ /* 0x000fc8000fffe03f */
[----:B------:R-:W-:-:S04]  /*9040*/  UISETP.NE.AND UP0, UPT, UR4, 0x5, UPT ;  /* 0x000000050400788c */ /* 0x000fc8000bf05270 */
[----:B------:R-:W-:Y:S01]  /*9050*/  USEL UR7, UR4, URZ, UP0 ;  /* 0x0000003f04077287 */ /* 0x000fe20008000000 */
[----:B------:R-:W-:Y:S11]  /*9060*/  @!P0 BRA `(.L_x_32) ;  /* 0x0000000000048947 */ /* 0x000ff60003800000 */
[----:B------:R-:W-:Y:S01]  /*9070*/  BPT.TRAP 0x1 ;  /* 0x000000040000795c */ /* 0x000fe20000300000 */
.L_x_32:
[----:B------:R-:W-:-:S04]  /*9080*/  ULEA UR4, UR7, UR36, 0x3 ;  /* 0x0000002407047291 */ /* 0x000fc8000f8e183f */
[----:B------:R-:W-:-:S04]  /*9090*/  UIADD3 UR4, UR4, 0x1e028, URZ ;  /* 0x0001e02804047890 */ /* 0x000fc8000fffe03f */
[----:B------:R-:W-:-:S09]  /*90a0*/  UPRMT UR4, URZ, 0x654, UR4 ;  /* 0x000006543f047896 */ /* 0x000fd20008000004 */
[----:B------:R-:W-:Y:S01]  /*90b0*/  SYNCS.ARRIVE.TRANS64.RED.A1T0 RZ, [UR4], RZ ;  /* 0x000000ffffff79a7 */ /* 0x000fe20008100404 */
[----:B------:R-:W-:Y:S05]  /*90c0*/  @P2 BRA `(.L_x_33) ;  /* 0x0000000000042947 */ /* 0x000fea0003800000 */
[----:B------:R-:W-:Y:S01]  /*90d0*/  BPT.TRAP 0x1 ;  /* 0x000000040000795c */ /* 0x000fe20000300000 */
.L_x_33:
[----:B------:R-:W-:Y:S01]  /*90e0*/  UIADD3 UR5, UR5, 0x1, URZ ;  /* 0x0000000105057890 */ /* 0x000fe2000fffe03f */
[C---:B------:R-:W-:Y:S01]  /*90f0*/  ISETP.GT.AND P3, PT, R12.reuse, 0x2, PT ;  /* 0x000000020c00780c */ /* 0x040fe20003f64270 */
[----:B------:R-:W-:Y:S01]  /*9100*/  UIADD3 UR4, UR7, 0x1, URZ ;  /* 0x0000000107047890 */ /* 0x000fe2000fffe03f */
[----:B------:R-:W-:Y:S01]  /*9110*/  VIADD R12, R12, 0xffffffff ;  /* 0xffffffff0c0c7836 */ /* 0x000fe20000000000 */
[----:B------:R-:W-:Y:S01]  /*9120*/  UISETP.NE.AND UP2, UPT, UR5, 0x5, UPT ;  /* 0x000000050500788c */ /* 0x000fe2000bf45270 */
[----:B------:R-:W-:Y:S01]  /*9130*/  VIADD R0, R0, 0x80 ;  /* 0x0000008000007836 */ /* 0x000fe20000000000 */
[----:B------:R-:W-:Y:S01]  /*9140*/  UISETP.NE.AND UP0, UPT, UR4, 0x5, UPT ;  /* 0x000000050400788c */ /* 0x000fe2000bf05270 */
[----:B------:R-:W-:Y:S01]  /*9150*/  IMAD.MOV.U32 R13, RZ, RZ, R7 ;  /* 0x000000ffff0d7224 */ /* 0x000fe200078e0007 */
[----:B------:R-:W-:Y:S01]  /*9160*/  USEL UR7, URZ, 0x1, UP2 ;  /* 0x000000013f077887 */ /* 0x000fe20009000000 */
[----:B------:R-:W-:Y:S01]  /*9170*/  IMAD.MOV.U32 R15, RZ, RZ, R6 ;  /* 0x000000ffff0f7224 */ /* 0x000fe200078e0006 */
[----:B------:R-:W-:-:S02]  /*9180*/  USEL UR4, UR4, URZ, UP0 ;  /* 0x0000003f04047287 */ /* 0x000fc40008000000 */
[----:B------:R-:W-:Y:S02]  /*9190*/  USEL UR5, UR5, URZ, UP2 ;  /* 0x0000003f05057287 */ /* 0x000fe40009000000 */
[----:B-1----:R-:W-:Y:S01]  /*91a0*/  LOP3.LUT R14, R11, UR7, RZ, 0x3c, !PT ;  /* 0x000000070b0e7c12 */ /* 0x002fe2000f8e3cff */
[----:B------:R-:W-:Y:S09]  /*91b0*/  @P3 BRA `(.L_x_34) ;  /* 0xffffffc000b03947 */ /* 0x000ff2000383ffff */
[----:B------:R-:W-:-:S07]  /*91c0*/  IMAD.MOV.U32 R11, RZ, RZ, R12 ;  /* 0x000000ffff0b7224 */ /* 0x000fce00078e000c */
.L_x_23:
[----:B------:R-:W-:-:S13]  /*91d0*/  ISETP.GE.AND P3, PT, R11, 0x1, PT ;  /* 0x000000010b00780c */ /* 0x000fda0003f66270 */
[----:B------:R-:W-:Y:S05]  /*91e0*/  @!P3 BRA `(.L_x_35) ;  /* 0x00000044006cb947 */ /* 0x000fea0003800000 */
[----:B------:R-:W-:Y:S01]  /*91f0*/  IMAD.MOV.U32 R13, RZ, RZ, R7 ;  /* 0x000000ffff0d7224 */ /* 0x000fe200078e0007 */
[----:B------:R-:W-:Y:S01]  /*9200*/  ULDC UR7, c[0x0][0x604] ;  /* 0x0001810000077ab9 */ /* 0x000fe20000000800 */
[----:B------:R-:W-:Y:S01]  /*9210*/  IMAD.MOV.U32 R12, RZ, RZ, R6 ;  /* 0x000000ffff0c7224 */ /* 0x000fe200078e0006 */
[----:B------:R-:W-:-:S06]  /*9220*/  ULDC UR29, c[0x0][0x28c] ;  /* 0x0000a300001d7ab9 */ /* 0x000fcc0000000800 */
.L_x_46:
[----:B------:R-:W-:Y:S05]  /*9230*/  @!P0 BRA `(.L_x_36) ;  /* 0x0000000000048947 */ /* 0x000fea0003800000 */
[----:B------:R-:W-:Y:S01]  /*9240*/  BPT.TRAP 0x1 ;  /* 0x000000040000795c */ /* 0x000fe20000300000 */
.L_x_36:
[----:B------:R-:W-:Y:S01]  /*9250*/  ULEA UR10, UR5, UR36, 0x3 ;  /* 0x00000024050a7291 */ /* 0x000fe2000f8e183f */
[----:B------:R-:W-:-:S08]  /*9260*/  SHF.L.U32 R6, R14, 0x1f, RZ ;  /* 0x0000001f0e067819 */ /* 0x000fd000000006ff */
[----:B------:R-:W1:Y:S02]  /*9270*/  SYNCS.PHASECHK.TRANS64.TRYWAIT P3, [UR10+0x1e000], R6 ;  /* 0x01e00006ff0075a7 */ /* 0x000e64000806014a */
[----:B-1----:R-:W-:Y:S05]  /*9280*/  @!P3 BRA `(.L_x_37) ;  /* 0x000000800010b947 */ /* 0x002fea0003800000 */
.L_x_112:
        /* <DEDUP_REMOVED lines=32> */
.L_x_38:
[C---:B-1----:R-:W-:Y:S01]  /*9490*/  VIADD R7, R0.reuse, 0x8 ;  /* 0x0000000800077836 */ /* 0x042fe20000000000 */
[C---:B------:R-:W-:Y:S01]  /*94a0*/  ISETP.GE.AND P6, PT, R0.reuse, UR29, PT ;  /* 0x0000001d00007c0c */ /* 0x040fe2000bfc6270 */
[C---:B------:R-:W-:Y:S01]  /*94b0*/  VIADD R6, R0.reuse, 0x1 ;  /* 0x0000000100067836 */ /* 0x040fe20000000000 */
[----:B------:R-:W-:Y:S01]  /*94c0*/  P2R R14, PR, RZ, 0x4 ;  /* 0x00000004ff0e7803 */ /* 0x000fe20000000000 */
[C---:B------:R-:W-:Y:S01]  /*94d0*/  VIADD R15, R0.reuse, 0x9 ;  /* 0x00000009000f7836 */ /* 0x040fe20000000000 */
[----:B------:R-:W-:Y:S01]  /*94e0*/  ISETP.GE.AND P5, PT, R7, UR29, PT ;  /* 0x0000001d07007c0c */ /* 0x000fe2000bfa6270 */
[----:B------:R-:W-:Y:S01]  /*94f0*/  VIADD R7, R0, 0x11 ;  /* 0x0000001100077836 */ /* 0x000fe20000000000 */
[----:B------:R-:W-:Y:S01]  /*9500*/  ISETP.GE.AND P4, PT, R6, UR29, PT ;  /* 0x0000001d06007c0c */ /* 0x000fe2000bf86270 */
[C---:B------:R-:W-:Y:S01]  /*9510*/  VIADD R6, R0.reuse, 0x10 ;  /* 0x0000001000067836 */ /* 0x040fe20000000000 */
[----:B------:R-:W-:Y:S01]  /*9520*/  ISETP.GE.AND P3, PT, R15, UR29, PT ;  /* 0x0000001d0f007c0c */ /* 0x000fe2000bf66270 */
[C---:B------:R-:W-:Y:S01]  /*9530*/  VIADD R18, R0.reuse, 0x29 ;  /* 0x0000002900127836 */ /* 0x040fe20000000000 */
[----:B------:R-:W-:Y:S01]  /*9540*/  FSEL R25, R25, -INF , !P4 ;  /* 0xff80000019197808 */ /* 0x000fe20006000000 */
[C---:B------:R-:W-:Y:S01]  /*9550*/  VIADD R20, R0.reuse, 0x60 ;  /* 0x0000006000147836 */ /* 0x040fe20000000000 */
[----:B------:R-:W-:Y:S01]  /*9560*/  FSEL R27, R27, -INF , !P4 ;  /* 0xff8000001b1b7808 */ /* 0x000fe20006000000 */
[C---:B------:R-:W-:Y:S01]  /*9570*/  VIADD R19, R0.reuse, 0x68 ;  /* 0x0000006800137836 */ /* 0x040fe20000000000 */
[----:B------:R-:W-:Y:S01]  /*9580*/  ISETP.GE.AND P4, PT, R7, UR29, PT ;  /* 0x0000001d07007c0c */ /* 0x000fe2000bf86270 */
[----:B------:R-:W-:Y:S01]  /*9590*/  VIADD R7, R0, 0x19 ;  /* 0x0000001900077836 */ /* 0x000fe20000000000 */
[----:B------:R-:W-:Y:S01]  /*95a0*/  FSEL R15, R24, -INF , !P6 ;  /* 0xff800000180f7808 */ /* 0x000fe20007000000 */
[----:B------:R-:W-:Y:S01]  /*95b0*/  VIADD R22, R0, 0x71 ;  /* 0x0000007100167836 */ /* 0x000fe20000000000 */
[----:B------:R-:W-:Y:S01]  /*95c0*/  FSEL R26, R26, -INF , !P6 ;  /* 0xff8000001a1a7808 */ /* 0x000fe20007000000 */
[----:B------:R-:W-:Y:S01]  /*95d0*/  VIADD R23, R0, 0x78 ;  /* 0x0000007800177836 */ /* 0x000fe20000000000 */
[----:B------:R-:W-:Y:S01]  /*95e0*/  ISETP.GE.AND P6, PT, R6, UR29, PT ;  /* 0x0000001d06007c0c */ /* 0x000fe2000bfc6270 */
[C---:B------:R-:W-:Y:S01]  /*95f0*/  VIADD R6, R0.reuse, 0x18 ;  /* 0x0000001800067836 */ /* 0x040fe20000000000 */
[----:B------:R-:W-:Y:S01]  /*9600*/  FSEL R29, R29, -INF , !P3 ;  /* 0xff8000001d1d7808 */ /* 0x000fe20005800000 */
[C---:B------:R-:W-:Y:S01]  /*9610*/  VIADD R24, R0.reuse, 0x79 ;  /* 0x0000007900187836 */ /* 0x040fe20000000000 */
[----:B------:R-:W-:Y:S01]  /*9620*/  FSEL R31, R31, -INF , !P3 ;  /* 0xff8000001f1f7808 */ /* 0x000fe20005800000 */
[----:B------:R-:W-:Y:S01]  /*9630*/  ULEA UR10, UR5, UR36, 0x3 ;  /* 0x00000024050a7291 */ /* 0x000fe2000f8e183f */
[----:B------:R-:W-:Y:S01]  /*9640*/  ISETP.GE.AND P3, PT, R7, UR29, PT ;  /* 0x0000001d07007c0c */ /* 0x000fe2000bf66270 */
[----:B------:R-:W-:Y:S01]  /*9650*/  VIADD R7, R0, 0x21 ;  /* 0x0000002100077836 */ /* 0x000fe20000000000 */
[----:B------:R-:W-:-:S02]  /*9660*/  FSEL R28, R28, -INF , !P5 ;  /* 0xff8000001c1c7808 */ /* 0x000fc40006800000 */
[----:B------:R-:W-:Y:S02]  /*9670*/  FSEL R30, R30, -INF , !P5 ;  /* 0xff8000001e1e7808 */ /* 0x000fe40006800000 */
[----:B------:R-:W-:Y:S01]  /*9680*/  ISETP.GE.AND P5, PT, R6, UR29, PT ;  /* 0x0000001d06007c0c */ /* 0x000fe2000bfa6270 */
[C---:B------:R-:W-:Y:S01]  /*9690*/  VIADD R6, R0.reuse, 0x20 ;  /* 0x0000002000067836 */ /* 0x040fe20000000000 */
[----:B------:R-:W-:Y:S02]  /*96a0*/  FSEL R33, R33, -INF , !P4 ;  /* 0xff80000021217808 */ /* 0x000fe40006000000 */
[----:B------:R-:W-:Y:S02]  /*96b0*/  FSEL R35, R35, -INF , !P4 ;  /* 0xff80000023237808 */ /* 0x000fe40006000000 */
[----:B------:R-:W-:Y:S01]  /*96c0*/  ISETP.GE.AND P4, PT, R7, UR29, PT ;  /* 0x0000001d07007c0c */ /* 0x000fe2000bf86270 */
[----:B------:R-:W-:Y:S01]  /*96d0*/  VIADD R7, R0, 0x28 ;  /* 0x0000002800077836 */ /* 0x000fe20000000000 */
[----:B------:R-:W-:-:S02]  /*96e0*/  FSEL R32, R32, -INF , !P6 ;  /* 0xff80000020207808 */ /* 0x000fc40007000000 */
[----:B------:R-:W-:Y:S02]  /*96f0*/  FSEL R34, R34, -INF , !P6 ;  /* 0xff80000022227808 */ /* 0x000fe40007000000 */
[----:B------:R-:W-:Y:S02]  /*9700*/  ISETP.GE.AND P6, PT, R6, UR29, PT ;  /* 0x0000001d06007c0c */ /* 0x000fe4000bfc6270 */
[----:B------:R-:W-:Y:S02]  /*9710*/  FMNMX R6, R26, R13, !PT ;  /* 0x0000000d1a067209 */ /* 0x000fe40007800000 */
[----:B------:R-:W-:Y:S02]  /*9720*/  FSEL R36, R36, -INF , !P5 ;  /* 0xff80000024247808 */ /* 0x000fe40006800000 */
[----:B------:R-:W-:Y:S02]  /*9730*/  FSEL R38, R38, -INF , !P5 ;  /* 0xff80000026267808 */ /* 0x000fe40006800000 */
[----:B------:R-:W-:-:S02]  /*9740*/  ISETP.GE.AND P5, PT, R7, UR29, PT ;  /* 0x0000001d07007c0c */ /* 0x000fc4000bfa6270 */
[----:B------:R-:W-:Y:S02]  /*9750*/  FMNMX R7, R27, R6, !PT ;  /* 0x000000061b077209 */ /* 0x000fe40007800000 */
[----:B------:R-:W-:Y:S02]  /*9760*/  FSEL R37, R37, -INF , !P3 ;  /* 0xff80000025257808 */ /* 0x000fe40005800000 */
[----:B------:R-:W-:Y:S02]  /*9770*/  FMNMX R6, R30, R7, !PT ;  /* 0x000000071e067209 */ /* 0x000fe40007800000 */
[----:B------:R-:W-:Y:S02]  /*9780*/  FSEL R39, R39, -INF , !P3 ;  /* 0xff80000027277808 */ /* 0x000fe40005800000 */
[----:B------:R-:W-:Y:S01]  /*9790*/  ISETP.GE.AND P3, PT, R18, UR29, PT ;  /* 0x0000001d12007c0c */ /* 0x000fe2000bf66270 */
[----:B------:R-:W-:Y:S01]  /*97a0*/  VIADD R18, R0, 0x30 ;  /* 0x0000003000127836 */ /* 0x000fe20000000000 */
[----:B------:R-:W-:-:S02]  /*97b0*/  FMNMX R7, R31, R6, !PT ;  /* 0x000000061f077209 */ /* 0x000fc40007800000 */
[----:B------:R-:W-:Y:S02]  /*97c0*/  FSEL R40, R40, -INF , !P6 ;  /* 0xff80000028287808 */ /* 0x000fe40007000000 */
[----:B------:R-:W-:Y:S02]  /*97d0*/  FMNMX R6, R34, R7, !PT ;  /* 0x0000000722067209 */ /* 0x000fe40007800000 */
[----:B------:R-:W-:Y:S02]  /*97e0*/  FSEL R42, R42, -INF , !P6 ;  /* 0xff8000002a2a7808 */ /* 0x000fe40007000000 */
[----:B------:R-:W-:Y:S01]  /*97f0*/  ISETP.GE.AND P6, PT, R18, UR29, PT ;  /* 0x0000001d12007c0c */ /* 0x000fe2000bfc6270 */
[----:B------:R-:W-:Y:S01]  /*9800*/  VIADD R18, R0, 0x31 ;  /* 0x0000003100127836 */ /* 0x000fe20000000000 */
[----:B------:R-:W-:Y:S02]  /*9810*/  FMNMX R7, R35, R6, !PT ;  /* 0x0000000623077209 */ /* 0x000fe40007800000 */
[----:B------:R-:W-:-:S02]  /*9820*/  FSEL R41, R41, -INF , !P4 ;  /* 0xff80000029297808 */ /* 0x000fc40006000000 */
[----:B------:R-:W-:Y:S02]  /*9830*/  FSEL R43, R43, -INF , !P4 ;  /* 0xff8000002b2b7808 */ /* 0x000fe40006000000 */
[----:B------:R-:W-:Y:S01]  /*9840*/  ISETP.GE.AND P4, PT, R18, UR29, PT ;  /* 0x0000001d12007c0c */ /* 0x000fe2000bf86270 */
[----:B------:R-:W-:Y:S01]  /*9850*/  VIADD R18, R0, 0x38 ;  /* 0x0000003800127836 */ /* 0x000fe20000000000 */
[----:B------:R-:W-:Y:S02]  /*9860*/  FMNMX R6, R38, R7, !PT ;  /* 0x0000000726067209 */ /* 0x000fe40007800000 */
[----:B------:R-:W-:Y:S02]  /*9870*/  FSEL R44, R44, -INF , !P5 ;  /* 0xff8000002c2c7808 */ /* 0x000fe40006800000 */
[----:B------:R-:W-:Y:S02]  /*9880*/  FMNMX R7, R39, R6, !PT ;  /* 0x0000000627077209 */ /* 0x000fe40007800000 */
[----:B------:R-:W-:-:S02]  /*9890*/  FSEL R46, R46, -INF , !P5 ;  /* 0xff8000002e2e7808 */ /* 0x000fc40006800000 */
[----:B------:R-:W-:Y:S01]  /*98a0*/  ISETP.GE.AND P5, PT, R18, UR29, PT ;  /* 0x0000001d12007c0c */ /* 0x000fe2000bfa6270 */
[----:B------:R-:W-:Y:S01]  /*98b0*/  VIADD R18, R0, 0x39 ;  /* 0x0000003900127836 */ /* 0x000fe20000000000 */
[----:B------:R-:W-:Y:S02]  /*98c0*/  FMNMX R6, R42, R7, !PT ;  /* 0x000000072a067209 */ /* 0x000fe40007800000 */
[----:B------:R-:W-:Y:S02]  /*98d0*/  FSEL R45, R45, -INF , !P3 ;  /* 0xff8000002d2d7808 */ /* 0x000fe40005800000 */
        /* <DEDUP_REMOVED lines=20> */
[----:B------:R-:W-:Y:S02]  /*9a20*/  FSEL R55, R55, -INF , !P3 ;  /* 0xff80000037377808 */ /* 0x000fe40005800000 */
[----:B------:R-:W-:Y:S02]  /*9a30*/  FMNMX R6, R54, R7, !PT ;  /* 0x0000000736067209 */ /* 0x000fe40007800000 */
[----:B------:R-:W-:Y:S02]  /*9a40*/  FSEL R53, R53, -INF , !P3 ;  /* 0xff80000035357808 */ /* 0x000fe40005800000 */
[----:B------:R-:W-:Y:S01]  /*9a50*/  ISETP.GE.AND P3, PT, R18, UR29, PT ;  /* 0x0000001d12007c0c */ /* 0x000fe2000bf66270 */
[----:B------:R-:W-:Y:S01]  /*9a60*/  VIADD R18, R0, 0x50 ;  /* 0x0000005000127836 */ /* 0x000fe20000000000 */
[----:B------:R-:W-:-:S02]  /*9a70*/  FSEL R58, R58, -INF , !P6 ;  /* 0xff8000003a3a7808 */ /* 0x000fc40007000000 */
[----:B------:R-:W-:Y:S02]  /*9a80*/  FMNMX R7, R55, R6, !PT ;  /* 0x0000000637077209 */ /* 0x000fe40007800000 */
        /* <DEDUP_REMOVED lines=8> */
[----:B------:R-:W-:Y:S01]  /*9b10*/  ISETP.GE.AND P4, PT, R18, UR29, PT ;  /* 0x0000001d12007c0c */ /* 0x000fe2000bf86270 */
[----:B------:R-:W-:Y:S01]  /*9b20*/  VIADD R18, R0, 0x58 ;  /* 0x0000005800127836 */ /* 0x000fe20000000000 */
[----:B------:R-:W-:Y:S02]  /*9b30*/  FSEL R63, R63, -INF , !P3 ;  /* 0xff8000003f3f7808 */ /* 0x000fe40005800000 */
[----:B------:R-:W-:Y:S02]  /*9b40*/  FMNMX R6, R62, R7, !PT ;  /* 0x000000073e067209 */ /* 0x000fe40007800000 */
        /* <DEDUP_REMOVED lines=8> */
[----:B------:R-:W-:Y:S01]  /*9bd0*/  ISETP.GE.AND P3, PT, R18, UR29, PT ;  /* 0x0000001d12007c0c */ /* 0x000fe2000bf66270 */
[----:B------:R-:W-:Y:S01]  /*9be0*/  VIADD R18, R0, 0x61 ;  /* 0x0000006100127836 */ /* 0x000fe20000000000 */
[----:B------:R-:W-:Y:S02]  /*9bf0*/  FSEL R70, R70, -INF , !P5 ;  /* 0xff80000046467808 */ /* 0x000fe40006800000 */
[----:B------:R-:W-:Y:S02]  /*9c00*/  FMNMX R7, R67, R6, !PT ;  /* 0x0000000643077209 */ /* 0x000fe40007800000 */
[----:B------:R-:W-:Y:S02]  /*9c10*/  ISETP.GE.AND P2, PT, R20, UR29, PT ;  /* 0x0000001d14007c0c */ /* 0x000fe4000bf46270 */
[----:B------:R-:W-:Y:S02]  /*9c20*/  FSEL R71, R71, -INF , !P3 ;  /* 0xff80000047477808 */ /* 0x000fe40005800000 */
[----:B------:R-:W-:-:S02]  /*9c30*/  FMNMX R6, R70, R7, !PT ;  /* 0x0000000746067209 */ /* 0x000fc40007800000 */
[----:B------:R-:W-:Y:S02]  /*9c40*/  P2R R17, PR, RZ, 0x2 ;  /* 0x00000002ff117803 */ /* 0x000fe40000000000 */
[----:B------:R-:W-:Y:S01]  /*9c50*/  ISETP.GE.AND P1, PT, R18, UR29, PT ;  /* 0x0000001d12007c0c */ /* 0x000fe2000bf26270 */
[----:B------:R-:W-:Y:S01]  /*9c60*/  VIADD R18, R0, 0x69 ;  /* 0x0000006900127836 */ /* 0x000fe20000000000 */
[----:B------:R-:W-:Y:S02]  /*9c70*/  FSEL R74, R74, -INF , !P2 ;  /* 0xff8000004a4a7808 */ /* 0x000fe40005000000 */
[----:B------:R-:W-:Y:S02]  /*9c80*/  FMNMX R7, R71, R6, !PT ;  /* 0x0000000647077209 */ /* 0x000fe40007800000 */
[----:B------:R-:W-:Y:S02]  /*9c90*/  P2R R16, PR, RZ, 0x1 ;  /* 0x00000001ff107803 */ /* 0x000fe40000000000 */
[----:B------:R-:W-:-:S02]  /*9ca0*/  ISETP.GE.AND P0, PT, R19, UR29, PT ;  /* 0x0000001d13007c0c */ /* 0x000fc4000bf06270 */
[----:B------:R-:W-:Y:S02]  /*9cb0*/  FSEL R75, R75, -INF , !P1 ;  /* 0xff8000004b4b7808 */ /* 0x000fe40004800000 */
[----:B------:R-:W-:Y:S02]  /*9cc0*/  FMNMX R6, R74, R7, !PT ;  /* 0x000000074a067209 */ /* 0x000fe40007800000 */
[----:B------:R-:W-:Y:S01]  /*9cd0*/  ISETP.GE.AND P2, PT, R18, UR29, PT ;  /* 0x0000001d12007c0c */ /* 0x000fe2000bf46270 */
[----:B------:R-:W-:Y:S01]  /*9ce0*/  VIADD R18, R0, 0x70 ;  /* 0x0000007000127836 */ /* 0x000fe20000000000 */
[----:B------:R-:W-:Y:S02]  /*9cf0*/  FSEL R78, R78, -INF , !P0 ;  /* 0xff8000004e4e7808 */ /* 0x000fe40004000000 */
[----:B------:R-:W-:Y:S02]  /*9d00*/  FMNMX R7, R75, R6, !PT ;  /* 0x000000064b077209 */ /* 0x000fe40007800000 */
[----:B------:R-:W-:-:S02]  /*9d10*/  FSEL R69, R69, -INF , !P3 ;  /* 0xff80000045457808 */ /* 0x000fc40005800000 */
[----:B------:R-:W-:Y:S02]  /*9d20*/  FSEL R79, R79, -INF , !P2 ;  /* 0xff8000004f4f7808 */ /* 0x000fe40005000000 */
[----:B------:R-:W-:Y:S02]  /*9d30*/  FMNMX R6, R78, R7, !PT ;  /* 0x000000074e067209 */ /* 0x000fe40007800000 */
[----:B------:R-:W-:Y:S02]  /*9d40*/  ISETP.GE.AND P3, PT, R18, UR29, PT ;  /* 0x0000001d12007c0c */ /* 0x000fe4000bf66270 */
[----:B------:R-:W-:Y:S02]  /*9d50*/  FSEL R65, R65, -INF , !P4 ;  /* 0xff80000041417808 */ /* 0x000fe40006000000 */
[----:B------:R-:W-:Y:S02]  /*9d60*/  FSEL R82, R82, -INF , !P3 ;  /* 0xff80000052527808 */ /* 0x000fe40005800000 */
[----:B------:R-:W-:-:S02]  /*9d70*/  FMNMX R7, R79, R6, !PT ;  /* 0x000000064f077209 */ /* 0x000fc40007800000 */
[----:B------:R-:W-:Y:S02]  /*9d80*/  ISETP.GE.AND P4, PT, R22, UR29, PT ;  /* 0x0000001d16007c0c */ /* 0x000fe4000bf86270 */
[----:B------:R-:W-:Y:S02]  /*9d90*/  FSEL R68, R68, -INF , !P5 ;  /* 0xff80000044447808 */ /* 0x000fe40006800000 */
[----:B------:R-:W-:Y:S02]  /*9da0*/  FSEL R83, R83, -INF , !P4 ;  /* 0xff80000053537808 */ /* 0x000fe40006000000 */
[----:B------:R-:W-:Y:S02]  /*9db0*/  FMNMX R6, R82, R7, !PT ;  /* 0x0000000752067209 */ /* 0x000fe40007800000 */
[----:B------:R-:W-:Y:S02]  /*9dc0*/  ISETP.GE.AND P5, PT, R23, UR29, PT ;  /* 0x0000001d17007c0c */ /* 0x000fe4000bfa6270 */
[----:B------:R-:W-:-:S02]  /*9dd0*/  FSEL R64, R64, -INF , !P6 ;  /* 0xff80000040407808 */ /* 0x000fc40007000000 */
[----:B------:R-:W-:Y:S02]  /*9de0*/  FSEL R86, R86, -INF , !P5 ;  /* 0xff80000056567808 */ /* 0x000fe40006800000 */
[----:B------:R-:W-:Y:S02]  /*9df0*/  FMNMX R7, R83, R6, !PT ;  /* 0x0000000653077209 */ /* 0x000fe40007800000 */
[----:B------:R-:W-:Y:S02]  /*9e00*/  ISETP.GE.AND P6, PT, R24, UR29, PT ;  /* 0x0000001d18007c0c */ /* 0x000fe4000bfc6270 */
[----:B------:R-:W-:Y:S02]  /*9e10*/  FMNMX R6, R86, R7, !PT ;  /* 0x0000000756067209 */ /* 0x000fe40007800000 */
[----:B------:R-:W-:Y:S02]  /*9e20*/  FSEL R87, R87, -INF , !P6 ;  /* 0xff80000057577808 */ /* 0x000fe40007000000 */
[----:B------:R-:W-:-:S02]  /*9e30*/  P2R R19, PR, RZ, 0x1 ;  /* 0x00000001ff137803 */ /* 0x000fc40000000000 */
[----:B------:R-:W-:Y:S02]  /*9e40*/  FMNMX R6, R87, R6, !PT ;  /* 0x0000000657067209 */ /* 0x000fe40007800000 */
[----:B------:R-:W-:Y:S02]  /*9e50*/  P2R R21, PR, RZ, 0x2 ;  /* 0x00000002ff157803 */ /* 0x000fe40000000000 */
[----:B------:R-:W-:Y:S01]  /*9e60*/  ISETP.GE.AND P1, PT, R20, UR29, PT ;  /* 0x0000001d14007c0c */ /* 0x000fe2000bf26270 */
[----:B------:R-:W1:Y:S01]  /*9e70*/  SHFL.BFLY PT, R7, R6, 0x1, 0x1f ;  /* 0x0c201f0006077f89 */ /* 0x000e6200000e0000 */
[----:B------:R-:W-:Y:S02]  /*9e80*/  FSEL R84, R84, -INF , !P5 ;  /* 0xff80000054547808 */ /* 0x000fe40006800000 */
[----:B------:R-:W-:Y:S02]  /*9e90*/  FSEL R81, R81, -INF , !P4 ;  /* 0xff80000051517808 */ /* 0x000fe40006000000 */
[----:B------:R-:W-:-:S02]  /*9ea0*/  FSEL R80, R80, -INF , !P3 ;  /* 0xff80000050507808 */ /* 0x000fc40005800000 */
[----:B------:R-:W-:Y:S02]  /*9eb0*/  FSEL R85, R85, -INF , !P6 ;  /* 0xff80000055557808 */ /* 0x000fe40007000000 */
[----:B------:R-:W-:Y:S02]  /*9ec0*/  FSEL R72, R72, -INF , !P1 ;  /* 0xff80000048487808 */ /* 0x000fe40004800000 */
[----:B------:R-:W-:Y:S02]  /*9ed0*/  ISETP.NE.AND P1, PT, R21, RZ, PT ;  /* 0x000000ff1500720c */ /* 0x000fe40003f25270 */
[----:B------:R-:W-:Y:S02]  /*9ee0*/  FSEL R77, R77, -INF , !P2 ;  /* 0xff8000004d4d7808 */ /* 0x000fe40005000000 */
[----:B------:R-:W-:Y:S02]  /*9ef0*/  FSEL R73, R73, -INF , !P1 ;  /* 0xff80000049497808 */ /* 0x000fe40004800000 */
[----:B------:R-:W-:-:S02]  /*9f00*/  ISETP.NE.AND P1, PT, R17, RZ, PT ;  /* 0x000000ff1100720c */ /* 0x000fc40003f25270 */
[----:B------:R-:W-:Y:S02]  /*9f10*/  ISETP.NE.AND P2, PT, R14, RZ, PT ;  /* 0x000000ff0e00720c */ /* 0x000fe40003f45270 */
[----:B-1----:R-:W-:Y:S02]  /*9f20*/  FMNMX R18, R6, R7, !PT ;  /* 0x0000000706127209 */ /* 0x002fe40007800000 */
[----:B------:R-:W-:-:S03]  /*9f30*/  FMNMX R6, R15, R12, !PT ;  /* 0x0000000c0f067209 */ /* 0x000fc60007800000 */
[----:B------:R-:W1:Y:S01]  /*9f40*/  SHFL.BFLY PT, R7, R18, 0x2, 0x1f ;  /* 0x0c401f0012077f89 */ /* 0x000e6200000e0000 */
[----:B------:R-:W-:-:S04]  /*9f50*/  FMNMX R23, R25, R6, !PT ;  /* 0x0000000619177209 */ /* 0x000fc80007800000 */
[----:B------:R-:W-:Y:S02]  /*9f60*/  FMNMX R6, R28, R23, !PT ;  /* 0x000000171c067209 */ /* 0x000fe40007800000 */
[----:B-1----:R-:W-:-:S04]  /*9f70*/  FMNMX R7, R18, R7, !PT ;  /* 0x0000000712077209 */ /* 0x002fc80007800000 */
[----:B------:R-:W-:-:S04]  /*9f80*/  FSETP.NEU.AND P0, PT, R7, -INF , PT ;  /* 0xff8000000700780b */ /* 0x000fc80003f0d000 */
[----:B------:R-:W-:Y:S02]  /*9f90*/  FSEL R20, R7, RZ, P0 ;  /* 0x000000ff07147208 */ /* 0x000fe40000000000 */
[----:B------:R-:W-:-:S03]  /*9fa0*/  ISETP.NE.AND P0, PT, R19, RZ, PT ;  /* 0x000000ff1300720c */ /* 0x000fc60003f05270 */
[----:B------:R-:W-:Y:S01]  /*9fb0*/  FMUL R168, R20, UR7 ;  /* 0x0000000714a87c20 */ /* 0x000fe20008400000 */
[----:B------:R-:W-:Y:S01]  /*9fc0*/  FSEL R76, R76, -INF , !P0 ;  /* 0xff8000004c4c7808 */ /* 0x000fe20004000000 */
[----:B------:R-:W-:-:S01]  /*9fd0*/  FADD R20, -R20, R13 ;  /* 0x0000000d14147221 */ /* 0x000fc20000000100 */
[----:B------:R-:W-:Y:S01]  /*9fe0*/  ISETP.NE.AND P0, PT, R16, RZ, PT ;  /* 0x000000ff1000720c */ /* 0x000fe20003f05270 */
[----:B------:R-:W-:-:S01]  /*9ff0*/  FFMA R30, R30, UR7, -R168 ;  /* 0x000000071e1e7c23 */ /* 0x000fc200080008a8 */
[--C-:B------:R-:W-:Y:S01]  /*a000*/  FFMA R27, R27, UR7, -R168.reuse ;  /* 0x000000071b1b7c23 */ /* 0x100fe200080008a8 */
[----:B------:R-:W-:-:S01]  /*a010*/  FFMA R26, R26, UR7, -R168 ;  /* 0x000000071a1a7c23 */ /* 0x000fc200080008a8 */
[--C-:B------:R-:W-:Y:S01]  /*a020*/  FFMA R31, R31, UR7, -R168.reuse ;  /* 0x000000071f1f7c23 */ /* 0x100fe200080008a8 */
[----:B------:R-:W-:-:S01]  /*a030*/  FFMA R22, R38, UR7, -R168 ;  /* 0x0000000726167c23 */ /* 0x000fc200080008a8 */
[----:B------:R-:W-:Y:S01]  /*a040*/  FSETP.GEU.AND P5, PT, R30, -126, PT ;  /* 0xc2fc00001e00780b */ /* 0x000fe20003fae000 */
[----:B------:R-:W-:-:S01]  /*a050*/  FFMA R21, R35, UR7, -R168 ;  /* 0x0000000723157c23 */ /* 0x000fc200080008a8 */
[----:B------:R-:W-:Y:S01]  /*a060*/  FSETP.GEU.AND P4, PT, R27, -126, PT ;  /* 0xc2fc00001b00780b */ /* 0x000fe20003f8e000 */
[----:B------:R-:W-:-:S01]  /*a070*/  FFMA R34, R34, UR7, -R168 ;  /* 0x0000000722227c23 */ /* 0x000fc200080008a8 */
[----:B------:R-:W-:Y:S01]  /*a080*/  FSETP.GEU.AND P3, PT, R26, -126, PT ;  /* 0xc2fc00001a00780b */ /* 0x000fe20003f6e000 */
[----:B------:R-:W-:-:S01]  /*a090*/  FFMA R39, R39, UR7, -R168 ;  /* 0x0000000727277c23 */ /* 0x000fc200080008a8 */
[----:B------:R-:W-:Y:S01]  /*a0a0*/  FSETP.GEU.AND P6, PT, R31, -126, PT ;  /* 0xc2fc00001f00780b */ /* 0x000fe20003fce000 */
[----:B------:R-:W-:-:S01]  /*a0b0*/  FFMA R46, R46, UR7, -R168 ;  /* 0x000000072e2e7c23 */ /* 0x000fc200080008a8 */
[--C-:B------:R-:W-:Y:S01]  /*a0c0*/  FFMA R24, R42, UR7, -R168.reuse ;  /* 0x000000072a187c23 */ /* 0x100fe200080008a8 */
[----:B------:R-:W-:-:S01]  /*a0d0*/  FFMA R54, R54, UR7, -R168 ;  /* 0x0000000736367c23 */ /* 0x000fc200080008a8 */
[--C-:B------:R-:W-:Y:S01]  /*a0e0*/  FFMA R50, R50, UR7, -R168.reuse ;  /* 0x0000000732327c23 */ /* 0x100fe200080008a8 */
[----:B------:R-:W-:-:S01]  /*a0f0*/  FFMA R38, R55, UR7, -R168 ;  /* 0x0000000737267c23 */ /* 0x000fc200080008a8 */
[--C-:B------:R-:W-:Y:S01]  /*a100*/  FFMA R42, R62, UR7, -R168.reuse ;  /* 0x000000073e2a7c23 */ /* 0x100fe200080008a8 */
[----:B------:R-:W-:Y:S01]  /*a110*/  @!P5 FMUL R30, R30, 0.5 ;  /* 0x3f0000001e1ed820 */ /* 0x000fe20000400000 */
[--C-:B------:R-:W-:Y:S01]  /*a120*/  FFMA R58, R58, UR7, -R168.reuse ;  /* 0x000000073a3a7c23 */ /* 0x100fe200080008a8 */
[----:B------:R-:W-:Y:S01]  /*a130*/  @!P4 FMUL R27, R27, 0.5 ;  /* 0x3f0000001b1bc820 */ /* 0x000fe20000400000 */
[--C-:B------:R-:W-:Y:S01]  /*a140*/  FFMA R59, R59, UR7, -R168.reuse ;  /* 0x000000073b3b7c23 */ /* 0x100fe200080008a8 */
[----:B------:R1:W2:Y:S01]  /*a150*/  MUFU.EX2 R17, R30 ;  /* 0x0000001e00117308 */ /* 0x0002a20000000800 */
[----:B------:R-:W-:Y:S01]  /*a160*/  @!P3 FMUL R26, R26, 0.5 ;  /* 0x3f0000001a1ab820 */ /* 0x000fe20000400000 */
[----:B------:R-:W-:Y:S01]  /*a170*/  @!P6 FMUL R31, R31, 0.5 ;  /* 0x3f0000001f1fe820 */ /* 0x000fe20000400000 */
[----:B------:R-:W-:-:S01]  /*a180*/  FFMA R63, R63, UR7, -R168 ;  /* 0x000000073f3f7c23 */ /* 0x000fc200080008a8 */
[--C-:B------:R-:W-:Y:S01]  /*a190*/  FFMA R70, R70, UR7, -R168.reuse ;  /* 0x0000000746467c23 */ /* 0x100fe200080008a8 */
[----:B------:R-:W-:-:S01]  /*a1a0*/  FFMA R55, R74, UR7, -R168 ;  /* 0x000000074a377c23 */ /* 0x000fc200080008a8 */
[--C-:B------:R-:W-:Y:S01]  /*a1b0*/  FFMA R75, R75, UR7, -R168.reuse ;  /* 0x000000074b4b7c23 */ /* 0x100fe200080008a8 */
[----:B------:R-:W-:-:S01]  /*a1c0*/  FFMA R83, R83, UR7, -R168 ;  /* 0x0000000753537c23 */ /* 0x000fc200080008a8 */
[----:B------:R3:W4:Y:S01]  /*a1d0*/  MUFU.EX2 R16, R27 ;  /* 0x0000001b00107308 */ /* 0x0007220000000800 */
[----:B-1----:R-:W-:-:S01]  /*a1e0*/  FFMA R30, R47, UR7, -R168 ;  /* 0x000000072f1e7c23 */ /* 0x002fc200080008a8 */
[--C-:B------:R-:W-:Y:S01]  /*a1f0*/  FFMA R87, R87, UR7, -R168.reuse ;  /* 0x0000000757577c23 */ /* 0x100fe200080008a8 */
[----:B------:R-:W-:-:S01]  /*a200*/  FFMA R82, R82, UR7, -R168 ;  /* 0x0000000752527c23 */ /* 0x000fc200080008a8 */
[----:B------:R-:W-:Y:S01]  /*a210*/  FFMA R86, R86, UR7, -R168 ;  /* 0x0000000756567c23 */ /* 0x000fe200080008a8 */
[----:B------:R-:W-:-:S03]  /*a220*/  FMUL R20, R20, UR7 ;  /* 0x0000000714147c20 */ /* 0x000fc60008400000 */
[----:B------:R1:W5:Y:S01]  /*a230*/  MUFU.EX2 R14, R26 ;  /* 0x0000001a000e7308 */ /* 0x0003620000000800 */
[----:B--2---:R-:W-:Y:S01]  /*a240*/  @!P5 FMUL R17, R17, R17 ;  /* 0x000000111111d220 */ /* 0x004fe20000400000 */
[----:B------:R-:W-:Y:S02]  /*a250*/  FSETP.GEU.AND P5, PT, R22, -126, PT ;  /* 0xc2fc00001600780b */ /* 0x000fe40003fae000 */
[----:B---3--:R-:W-:-:S04]  /*a260*/  FMNMX R27, R29, R6, !PT ;  /* 0x000000061d1b7209 */ /* 0x008fc80007800000 */
[----:B------:R-:W2:Y:S01]  /*a270*/  MUFU.EX2 R18, R31 ;  /* 0x0000001f00127308 */ /* 0x000ea20000000800 */
[----:B----4-:R-:W-:Y:S01]  /*a280*/  @!P4 FMUL R16, R16, R16 ;  /* 0x000000101010c220 */ /* 0x010fe20000400000 */
[----:B------:R-:W-:Y:S01]  /*a290*/  FSETP.GEU.AND P4, PT, R21, -126, PT ;  /* 0xc2fc00001500780b */ /* 0x000fe20003f8e000 */
[----:B-1----:R-:W-:-:S01]  /*a2a0*/  FFMA R26, R43, UR7, -R168 ;  /* 0x000000072b1a7c23 */ /* 0x002fc200080008a8 */
[----:B------:R-:W-:-:S03]  /*a2b0*/  FMNMX R6, R32, R27, !PT ;  /* 0x0000001b20067209 */ /* 0x000fc60007800000 */
[----:B------:R-:W-:Y:S01]  /*a2c0*/  @!P5 FMUL R22, R22, 0.5 ;  /* 0x3f0000001616d820 */ /* 0x000fe20000400000 */
[----:B------:R-:W-:Y:S01]  /*a2d0*/  FMNMX R27, R33, R6, !PT ;  /* 0x00000006211b7209 */ /* 0x000fe20007800000 */
[----:B-----5:R-:W-:Y:S01]  /*a2e0*/  @!P3 FMUL R14, R14, R14 ;  /* 0x0000000e0e0eb220 */ /* 0x020fe20000400000 */
[----:B------:R-:W-:Y:S02]  /*a2f0*/  FSETP.GEU.AND P3, PT, R34, -126, PT ;  /* 0xc2fc00002200780b */ /* 0x000fe40003f6e000 */
[----:B------:R-:W-:Y:S01]  /*a300*/  FMNMX R6, R36, R27, !PT ;  /* 0x0000001b24067209 */ /* 0x000fe20007800000 */
[----:B------:R-:W1:Y:S02]  /*a310*/  MUFU.EX2 R22, R22 ;  /* 0x0000001600167308 */ /* 0x000e640000000800 */
[----:B------:R-:W-:Y:S01]  /*a320*/  @!P4 FMUL R21, R21, 0.5 ;  /* 0x3f0000001515c820 */ /* 0x000fe20000400000 */
[----:B------:R-:W-:Y:S01]  /*a330*/  FMNMX R27, R37, R6, !PT ;  /* 0x00000006251b7209 */ /* 0x000fe20007800000 */
[----:B--2---:R-:W-:Y:S01]  /*a340*/  @!P6 FMUL R18, R18, R18 ;  /* 0x000000121212e220 */ /* 0x004fe20000400000 */
[----:B------:R-:W-:-:S02]  /*a350*/  FSETP.GEU.AND P6, PT, R39, -126, PT ;  /* 0xc2fc00002700780b */ /* 0x000fc40003fce000 */
[----:B------:R-:W-:Y:S01]  /*a360*/  FMNMX R6, R40, R27, !PT ;  /* 0x0000001b28067209 */ /* 0x000fe20007800000 */
[----:B------:R-:W2:Y:S02]  /*a370*/  MUFU.EX2 R21, R21 ;  /* 0x0000001500157308 */ /* 0x000ea40000000800 */
[----:B------:R-:W-:Y:S01]  /*a380*/  @!P3 FMUL R34, R34, 0.5 ;  /* 0x3f0000002222b820 */ /* 0x000fe20000400000 */
[----:B------:R-:W-:-:S04]  /*a390*/  FMNMX R31, R41, R6, !PT ;  /* 0x00000006291f7209 */ /* 0x000fc80007800000 */
[----:B------:R-:W-:Y:S01]  /*a3a0*/  FMNMX R6, R44, R31, !PT ;  /* 0x0000001f2c067209 */ /* 0x000fe20007800000 */
[----:B------:R3:W4:Y:S01]  /*a3b0*/  MUFU.EX2 R19, R34 ;  /* 0x0000002200137308 */ /* 0x0007220000000800 */
[----:B-1----:R-:W-:Y:S01]  /*a3c0*/  @!P5 FMUL R22, R22, R22 ;  /* 0x000000161616d220 */ /* 0x002fe20000400000 */
[----:B------:R-:W-:Y:S01]  /*a3d0*/  @!P6 FMUL R39, R39, 0.5 ;  /* 0x3f0000002727e820 */ /* 0x000fe20000400000 */
[----:B------:R-:W-:Y:S02]  /*a3e0*/  FSETP.GEU.AND P5, PT, R46, -126, PT ;  /* 0xc2fc00002e00780b */ /* 0x000fe40003fae000 */
[----:B------:R-:W-:-:S03]  /*a3f0*/  FMNMX R31, R45, R6, !PT ;  /* 0x000000062d1f7209 */ /* 0x000fc60007800000 */
[----:B------:R-:W1:Y:S01]  /*a400*/  MUFU.EX2 R23, R39 ;  /* 0x0000002700177308 */ /* 0x000e620000000800 */
[----:B--2---:R-:W-:Y:S01]  /*a410*/  @!P4 FMUL R21, R21, R21 ;  /* 0x000000151515c220 */ /* 0x004fe20000400000 */
[----:B------:R-:W-:Y:S01]  /*a420*/  FSETP.GEU.AND P4, PT, R26, -126, PT ;  /* 0xc2fc00001a00780b */ /* 0x000fe20003f8e000 */
[----:B---3--:R-:W-:-:S01]  /*a430*/  FFMA R34, R51, UR7, -R168 ;  /* 0x0000000733227c23 */ /* 0x008fc200080008a8 */
[----:B------:R-:W-:-:S04]  /*a440*/  FMNMX R6, R48, R31, !PT ;  /* 0x0000001f30067209 */ /* 0x000fc80007800000 */
[----:B------:R-:W-:Y:S01]  /*a450*/  @!P5 FMUL R46, R46, 0.5 ;  /* 0x3f0000002e2ed820 */ /* 0x000fe20000400000 */
[----:B----4-:R-:W-:Y:S01]  /*a460*/  @!P3 FMUL R19, R19, R19 ;  /* 0x000000131313b220 */ /* 0x010fe20000400000 */
[----:B------:R-:W-:Y:S02]  /*a470*/  FSETP.GEU.AND P3, PT, R24, -126, PT ;  /* 0xc2fc00001800780b */ /* 0x000fe40003f6e000 */
[----:B------:R2:W3:Y:S01]  /*a480*/  MUFU.EX2 R27, R46 ;  /* 0x0000002e001b7308 */ /* 0x0004e20000000800 */
[----:B------:R-:W-:Y:S02]  /*a490*/  FMNMX R35, R49, R6, !PT ;  /* 0x0000000631237209 */ /* 0x000fe40007800000 */
[----:B------:R-:W-:Y:S01]  /*a4a0*/  @!P4 FMUL R26, R26, 0.5 ;  /* 0x3f0000001a1ac820 */ /* 0x000fe20000400000 */
[----:B-1----:R-:W-:Y:S01]  /*a4b0*/  @!P6 FMUL R23, R23, R23 ;  /* 0x000000171717e220 */ /* 0x002fe20000400000 */
[----:B------:R-:W-:Y:S02]  /*a4c0*/  FSETP.GEU.AND P6, PT, R30, -126, PT ;  /* 0xc2fc00001e00780b */ /* 0x000fe40003fce000 */
[----:B------:R-:W-:-:S02]  /*a4d0*/  FMNMX R6, R52, R35, !PT ;  /* 0x0000002334067209 */ /* 0x000fc40007800000 */
[----:B------:R-:W1:Y:S01]  /*a4e0*/  MUFU.EX2 R26, R26 ;  /* 0x0000001a001a7308 */ /* 0x000e620000000800 */
[----:B--2---:R-:W-:-:S01]  /*a4f0*/  FFMA R46, R66, UR7, -R168 ;  /* 0x00000007422e7c23 */ /* 0x004fc200080008a8 */
[----:B------:R-:W-:Y:S01]  /*a500*/  @!P3 FMUL R24, R24, 0.5 ;  /* 0x3f0000001818b820 */ /* 0x000fe20000400000 */
[----:B------:R-:W-:-:S04]  /*a510*/  FMNMX R35, R53, R6, !PT ;  /* 0x0000000635237209 */ /* 0x000fc80007800000 */
[----:B------:R-:W-:Y:S01]  /*a520*/  FMNMX R6, R56, R35, !PT ;  /* 0x0000002338067209 */ /* 0x000fe20007800000 */
[----:B------:R-:W2:Y:S01]  /*a530*/  MUFU.EX2 R24, R24 ;  /* 0x0000001800187308 */ /* 0x000ea20000000800 */
[----:B---3--:R-:W-:Y:S01]  /*a540*/  @!P5 FMUL R27, R27, R27 ;  /* 0x0000001b1b1bd220 */ /* 0x008fe20000400000 */
[----:B------:R-:W-:Y:S01]  /*a550*/  @!P6 FMUL R30, R30, 0.5 ;  /* 0x3f0000001e1ee820 */ /* 0x000fe20000400000 */
[----:B------:R-:W-:Y:S02]  /*a560*/  FSETP.GEU.AND P5, PT, R54, -126, PT ;  /* 0xc2fc00003600780b */ /* 0x000fe40003fae000 */
[----:B------:R-:W-:-:S03]  /*a570*/  FMNMX R39, R57, R6, !PT ;  /* 0x0000000639277209 */ /* 0x000fc60007800000 */
[----:B------:R-:W3:Y:S01]  /*a580*/  MUFU.EX2 R30, R30 ;  /* 0x0000001e001e7308 */ /* 0x000ee20000000800 */
[----:B-1----:R-:W-:Y:S01]  /*a590*/  @!P4 FMUL R26, R26, R26 ;  /* 0x0000001a1a1ac220 */ /* 0x002fe20000400000 */
[----:B------:R-:W-:Y:S02]  /*a5a0*/  FSETP.GEU.AND P4, PT, R34, -126, PT ;  /* 0xc2fc00002200780b */ /* 0x000fe40003f8e000 */
[----:B------:R-:W-:-:S04]  /*a5b0*/  FMNMX R6, R60, R39, !PT ;  /* 0x000000273c067209 */ /* 0x000fc80007800000 */
[----:B------:R-:W-:Y:S01]  /*a5c0*/  @!P5 FMUL R54, R54, 0.5 ;  /* 0x3f0000003636d820 */ /* 0x000fe20000400000 */
[----:B--2---:R-:W-:Y:S01]  /*a5d0*/  @!P3 FMUL R24, R24, R24 ;  /* 0x000000181818b220 */ /* 0x004fe20000400000 */
[----:B------:R-:W-:Y:S02]  /*a5e0*/  FSETP.GEU.AND P3, PT, R50, -126, PT ;  /* 0xc2fc00003200780b */ /* 0x000fe40003f6e000 */
[----:B------:R1:W2:Y:S01]  /*a5f0*/  MUFU.EX2 R35, R54 ;  /* 0x0000003600237308 */ /* 0x0002a20000000800 */
[----:B------:R-:W-:Y:S02]  /*a600*/  FMNMX R39, R61, R6, !PT ;  /* 0x000000063d277209 */ /* 0x000fe40007800000 */
[----:B------:R-:W-:Y:S01]  /*a610*/  @!P4 FMUL R34, R34, 0.5 ;  /* 0x3f0000002222c820 */ /* 0x000fe20000400000 */
[----:B---3--:R-:W-:Y:S01]  /*a620*/  @!P6 FMUL R30, R30, R30 ;  /* 0x0000001e1e1ee220 */ /* 0x008fe20000400000 */
[----:B------:R-:W-:Y:S02]  /*a630*/  FSETP.GEU.AND P6, PT, R38, -126, PT ;  /* 0xc2fc00002600780b */ /* 0x000fe40003fce000 */
[----:B------:R-:W-:-:S02]  /*a640*/  FMNMX R6, R64, R39, !PT ;  /* 0x0000002740067209 */ /* 0x000fc40007800000 */
[----:B------:R-:W3:Y:S01]  /*a650*/  MUFU.EX2 R34, R34 ;  /* 0x0000002200227308 */ /* 0x000ee20000000800 */
[----:B-1----:R-:W-:-:S01]  /*a660*/  FFMA R54, R71, UR7, -R168 ;  /* 0x0000000747367c23 */ /* 0x002fc200080008a8 */
[----:B------:R-:W-:Y:S01]  /*a670*/  @!P3 FMUL R50, R50, 0.5 ;  /* 0x3f0000003232b820 */ /* 0x000fe20000400000 */
[----:B------:R-:W-:-:S04]  /*a680*/  FMNMX R43, R65, R6, !PT ;  /* 0x00000006412b7209 */ /* 0x000fc80007800000 */
[----:B------:R-:W-:Y:S01]  /*a690*/  FMNMX R6, R68, R43, !PT ;  /* 0x0000002b44067209 */ /* 0x000fe20007800000 */
[----:B------:R1:W4:Y:S01]  /*a6a0*/  MUFU.EX2 R31, R50 ;  /* 0x00000032001f7308 */ /* 0x0003220000000800 */
[----:B--2---:R-:W-:Y:S01]  /*a6b0*/  @!P5 FMUL R35, R35, R35 ;  /* 0x000000232323d220 */ /* 0x004fe20000400000 */
[----:B------:R-:W-:Y:S01]  /*a6c0*/  @!P6 FMUL R38, R38, 0.5 ;  /* 0x3f0000002626e820 */ /* 0x000fe20000400000 */
[----:B------:R-:W-:Y:S02]  /*a6d0*/  FSETP.GEU.AND P5, PT, R42, -126, PT ;  /* 0xc2fc00002a00780b */ /* 0x000fe40003fae000 */
[----:B------:R-:W-:-:S03]  /*a6e0*/  FMNMX R47, R69, R6, !PT ;  /* 0x00000006452f7209 */ /* 0x000fc60007800000 */
[----:B------:R-:W2:Y:S01]  /*a6f0*/  MUFU.EX2 R38, R38 ;  /* 0x0000002600267308 */ /* 0x000ea20000000800 */
[----:B---3--:R-:W-:Y:S01]  /*a700*/  @!P4 FMUL R34, R34, R34 ;  /* 0x000000222222c220 */ /* 0x008fe20000400000 */
[----:B------:R-:W-:Y:S01]  /*a710*/  FSETP.GEU.AND P4, PT, R59, -126, PT ;  /* 0xc2fc00003b00780b */ /* 0x000fe20003f8e000 */
[----:B-1----:R-:W-:-:S01]  /*a720*/  FFMA R50, R67, UR7, -R168 ;  /* 0x0000000743327c23 */ /* 0x002fc200080008a8 */
[----:B------:R-:W-:-:S04]  /*a730*/  FMNMX R6, R72, R47, !PT ;  /* 0x0000002f48067209 */ /* 0x000fc80007800000 */
[----:B------:R-:W-:Y:S01]  /*a740*/  @!P5 FMUL R42, R42, 0.5 ;  /* 0x3f0000002a2ad820 */ /* 0x000fe20000400000 */
[----:B----4-:R-:W-:Y:S01]  /*a750*/  @!P3 FMUL R31, R31, R31 ;  /* 0x0000001f1f1fb220 */ /* 0x010fe20000400000 */
[----:B------:R-:W-:Y:S02]  /*a760*/  FSETP.GEU.AND P3, PT, R58, -126, PT ;  /* 0xc2fc00003a00780b */ /* 0x000fe40003f6e000 */
[----:B------:R-:W-:Y:S02]  /*a770*/  FMNMX R47, R73, R6, !PT ;  /* 0x00000006492f7209 */ /* 0x000fe40007800000 */
[----:B------:R-:W1:Y:S01]  /*a780*/  MUFU.EX2 R42, R42 ;  /* 0x0000002a002a7308 */ /* 0x000e620000000800 */
[----:B------:R-:W-:Y:S01]  /*a790*/  @!P4 FMUL R59, R59, 0.5 ;  /* 0x3f0000003b3bc820 */ /* 0x000fe20000400000 */
[----:B------:R-:W-:Y:S01]  /*a7a0*/  FMNMX R6, R76, R47, !PT ;  /* 0x0000002f4c067209 */ /* 0x000fe20007800000 */
[----:B--2---:R-:W-:Y:S01]  /*a7b0*/  @!P6 FMUL R38, R38, R38 ;  /* 0x000000262626e220 */ /* 0x004fe20000400000 */
[----:B------:R-:W-:-:S02]  /*a7c0*/  FSETP.GEU.AND P6, PT, R63, -126, PT ;  /* 0xc2fc00003f00780b */ /* 0x000fc40003fce000 */
[----:B------:R-:W-:Y:S02]  /*a7d0*/  FMNMX R51, R77, R6, !PT ;  /* 0x000000064d337209 */ /* 0x000fe40007800000 */
[----:B------:R-:W2:Y:S01]  /*a7e0*/  MUFU.EX2 R43, R59 ;  /* 0x0000003b002b7308 */ /* 0x000ea20000000800 */
[----:B------:R-:W-:Y:S01]  /*a7f0*/  @!P3 FMUL R58, R58, 0.5 ;  /* 0x3f0000003a3ab820 */ /* 0x000fe20000400000 */
[----:B------:R-:W-:-:S04]  /*a800*/  FMNMX R6, R80, R51, !PT ;  /* 0x0000003350067209 */ /* 0x000fc80007800000 */
[----:B------:R-:W-:Y:S02]  /*a810*/  FMNMX R51, R81, R6, !PT ;  /* 0x0000000651337209 */ /* 0x000fe40007800000 */
[----:B------:R3:W4:Y:S01]  /*a820*/  MUFU.EX2 R39, R58 ;  /* 0x0000003a00277308 */ /* 0x0007220000000800 */
[----:B------:R-:W-:Y:S01]  /*a830*/  @!P6 FMUL R63, R63, 0.5 ;  /* 0x3f0000003f3fe820 */ /* 0x000fe20000400000 */
[----:B-1----:R-:W-:Y:S01]  /*a840*/  @!P5 FMUL R42, R42, R42 ;  /* 0x0000002a2a2ad220 */ /* 0x002fe20000400000 */
[----:B------:R-:W-:Y:S02]  /*a850*/  FSETP.GEU.AND P5, PT, R70, -126, PT ;  /* 0xc2fc00004600780b */ /* 0x000fe40003fae000 */
[----:B------:R-:W-:-:S03]  /*a860*/  FMNMX R6, R84, R51, !PT ;  /* 0x0000003354067209 */ /* 0x000fc60007800000 */
[----:B------:R1:W5:Y:S01]  /*a870*/  MUFU.EX2 R47, R63 ;  /* 0x0000003f002f7308 */ /* 0x0003620000000800 */
[----:B--2---:R-:W-:Y:S01]  /*a880*/  @!P4 FMUL R43, R43, R43 ;  /* 0x0000002b2b2bc220 */ /* 0x004fe20000400000 */
[----:B------:R-:W-:Y:S01]  /*a890*/  FSETP.GEU.AND P4, PT, R50, -126, PT ;  /* 0xc2fc00003200780b */ /* 0x000fe20003f8e000 */
[----:B---3--:R-:W-:-:S01]  /*a8a0*/  FFMA R58, R78, UR7, -R168 ;  /* 0x000000074e3a7c23 */ /* 0x008fc200080008a8 */
[----:B------:R-:W-:-:S04]  /*a8b0*/  FMNMX R6, R85, R6, !PT ;  /* 0x0000000655067209 */ /* 0x000fc80007800000 */
[----:B------:R-:W-:Y:S01]  /*a8c0*/  @!P5 FMUL R70, R70, 0.5 ;  /* 0x3f0000004646d820 */ /* 0x000fe20000400000 */
[----:B----4-:R-:W-:Y:S01]  /*a8d0*/  @!P3 FMUL R39, R39, R39 ;  /* 0x000000272727b220 */ /* 0x010fe20000400000 */
[----:B------:R-:W-:Y:S01]  /*a8e0*/  FSETP.GEU.AND P3, PT, R46, -126, PT ;  /* 0xc2fc00002e00780b */ /* 0x000fe20003f6e000 */
[----:B------:R-:W2:Y:S01]  /*a8f0*/  SHFL.BFLY PT, R59, R6, 0x1, 0x1f ;  /* 0x0c201f00063b7f89 */ /* 0x000ea200000e0000 */
[----:B------:R-:W3:Y:S01]  /*a900*/  MUFU.EX2 R51, R70 ;  /* 0x0000004600337308 */ /* 0x000ee20000000800 */
[----:B-1----:R-:W-:-:S01]  /*a910*/  FFMA R63, R79, UR7, -R168 ;  /* 0x000000074f3f7c23 */ /* 0x002fc200080008a8 */
[----:B------:R-:W-:Y:S01]  /*a920*/  FADD R13, R14, R39 ;  /* 0x000000270e0d7221 */ /* 0x000fe20000000000 */
[----:B------:R-:W-:Y:S01]  /*a930*/  @!P4 FMUL R50, R50, 0.5 ;  /* 0x3f0000003232c820 */ /* 0x000fe20000400000 */
[----:B------:R-:W-:Y:S01]  /*a940*/  F2FP.SATFINITE.E4M3.F32.PACK_AB_MERGE_C R14, RZ, R14, RZ ;  /* 0x0000000eff0e723e */ /* 0x000fe200048070ff */
[----:B-----5:R-:W-:Y:S01]  /*a950*/  @!P6 FMUL R47, R47, R47 ;  /* 0x0000002f2f2fe220 */ /* 0x020fe20000400000 */
[----:B------:R-:W-:-:S02]  /*a960*/  FSETP.GEU.AND P6, PT, R54, -126, PT ;  /* 0xc2fc00003600780b */ /* 0x000fc40003fce000 */
[----:B------:R-:W-:Y:S01]  /*a970*/  F2FP.SATFINITE.E4M3.F32.PACK_AB_MERGE_C R39, RZ, R39, RZ ;  /* 0x00000027ff27723e */ /* 0x000fe200048070ff */
[----:B------:R-:W1:Y:S02]  /*a980*/  MUFU.EX2 R50, R50 ;  /* 0x0000003200327308 */ /* 0x000e640000000800 */
[----:B------:R-:W-:Y:S02]  /*a990*/  @!P3 FMUL R46, R46, 0.5 ;  /* 0x3f0000002e2eb820 */ /* 0x000fe40000400000 */
[----:B------:R-:W-:-:S04]  /*a9a0*/  IMAD.U32 R39, R39, 0x10000, RZ ;  /* 0x0001000027277824 */ /* 0x000fc800078e00ff */
[----:B------:R-:W4:Y:S01]  /*a9b0*/  MUFU.EX2 R46, R46 ;  /* 0x0000002e002e7308 */ /* 0x000f220000000800 */
[----:B---3--:R-:W-:Y:S01]  /*a9c0*/  @!P5 FMUL R51, R51, R51 ;  /* 0x000000333333d220 */ /* 0x008fe20000400000 */
[----:B------:R-:W-:Y:S01]  /*a9d0*/  @!P6 FMUL R54, R54, 0.5 ;  /* 0x3f0000003636e820 */ /* 0x000fe20000400000 */
[----:B------:R-:W-:Y:S02]  /*a9e0*/  FSETP.GEU.AND P5, PT, R58, -126, PT ;  /* 0xc2fc00003a00780b */ /* 0x000fe40003fae000 */
[----:B--2---:R-:W-:-:S03]  /*a9f0*/  FMNMX R6, R6, R59, !PT ;  /* 0x0000003b06067209 */ /* 0x004fc60007800000 */
[----:B------:R-:W2:Y:S01]  /*aa00*/  MUFU.EX2 R54, R54 ;  /* 0x0000003600367308 */ /* 0x000ea20000000800 */
[----:B-1----:R-:W-:Y:S01]  /*aa10*/  @!P4 FMUL R50, R50, R50 ;  /* 0x000000323232c220 */ /* 0x002fe20000400000 */
[----:B------:R-:W-:Y:S01]  /*aa20*/  FSETP.GEU.AND P4, PT, R75, -126, PT ;  /* 0xc2fc00004b00780b */ /* 0x000fe20003f8e000 */
[----:B------:R-:W1:Y:S05]  /*aa30*/  SHFL.BFLY PT, R67, R6, 0x2, 0x1f ;  /* 0x0c401f0006437f89 */ /* 0x000e6a00000e0000 */
[----:B------:R-:W-:Y:S01]  /*aa40*/  @!P5 FMUL R58, R58, 0.5 ;  /* 0x3f0000003a3ad820 */ /* 0x000fe20000400000 */
[----:B----4-:R-:W-:Y:S01]  /*aa50*/  @!P3 FMUL R46, R46, R46 ;  /* 0x0000002e2e2eb220 */ /* 0x010fe20000400000 */
[----:B------:R-:W-:-:S04]  /*aa60*/  FSETP.GEU.AND P3, PT, R55, -126, PT ;  /* 0xc2fc00003700780b */ /* 0x000fc80003f6e000 */
[----:B------:R-:W3:Y:S01]  /*aa70*/  MUFU.EX2 R58, R58 ;  /* 0x0000003a003a7308 */ /* 0x000ee20000000800 */
[----:B------:R-:W-:Y:S01]  /*aa80*/  @!P4 FMUL R75, R75, 0.5 ;  /* 0x3f0000004b4bc820 */ /* 0x000fe20000400000 */
[----:B--2---:R-:W-:Y:S01]  /*aa90*/  @!P6 FMUL R54, R54, R54 ;  /* 0x000000363636e220 */ /* 0x004fe20000400000 */
[----:B------:R-:W-:-:S05]  /*aaa0*/  FSETP.GEU.AND P6, PT, R63, -126, PT ;  /* 0xc2fc00003f00780b */ /* 0x000fca0003fce000 */
[----:B------:R2:W4:Y:S01]  /*aab0*/  MUFU.EX2 R59, R75 ;  /* 0x0000004b003b7308 */ /* 0x0005220000000800 */
[----:B------:R-:W-:Y:S01]  /*aac0*/  @!P3 FMUL R55, R55, 0.5 ;  /* 0x3f0000003737b820 */ /* 0x000fe20000400000 */
[----:B-1----:R-:W-:-:S06]  /*aad0*/  FMNMX R6, R6, R67, !PT ;  /* 0x0000004306067209 */ /* 0x002fcc0007800000 */
[----:B------:R-:W1:Y:S01]  /*aae0*/  MUFU.EX2 R55, R55 ;  /* 0x0000003700377308 */ /* 0x000e620000000800 */
[----:B------:R-:W-:Y:S01]  /*aaf0*/  @!P6 FMUL R63, R63, 0.5 ;  /* 0x3f0000003f3fe820 */ /* 0x000fe20000400000 */
[----:B---3--:R-:W-:Y:S01]  /*ab00*/  @!P5 FMUL R58, R58, R58 ;  /* 0x0000003a3a3ad220 */ /* 0x008fe20000400000 */
[----:B------:R-:W-:-:S04]  /*ab10*/  FSETP.NEU.AND P5, PT, R6, -INF , PT ;  /* 0xff8000000600780b */ /* 0x000fc80003fad000 */
[----:B--2---:R-:W-:Y:S01]  /*ab20*/  FSEL R75, R6, RZ, P5 ;  /* 0x000000ff064b7208 */ /* 0x004fe20002800000 */
[----:B------:R-:W2:Y:S01]  /*ab30*/  MUFU.EX2 R63, R63 ;  /* 0x0000003f003f7308 */ /* 0x000ea20000000800 */
[----:B----4-:R-:W-:Y:S01]  /*ab40*/  @!P4 FMUL R59, R59, R59 ;  /* 0x0000003b3b3bc220 */ /* 0x010fe20000400000 */
[----:B------:R-:W-:Y:S02]  /*ab50*/  FSETP.GEU.AND P4, PT, R83, -126, PT ;  /* 0xc2fc00005300780b */ /* 0x000fe40003f8e000 */
[----:B------:R-:W-:Y:S01]  /*ab60*/  FSETP.GEU.AND P5, PT, R87, -126, PT ;  /* 0xc2fc00005700780b */ /* 0x000fe20003fae000 */
[C---:B------:R-:W-:Y:S01]  /*ab70*/  FMUL R78, R75.reuse, UR7 ;  /* 0x000000074b4e7c20 */ /* 0x040fe20008400000 */
[----:B------:R-:W-:-:S01]  /*ab80*/  FADD R12, -R75, R12 ;  /* 0x0000000c4b0c7221 */ /* 0x000fc20000000100 */
[----:B-1----:R-:W-:Y:S01]  /*ab90*/  @!P3 FMUL R55, R55, R55 ;  /* 0x000000373737b220 */ /* 0x002fe20000400000 */
[----:B------:R-:W-:Y:S01]  /*aba0*/  FSETP.GEU.AND P3, PT, R82, -126, PT ;  /* 0xc2fc00005200780b */ /* 0x000fe20003f6e000 */
[--C-:B------:R-:W-:Y:S01]  /*abb0*/  FFMA R71, R15, UR7, -R78.reuse ;  /* 0x000000070f477c23 */ /* 0x100fe2000800084e */
[----:B------:R-:W-:-:S01]  /*abc0*/  FFMA R74, R25, UR7, -R78 ;  /* 0x00000007194a7c23 */ /* 0x000fc2000800084e */
[--C-:B------:R-:W-:Y:S01]  /*abd0*/  FFMA R79, R28, UR7, -R78.reuse ;  /* 0x000000071c4f7c23 */ /* 0x100fe2000800084e */
[----:B------:R-:W-:-:S03]  /*abe0*/  FFMA R75, R84, UR7, -R78 ;  /* 0x00000007544b7c23 */ /* 0x000fc6000800084e */
[----:B------:R-:W-:Y:S01]  /*abf0*/  @!P4 FMUL R83, R83, 0.5 ;  /* 0x3f0000005353c820 */ /* 0x000fe20000400000 */
[----:B------:R-:W-:-:S01]  /*ac00*/  FADD R84, R27, R58 ;  /* 0x0000003a1b547221 */ /* 0x000fc20000000000 */
[----:B--2---:R-:W-:Y:S01]  /*ac10*/  @!P6 FMUL R63, R63, R63 ;  /* 0x0000003f3f3fe220 */ /* 0x004fe20000400000 */
[----:B------:R-:W-:Y:S01]  /*ac20*/  FSETP.GEU.AND P6, PT, R86, -126, PT ;  /* 0xc2fc00005600780b */ /* 0x000fe20003fce000 */
[----:B------:R-:W-:Y:S01]  /*ac30*/  @!P5 FMUL R87, R87, 0.5 ;  /* 0x3f0000005757d820 */ /* 0x000fe20000400000 */
[----:B------:R1:W2:Y:S01]  /*ac40*/  MUFU.EX2 R67, R83 ;  /* 0x0000005300437308 */ /* 0x0002a20000000800 */
[----:B------:R-:W-:Y:S01]  /*ac50*/  FMUL R12, R12, UR7 ;  /* 0x000000070c0c7c20 */ /* 0x000fe20008400000 */
[----:B------:R-:W-:Y:S01]  /*ac60*/  F2FP.SATFINITE.E4M3.F32.PACK_AB_MERGE_C R58, RZ, R58, RZ ;  /* 0x0000003aff3a723e */ /* 0x000fe200048070ff */
[----:B------:R-:W-:Y:S01]  /*ac70*/  @!P3 FMUL R82, R82, 0.5 ;  /* 0x3f0000005252b820 */ /* 0x000fe20000400000 */
[----:B------:R-:W-:-:S04]  /*ac80*/  F2FP.SATFINITE.E4M3.F32.PACK_AB_MERGE_C R27, RZ, R27, RZ ;  /* 0x0000001bff1b723e */ /* 0x000fc800048070ff */
[----:B------:R-:W3:Y:S01]  /*ac90*/  MUFU.EX2 R15, R87 ;  /* 0x00000057000f7308 */ /* 0x000ee20000000800 */
[----:B-1----:R-:W-:-:S01]  /*aca0*/  FFMA R83, R32, UR7, -R78 ;  /* 0x0000000720537c23 */ /* 0x002fc2000800084e */
[----:B------:R-:W-:Y:S02]  /*acb0*/  IMAD.U32 R27, R27, 0x10000, RZ ;  /* 0x000100001b1b7824 */ /* 0x000fe400078e00ff */
[----:B------:R-:W-:-:S04]  /*acc0*/  @!P6 FMUL R86, R86, 0.5 ;  /* 0x3f0000005656e820 */ /* 0x000fc80000400000 */
[----:B------:R1:W4:Y:S01]  /*acd0*/  MUFU.EX2 R62, R82 ;  /* 0x00000052003e7308 */ /* 0x0003220000000800 */
[----:B--2---:R-:W-:Y:S01]  /*ace0*/  @!P4 FMUL R67, R67, R67 ;  /* 0x000000434343c220 */ /* 0x004fe20000400000 */
[----:B------:R-:W-:-:S06]  /*acf0*/  FSETP.GEU.AND P4, PT, R74, -126, PT ;  /* 0xc2fc00004a00780b */ /* 0x000fcc0003f8e000 */
[----:B------:R2:W5:Y:S01]  /*ad00*/  MUFU.EX2 R66, R86 ;  /* 0x0000005600427308 */ /* 0x0005620000000800 */
[----:B-1----:R-:W-:-:S01]  /*ad10*/  FFMA R82, R29, UR7, -R78 ;  /* 0x000000071d527c23 */ /* 0x002fc2000800084e */
[----:B---3--:R-:W-:-:S04]  /*ad20*/  @!P5 FMUL R15, R15, R15 ;  /* 0x0000000f0f0fd220 */ /* 0x008fc80000400000 */
[----:B------:R-:W-:Y:S01]  /*ad30*/  FSETP.GEU.AND P5, PT, R82, -126, PT ;  /* 0xc2fc00005200780b */ /* 0x000fe20003fae000 */
[----:B------:R-:W-:Y:S01]  /*ad40*/  @!P4 FMUL R74, R74, 0.5 ;  /* 0x3f0000004a4ac820 */ /* 0x000fe20000400000 */
[----:B----4-:R-:W-:Y:S01]  /*ad50*/  @!P3 FMUL R62, R62, R62 ;  /* 0x0000003e3e3eb220 */ /* 0x010fe20000400000 */
[----:B------:R-:W-:Y:S02]  /*ad60*/  FSETP.GEU.AND P3, PT, R71, -126, PT ;  /* 0xc2fc00004700780b */ /* 0x000fe40003f6e000 */
[----:B------:R1:W3:Y:S01]  /*ad70*/  MUFU.EX2 R70, R74 ;  /* 0x0000004a00467308 */ /* 0x0002e20000000800 */
[----:B--2---:R-:W-:-:S01]  /*ad80*/  FFMA R86, R73, UR7, -R78 ;  /* 0x0000000749567c23 */ /* 0x004fc2000800084e */
[----:B------:R-:W-:Y:S01]  /*ad90*/  FFMA R73, R80, UR7, -R78 ;  /* 0x0000000750497c23 */ /* 0x000fe2000800084e */
[----:B------:R-:W-:-:S01]  /*ada0*/  FADD R80, R24, R55 ;  /* 0x0000003718507221 */ /* 0x000fc20000000000 */
[----:B------:R-:W-:Y:S01]  /*adb0*/  F2FP.SATFINITE.E4M3.F32.PACK_AB_MERGE_C R24, RZ, R24, RZ ;  /* 0x00000018ff18723e */ /* 0x000fe200048070ff */
[----:B-----5:R-:W-:Y:S01]  /*adc0*/  @!P6 FMUL R66, R66, R66 ;  /* 0x000000424242e220 */ /* 0x020fe20000400000 */
[----:B------:R-:W-:-:S02]  /*add0*/  FSETP.GEU.AND P6, PT, R79, -126, PT ;  /* 0xc2fc00004f00780b */ /* 0x000fc40003fce000 */
[----:B------:R-:W-:Y:S01]  /*ade0*/  @!P5 FMUL R82, R82, 0.5 ;  /* 0x3f0000005252d820 */ /* 0x000fe20000400000 */
[----:B-1----:R-:W-:Y:S01]  /*adf0*/  FFMA R74, R36, UR7, -R78 ;  /* 0x00000007244a7c23 */ /* 0x002fe2000800084e */
[----:B------:R-:W-:-:S01]  /*ae00*/  FADD R171, R13, R80 ;  /* 0x000000500dab7221 */ /* 0x000fc20000000000 */
[----:B------:R-:W-:Y:S01]  /*ae10*/  FADD R80, R31, R62 ;  /* 0x0000003e1f507221 */ /* 0x000fe20000000000 */
[----:B------:R-:W-:Y:S01]  /*ae20*/  @!P3 FMUL R71, R71, 0.5 ;  /* 0x3f0000004747b820 */ /* 0x000fe20000400000 */
[----:B------:R1:W2:Y:S01]  /*ae30*/  MUFU.EX2 R29, R82 ;  /* 0x00000052001d7308 */ /* 0x0002a20000000800 */
[----:B------:R-:W-:Y:S02]  /*ae40*/  F2FP.SATFINITE.E4M3.F32.PACK_AB_MERGE_C R55, RZ, R55, RZ ;  /* 0x00000037ff37723e */ /* 0x000fe400048070ff */
[----:B------:R-:W-:Y:S01]  /*ae50*/  F2FP.SATFINITE.E4M3.F32.PACK_AB_MERGE_C R31, RZ, R31, RZ ;  /* 0x0000001fff1f723e */ /* 0x000fe200048070ff */
[----:B---3--:R-:W-:Y:S01]  /*ae60*/  @!P4 FMUL R70, R70, R70 ;  /* 0x000000464646c220 */ /* 0x008fe20000400000 */
[----:B------:R-:W-:Y:S01]  /*ae70*/  F2FP.SATFINITE.E4M3.F32.PACK_AB_MERGE_C R62, RZ, R62, RZ ;  /* 0x0000003eff3e723e */ /* 0x000fe200048070ff */
[----:B------:R-:W-:-:S02]  /*ae80*/  @!P6 FMUL R79, R79, 0.5 ;  /* 0x3f0000004f4fe820 */ /* 0x000fc40000400000 */
[----:B------:R3:W4:Y:S01]  /*ae90*/  MUFU.EX2 R28, R71 ;  /* 0x00000047001c7308 */ /* 0x0007220000000800 */
[----:B-1----:R-:W-:-:S01]  /*aea0*/  FFMA R82, R40, UR7, -R78 ;  /* 0x0000000728527c23 */ /* 0x002fc2000800084e */
[----:B------:R-:W-:Y:S02]  /*aeb0*/  IMAD.U32 R31, R31, 0x10000, RZ ;  /* 0x000100001f1f7824 */ /* 0x000fe400078e00ff */
[----:B------:R-:W-:-:S04]  /*aec0*/  IMAD.U32 R62, R62, 0x10000, RZ ;  /* 0x000100003e3e7824 */ /* 0x000fc800078e00ff */
[----:B------:R1:W5:Y:S01]  /*aed0*/  MUFU.EX2 R25, R79 ;  /* 0x0000004f00197308 */ /* 0x0003620000000800 */
[----:B---3--:R-:W-:-:S01]  /*aee0*/  FFMA R71, R33, UR7, -R78 ;  /* 0x0000000721477c23 */ /* 0x008fc2000800084e */
[----:B--2---:R-:W-:-:S04]  /*aef0*/  @!P5 FMUL R29, R29, R29 ;  /* 0x0000001d1d1dd220 */ /* 0x004fc80000400000 */
[----:B------:R-:W-:Y:S01]  /*af00*/  FSETP.GEU.AND P4, PT, R71, -126, PT ;  /* 0xc2fc00004700780b */ /* 0x000fe20003f8e000 */
[----:B-1----:R-:W-:-:S01]  /*af10*/  FFMA R79, R37, UR7, -R78 ;  /* 0x00000007254f7c23 */ /* 0x002fc2000800084e */
[----:B----4-:R-:W-:Y:S01]  /*af20*/  @!P3 FMUL R28, R28, R28 ;  /* 0x0000001c1c1cb220 */ /* 0x010fe20000400000 */
[----:B------:R-:W-:-:S03]  /*af30*/  FSETP.GEU.AND P3, PT, R83, -126, PT ;  /* 0xc2fc00005300780b */ /* 0x000fc60003f6e000 */
[----:B------:R-:W-:Y:S01]  /*af40*/  FSETP.GEU.AND P5, PT, R79, -126, PT ;  /* 0xc2fc00004f00780b */ /* 0x000fe20003fae000 */
[----:B-----5:R-:W-:Y:S01]  /*af50*/  @!P6 FMUL R25, R25, R25 ;  /* 0x000000191919e220 */ /* 0x020fe20000400000 */
[----:B------:R-:W-:-:S05]  /*af60*/  FSETP.GEU.AND P6, PT, R74, -126, PT ;  /* 0xc2fc00004a00780b */ /* 0x000fca0003fce000 */
[----:B------:R-:W-:-:S04]  /*af70*/  @!P4 FMUL R71, R71, 0.5 ;  /* 0x3f0000004747c820 */ /* 0x000fc80000400000 */
[----:B------:R1:W2:Y:S01]  /*af80*/  MUFU.EX2 R33, R71 ;  /* 0x0000004700217308 */ /* 0x0002a20000000800 */
[----:B------:R-:W-:Y:S01]  /*af90*/  @!P3 FMUL R83, R83, 0.5 ;  /* 0x3f0000005353b820 */ /* 0x000fe20000400000 */
[----:B------:R-:W-:Y:S02]  /*afa0*/  @!P5 FMUL R79, R79, 0.5 ;  /* 0x3f0000004f4fd820 */ /* 0x000fe40000400000 */
[----:B------:R-:W-:-:S04]  /*afb0*/  @!P6 FMUL R74, R74, 0.5 ;  /* 0x3f0000004a4ae820 */ /* 0x000fc80000400000 */
[----:B------:R3:W4:Y:S01]  /*afc0*/  MUFU.EX2 R37, R79 ;  /* 0x0000004f00257308 */ /* 0x0007220000000800 */
[----:B-1----:R-:W-:-:S07]  /*afd0*/  FFMA R71, R44, UR7, -R78 ;  /* 0x000000072c477c23 */ /* 0x002fce000800084e */
[----:B------:R1:W5:Y:S01]  /*afe0*/  MUFU.EX2 R32, R83 ;  /* 0x0000005300207308 */ /* 0x0003620000000800 */
[----:B--2---:R-:W-:Y:S01]  /*aff0*/  @!P4 FMUL R33, R33, R33 ;  /* 0x000000212121c220 */ /* 0x004fe20000400000 */
[----:B---3--:R-:W-:-:S06]  /*b000*/  FFMA R79, R48, UR7, -R78 ;  /* 0x00000007304f7c23 */ /* 0x008fcc000800084e */
[----:B------:R2:W3:Y:S01]  /*b010*/  MUFU.EX2 R36, R74 ;  /* 0x0000004a00247308 */ /* 0x0004e20000000800 */
[----:B-1----:R-:W-:-:S01]  /*b020*/  FFMA R83, R41, UR7, -R78 ;  /* 0x0000000729537c23 */ /* 0x002fc2000800084e */
[----:B----4-:R-:W-:-:S04]  /*b030*/  @!P5 FMUL R37, R37, R37 ;  /* 0x000000252525d220 */ /* 0x010fc80000400000 */
[----:B------:R-:W-:Y:S01]  /*b040*/  FSETP.GEU.AND P4, PT, R83, -126, PT ;  /* 0xc2fc00005300780b */ /* 0x000fe20003f8e000 */
[----:B--2---:R-:W-:-:S01]  /*b050*/  FFMA R74, R45, UR7, -R78 ;  /* 0x000000072d4a7c23 */ /* 0x004fc2000800084e */
[----:B-----5:R-:W-:Y:S01]  /*b060*/  @!P3 FMUL R32, R32, R32 ;  /* 0x000000202020b220 */ /* 0x020fe20000400000 */
[----:B------:R-:W-:-:S03]  /*b070*/  FSETP.GEU.AND P3, PT, R82, -126, PT ;  /* 0xc2fc00005200780b */ /* 0x000fc60003f6e000 */
[----:B------:R-:W-:Y:S01]  /*b080*/  FSETP.GEU.AND P5, PT, R74, -126, PT ;  /* 0xc2fc00004a00780b */ /* 0x000fe20003fae000 */
[----:B---3--:R-:W-:Y:S01]  /*b090*/  @!P6 FMUL R36, R36, R36 ;  /* 0x000000242424e220 */ /* 0x008fe20000400000 */
        /* <DEDUP_REMOVED lines=67> */
[----:B-1----:R-:W-:-:S01]  /*b4d0*/  FFMA R74, R81, UR7, -R78 ;  /* 0x00000007514a7c23 */ /* 0x002fc2000800084e */
[----:B------:R-:W-:Y:S01]  /*b4e0*/  FADD R81, R34, R67 ;  /* 0x0000004322517221 */ /* 0x000fe20000000000 */
[----:B------:R-:W-:Y:S02]  /*b4f0*/  F2FP.SATFINITE.E4M3.F32.PACK_AB_MERGE_C R34, RZ, R34, RZ ;  /* 0x00000022ff22723e */ /* 0x000fe400048070ff */
[----:B------:R-:W-:Y:S02]  /*b500*/  F2FP.SATFINITE.E4M3.F32.PACK_AB_MERGE_C R67, RZ, R67, RZ ;  /* 0x00000043ff43723e */ /* 0x000fe400048070ff */
[----:B------:R-:W-:Y:S01]  /*b510*/  LOP3.LUT R34, R34, 0xffff, RZ, 0xc0, !PT ;  /* 0x0000ffff22227812 */ /* 0x000fe200078ec0ff */
[----:B------:R-:W1:Y:S01]  /*b520*/  MUFU.EX2 R65, R71 ;  /* 0x0000004700417308 */ /* 0x000e620000000800 */
[----:B--2---:R-:W-:Y:S01]  /*b530*/  @!P4 FMUL R64, R64, R64 ;  /* 0x000000404040c220 */ /* 0x004fe20000400000 */
[----:B------:R-:W-:Y:S01]  /*b540*/  FSETP.GEU.AND P4, PT, R86, -126, PT ;  /* 0xc2fc00005600780b */ /* 0x000fe20003f8e000 */
[----:B---3--:R-:W-:-:S01]  /*b550*/  FADD R82, R26, R59 ;  /* 0x0000003b1a527221 */ /* 0x008fc20000000000 */
[----:B------:R-:W-:Y:S01]  /*b560*/  F2FP.SATFINITE.E4M3.F32.PACK_AB_MERGE_C R26, RZ, R26, RZ ;  /* 0x0000001aff1a723e */ /* 0x000fe200048070ff */
[----:B------:R-:W-:Y:S01]  /*b570*/  IMAD.SHL.U32 R34, R34, 0x1000000, RZ ;  /* 0x0100000022227824 */ /* 0x000fe200078e00ff */
[----:B------:R-:W-:-:S02]  /*b580*/  F2FP.SATFINITE.E4M3.F32.PACK_AB_MERGE_C R59, RZ, R59, RZ ;  /* 0x0000003bff3b723e */ /* 0x000fc400048070ff */
[----:B------:R2:W3:Y:S01]  /*b590*/  MUFU.EX2 R69, R79 ;  /* 0x0000004f00457308 */ /* 0x0004e20000000800 */
[----:B----4-:R-:W-:Y:S01]  /*b5a0*/  @!P5 FMUL R68, R68, R68 ;  /* 0x000000444444d220 */ /* 0x010fe20000400000 */
[----:B------:R-:W-:Y:S02]  /*b5b0*/  FSETP.GEU.AND P5, PT, R74, -126, PT ;  /* 0xc2fc00004a00780b */ /* 0x000fe40003fae000 */
[----:B------:R-:W-:Y:S02]  /*b5c0*/  LOP3.LUT R26, R26, 0xffff, RZ, 0xc0, !PT ;  /* 0x0000ffff1a1a7812 */ /* 0x000fe400078ec0ff */
[----:B------:R-:W-:Y:S01]  /*b5d0*/  LOP3.LUT R59, R59, 0xffff, RZ, 0xc0, !PT ;  /* 0x0000ffff3b3b7812 */ /* 0x000fe200078ec0ff */
[----:B------:R-:W-:Y:S01]  /*b5e0*/  @!P4 FMUL R86, R86, 0.5 ;  /* 0x3f0000005656c820 */ /* 0x000fe20000400000 */
[----:B------:R-:W-:Y:S01]  /*b5f0*/  LOP3.LUT R67, R67, 0xffff, RZ, 0xc0, !PT ;  /* 0x0000ffff43437812 */ /* 0x000fe200078ec0ff */
[----:B-1----:R-:W-:Y:S01]  /*b600*/  @!P3 FMUL R65, R65, R65 ;  /* 0x000000414141b220 */ /* 0x002fe20000400000 */
[----:B------:R-:W-:Y:S01]  /*b610*/  FSETP.GEU.AND P3, PT, R83, -126, PT ;  /* 0xc2fc00005300780b */ /* 0x000fe20003f6e000 */
[----:B------:R-:W1:Y:S01]  /*b620*/  MUFU.EX2 R72, R86 ;  /* 0x0000005600487308 */ /* 0x000e620000000800 */
[----:B--2---:R-:W-:-:S01]  /*b630*/  FFMA R79, R76, UR7, -R78 ;  /* 0x000000074c4f7c23 */ /* 0x004fc2000800084e */
[--C-:B------:R-:W-:Y:S01]  /*b640*/  FFMA R76, R77, UR7, -R78.reuse ;  /* 0x000000074d4c7c23 */ /* 0x100fe2000800084e */
[----:B------:R-:W-:-:S01]  /*b650*/  FFMA R78, R85, UR7, -R78 ;  /* 0x00000007554e7c23 */ /* 0x000fc2000800084e */
[----:B------:R-:W-:Y:S01]  /*b660*/  @!P5 FMUL R74, R74, 0.5 ;  /* 0x3f0000004a4ad820 */ /* 0x000fe20000400000 */
[----:B------:R-:W-:-:S01]  /*b670*/  FADD R77, R19, R46 ;  /* 0x0000002e134d7221 */ /* 0x000fc20000000000 */
[----:B---3--:R-:W-:Y:S01]  /*b680*/  @!P6 FMUL R69, R69, R69 ;  /* 0x000000454545e220 */ /* 0x008fe20000400000 */
[----:B------:R-:W-:Y:S01]  /*b690*/  FSETP.GEU.AND P6, PT, R73, -126, PT ;  /* 0xc2fc00004900780b */ /* 0x000fe20003fce000 */
[----:B------:R-:W-:-:S02]  /*b6a0*/  IMAD.SHL.U32 R59, R59, 0x1000000, RZ ;  /* 0x010000003b3b7824 */ /* 0x000fc400078e00ff */
[----:B------:R-:W-:-:S01]  /*b6b0*/  FADD R176, R77, R80 ;  /* 0x000000504db07221 */ /* 0x000fc20000000000 */
[----:B------:R-:W2:Y:S01]  /*b6c0*/  MUFU.EX2 R74, R74 ;  /* 0x0000004a004a7308 */ /* 0x000ea20000000800 */
[----:B------:R-:W-:-:S01]  /*b6d0*/  FADD R77, R16, R43 ;  /* 0x0000002b104d7221 */ /* 0x000fc20000000000 */
[----:B------:R-:W-:Y:S01]  /*b6e0*/  @!P3 FMUL R83, R83, 0.5 ;  /* 0x3f0000005353b820 */ /* 0x000fe20000400000 */
[----:B------:R-:W-:-:S01]  /*b6f0*/  FADD R80, R21, R50 ;  /* 0x0000003215507221 */ /* 0x000fc20000000000 */
[----:B------:R-:W-:Y:S01]  /*b700*/  F2FP.SATFINITE.E4M3.F32.PACK_AB_MERGE_C R16, RZ, R16, RZ ;  /* 0x00000010ff10723e */ /* 0x000fe200048070ff */
[----:B------:R-:W-:-:S01]  /*b710*/  FADD R172, R77, R82 ;  /* 0x000000524dac7221 */ /* 0x000fc20000000000 */
[----:B------:R-:W-:Y:S01]  /*b720*/  FADD R77, R18, R47 ;  /* 0x0000002f124d7221 */ /* 0x000fe20000000000 */
[----:B-1----:R-:W-:Y:S01]  /*b730*/  @!P4 FMUL R72, R72, R72 ;  /* 0x000000484848c220 */ /* 0x002fe20000400000 */
[----:B------:R-:W1:Y:S01]  /*b740*/  MUFU.EX2 R71, R83 ;  /* 0x0000005300477308 */ /* 0x000e620000000800 */
[----:B------:R-:W-:Y:S01]  /*b750*/  FSETP.GEU.AND P4, PT, R76, -126, PT ;  /* 0xc2fc00004c00780b */ /* 0x000fe20003f8e000 */
[----:B------:R-:W-:Y:S01]  /*b760*/  @!P6 FMUL R73, R73, 0.5 ;  /* 0x3f0000004949e820 */ /* 0x000fe20000400000 */
[----:B------:R-:W-:-:S01]  /*b770*/  FADD R82, R30, R63 ;  /* 0x0000003f1e527221 */ /* 0x000fc20000000000 */
[----:B------:R-:W-:Y:S01]  /*b780*/  FADD R175, R80, R81 ;  /* 0x0000005150af7221 */ /* 0x000fe20000000000 */
[----:B------:R-:W-:-:S01]  /*b790*/  FADD R80, R23, R54 ;  /* 0x0000003617507221 */ /* 0x000fc20000000000 */
[----:B------:R-:W-:Y:S01]  /*b7a0*/  FADD R81, R38, R15 ;  /* 0x0000000f26517221 */ /* 0x000fe20000000000 */
[----:B------:R-:W-:-:S01]  /*b7b0*/  FADD R174, R77, R82 ;  /* 0x000000524dae7221 */ /* 0x000fc20000000000 */
[----:B------:R-:W3:Y:S01]  /*b7c0*/  MUFU.EX2 R73, R73 ;  /* 0x0000004900497308 */ /* 0x000ee20000000800 */
[----:B--2---:R-:W-:Y:S01]  /*b7d0*/  @!P5 FMUL R74, R74, R74 ;  /* 0x0000004a4a4ad220 */ /* 0x004fe20000400000 */
[----:B------:R-:W-:Y:S01]  /*b7e0*/  FSETP.GEU.AND P5, PT, R78, -126, PT ;  /* 0xc2fc00004e00780b */ /* 0x000fe20003fae000 */
[----:B------:R-:W-:-:S01]  /*b7f0*/  FADD R77, R28, R57 ;  /* 0x000000391c4d7221 */ /* 0x000fc20000000000 */
[----:B------:R-:W-:Y:S01]  /*b800*/  FADD R177, R80, R81 ;  /* 0x0000005150b17221 */ /* 0x000fe20000000000 */
[----:B------:R-:W-:-:S01]  /*b810*/  FADD R81, R33, R64 ;  /* 0x0000004021517221 */ /* 0x000fc20000000000 */
[----:B------:R-:W-:Y:S01]  /*b820*/  @!P4 FMUL R76, R76, 0.5 ;  /* 0x3f0000004c4cc820 */ /* 0x000fe20000400000 */
[----:B------:R-:W-:-:S01]  /*b830*/  FADD R86, R49, R74 ;  /* 0x0000004a31567221 */ /* 0x000fc20000000000 */
[----:B------:R-:W-:Y:S01]  /*b840*/  FADD R80, R32, R65 ;  /* 0x0000004120507221 */ /* 0x000fe20000000000 */
[----:B-1----:R-:W-:Y:S01]  /*b850*/  @!P3 FMUL R71, R71, R71 ;  /* 0x000000474747b220 */ /* 0x002fe20000400000 */
[----:B------:R-:W-:Y:S01]  /*b860*/  FSETP.GEU.AND P3, PT, R79, -126, PT ;  /* 0xc2fc00004f00780b */ /* 0x000fe20003f6e000 */
[----:B------:R-:W-:-:S01]  /*b870*/  FADD R170, R81, R86 ;  /* 0x0000005651aa7221 */ /* 0x000fc20000000000 */
[----:B------:R-:W1:Y:S01]  /*b880*/  MUFU.EX2 R76, R76 ;  /* 0x0000004c004c7308 */ /* 0x000e620000000800 */
[----:B------:R-:W-:-:S01]  /*b890*/  FADD R82, R40, R71 ;  /* 0x0000004728527221 */ /* 0x000fc20000000000 */
[----:B------:R-:W-:Y:S01]  /*b8a0*/  FADD R81, R37, R68 ;  /* 0x0000004425517221 */ /* 0x000fe20000000000 */
[----:B------:R-:W-:Y:S01]  /*b8b0*/  @!P5 FMUL R78, R78, 0.5 ;  /* 0x3f0000004e4ed820 */ /* 0x000fe20000400000 */
[----:B------:R-:W-:Y:S01]  /*b8c0*/  F2FP.SATFINITE.E4M3.F32.PACK_AB_MERGE_C R40, RZ, R40, RZ ;  /* 0x00000028ff28723e */ /* 0x000fe200048070ff */
[----:B---3--:R-:W-:Y:S01]  /*b8d0*/  @!P6 FMUL R73, R73, R73 ;  /* 0x000000494949e220 */ /* 0x008fe20000400000 */
[----:B------:R-:W-:Y:S01]  /*b8e0*/  FSETP.GEU.AND P6, PT, R75, -126, PT ;  /* 0xc2fc00004b00780b */ /* 0x000fe20003fce000 */
[----:B------:R-:W-:-:S01]  /*b8f0*/  FADD R85, R77, R82 ;  /* 0x000000524d557221 */ /* 0x000fc20000000000 */
[----:B------:R-:W-:Y:S01]  /*b900*/  FADD R77, R25, R56 ;  /* 0x00000038194d7221 */ /* 0x000fe20000000000 */
[----:B------:R-:W2:Y:S01]  /*b910*/  MUFU.EX2 R78, R78 ;  /* 0x0000004e004e7308 */ /* 0x000ea20000000800 */
[----:B------:R-:W-:-:S01]  /*b920*/  FADD R83, R48, R73 ;  /* 0x0000004930537221 */ /* 0x000fc20000000000 */
[----:B------:R-:W-:Y:S01]  /*b930*/  @!P3 FMUL R79, R79, 0.5 ;  /* 0x3f0000004f4fb820 */ /* 0x000fe20000400000 */
[----:B------:R-:W-:Y:S01]  /*b940*/  LOP3.LUT R40, R40, 0xff, RZ, 0xc0, !PT ;  /* 0x000000ff28287812 */ /* 0x000fe200078ec0ff */
[----:B------:R-:W-:-:S02]  /*b950*/  IMAD.SHL.U32 R67, R67, 0x1000000, RZ ;  /* 0x0100000043437824 */ /* 0x000fc400078e00ff */
[----:B------:R-:W-:-:S01]  /*b960*/  FADD R168, R80, R83 ;  /* 0x0000005350a87221 */ /* 0x000fc20000000000 */
[----:B------:R-:W-:Y:S01]  /*b970*/  FADD R80, R36, R69 ;  /* 0x0000004524507221 */ /* 0x000fe20000000000 */
[----:B------:R-:W-:Y:S01]  /*b980*/  F2FP.SATFINITE.E4M3.F32.PACK_AB_MERGE_C R65, RZ, R65, RZ ;  /* 0x00000041ff41723e */ /* 0x000fe200048070ff */
[----:B------:R3:W4:Y:S01]  /*b990*/  MUFU.EX2 R13, R79 ;  /* 0x0000004f000d7308 */ /* 0x0007220000000800 */
[----:B-1----:R-:W-:Y:S01]  /*b9a0*/  @!P4 FMUL R76, R76, R76 ;  /* 0x0000004c4c4cc220 */ /* 0x002fe20000400000 */
[----:B------:R-:W-:Y:S01]  /*b9b0*/  @!P6 FMUL R75, R75, 0.5 ;  /* 0x3f0000004b4be820 */ /* 0x000fe20000400000 */
[----:B------:R-:W-:Y:S02]  /*b9c0*/  F2FP.SATFINITE.E4M3.F32.PACK_AB_MERGE_C R64, RZ, R64, RZ ;  /* 0x00000040ff40723e */ /* 0x000fe400048070ff */
[----:B------:R-:W-:Y:S02]  /*b9d0*/  F2FP.SATFINITE.E4M3.F32.PACK_AB_MERGE_C R46, RZ, R46, RZ ;  /* 0x0000002eff2e723e */ /* 0x000fe400048070ff */
[----:B------:R-:W-:Y:S01]  /*b9e0*/  F2FP.SATFINITE.E4M3.F32.PACK_AB_MERGE_C R25, RZ, R25, RZ ;  /* 0x00000019ff19723e */ /* 0x000fe200048070ff */
[----:B------:R-:W1:Y:S01]  /*b9f0*/  MUFU.EX2 R75, R75 ;  /* 0x0000004b004b7308 */ /* 0x000e620000000800 */
[----:B---3--:R-:W-:-:S01]  /*ba00*/  FADD R79, R17, R42 ;  /* 0x0000002a114f7221 */ /* 0x008fc20000000000 */
[----:B--2---:R-:W-:Y:S01]  /*ba10*/  @!P5 FMUL R78, R78, R78 ;  /* 0x0000004e4e4ed220 */ /* 0x004fe20000400000 */
[----:B------:R-:W-:-:S02]  /*ba20*/  F2FP.SATFINITE.E4M3.F32.PACK_AB_MERGE_C R17, RZ, R17, RZ ;  /* 0x00000011ff11723e */ /* 0x000fc400048070ff */
[----:B------:R-:W-:Y:S01]  /*ba30*/  FADD R173, R79, R84 ;  /* 0x000000544fad7221 */ /* 0x000fe20000000000 */
[----:B------:R-:W-:-:S01]  /*ba40*/  FADD R79, R22, R51 ;  /* 0x00000033164f7221 */ /* 0x000fc20000000000 */
[----:B------:R-:W-:Y:S01]  /*ba50*/  FADD R84, R35, R66 ;  /* 0x0000004223547221 */ /* 0x000fe20000000000 */
[----:B------:R-:W-:-:S01]  /*ba60*/  FADD R86, R53, R78 ;  /* 0x0000004e35567221 */ /* 0x000fc20000000000 */
[----:B----4-:R-:W-:Y:S01]  /*ba70*/  @!P3 FMUL R13, R13, R13 ;  /* 0x0000000d0d0db220 */ /* 0x010fe20000400000 */
[----:B------:R-:W-:Y:S01]  /*ba80*/  LOP3.LUT R16, R16, 0xffff, RZ, 0xc0, !PT ;  /* 0x0000ffff10107812 */ /* 0x000fe200078ec0ff */
[----:B------:R-:W-:Y:S01]  /*ba90*/  FADD R178, R79, R84 ;  /* 0x000000544fb27221 */ /* 0x000fe20000000000 */
[----:B------:R-:W-:-:S01]  /*baa0*/  FADD R79, R70, R61 ;  /* 0x0000003d464f7221 */ /* 0x000fc20000000000 */
[----:B------:R-:W-:Y:S01]  /*bab0*/  FADD R84, R41, R72 ;  /* 0x0000004829547221 */ /* 0x000fe20000000000 */
[----:B------:R-:W-:-:S01]  /*bac0*/  FADD R82, R44, R13 ;  /* 0x0000000d2c527221 */ /* 0x000fc20000000000 */
[----:B------:R-:W-:Y:S01]  /*bad0*/  F2FP.SATFINITE.E4M3.F32.PACK_AB_MERGE_C R13, RZ, R13, RZ ;  /* 0x0000000dff0d723e */ /* 0x000fe200048070ff */
[----:B------:R-:W-:-:S01]  /*bae0*/  FADD R169, R81, R86 ;  /* 0x0000005651a97221 */ /* 0x000fc20000000000 */
[----:B------:R-:W-:Y:S01]  /*baf0*/  FADD R87, R79, R84 ;  /* 0x000000544f577221 */ /* 0x000fe20000000000 */
[----:B------:R-:W-:-:S01]  /*bb00*/  FADD R84, R45, R76 ;  /* 0x0000004c2d547221 */ /* 0x000fc20000000000 */
[----:B------:R-:W-:Y:S01]  /*bb10*/  F2FP.SATFINITE.E4M3.F32.PACK_AB_MERGE_C R76, RZ, R76, RZ ;  /* 0x0000004cff4c723e */ /* 0x000fe200048070ff */
[----:B-1----:R-:W-:Y:S01]  /*bb20*/  @!P6 FMUL R75, R75, R75 ;  /* 0x0000004b4b4be220 */ /* 0x002fe20000400000 */
[----:B------:R-:W-:Y:S01]  /*bb30*/  F2FP.SATFINITE.E4M3.F32.PACK_AB_MERGE_C R41, RZ, R41, RZ ;  /* 0x00000029ff29723e */ /* 0x000fe200048070ff */
[----:B------:R-:W-:-:S01]  /*bb40*/  FADD R82, R77, R82 ;  /* 0x000000524d527221 */ /* 0x000fc20000000000 */
[----:B------:R-:W-:Y:S01]  /*bb50*/  LOP3.LUT R13, R13, 0xff, RZ, 0xc0, !PT ;  /* 0x000000ff0d0d7812 */ /* 0x000fe200078ec0ff */
[----:B------:R-:W-:-:S01]  /*bb60*/  FADD R83, R52, R75 ;  /* 0x0000004b34537221 */ /* 0x000fc20000000000 */
[----:B------:R-:W-:Y:S01]  /*bb70*/  LOP3.LUT R76, R76, 0xffff, RZ, 0xc0, !PT ;  /* 0x0000ffff4c4c7812 */ /* 0x000fe200078ec0ff */
[----:B------:R-:W-:-:S01]  /*bb80*/  FADD R79, R29, R60 ;  /* 0x0000003c1d4f7221 */ /* 0x000fc20000000000 */
[----:B------:R-:W-:Y:S01]  /*bb90*/  F2FP.SATFINITE.E4M3.F32.PACK_AB_MERGE_C R81, RZ, R28, RZ ;  /* 0x0000001cff51723e */ /* 0x000fe200048070ff */
[----:B------:R-:W-:-:S01]  /*bba0*/  FADD R83, R80, R83 ;  /* 0x0000005350537221 */ /* 0x000fc20000000000 */
[----:B------:R-:W-:Y:S01]  /*bbb0*/  F2FP.SATFINITE.E4M3.F32.PACK_AB_MERGE_C R86, RZ, R70, RZ ;  /* 0x00000046ff56723e */ /* 0x000fe200048070ff */
[----:B------:R-:W-:-:S01]  /*bbc0*/  FADD R28, R85, R168 ;  /* 0x000000a8551c7221 */ /* 0x000fc20000000000 */
[----:B------:R-:W-:Y:S01]  /*bbd0*/  LOP3.LUT R41, R41, 0xffff, RZ, 0xc0, !PT ;  /* 0x0000ffff29297812 */ /* 0x000fe200078ec0ff */
[----:B------:R-:W-:-:S01]  /*bbe0*/  FADD R83, R82, R83 ;  /* 0x0000005352537221 */ /* 0x000fc20000000000 */
[----:B------:R-:W-:Y:S01]  /*bbf0*/  PRMT R76, R76, 0x7604, R13 ;  /* 0x000076044c4c7816 */ /* 0x000fe2000000000d */
[----:B------:R-:W-:Y:S01]  /*bc00*/  IMAD.U32 R13, R14, 0x10000, RZ ;  /* 0x000100000e0d7824 */ /* 0x000fe200078e00ff */
[----:B------:R-:W-:Y:S01]  /*bc10*/  LOP3.LUT R85, R81, 0xff, RZ, 0xc0, !PT ;  /* 0x000000ff51557812 */ /* 0x000fe200078ec0ff */
[----:B------:R-:W-:Y:S01]  /*bc20*/  IMAD.U32 R14, R17, 0x10000, RZ ;  /* 0x00010000110e7824 */ /* 0x000fe200078e00ff */
[----:B------:R-:W-:Y:S01]  /*bc30*/  LOP3.LUT R86, R86, 0xffff, RZ, 0xc0, !PT ;  /* 0x0000ffff56567812 */ /* 0x000fe200078ec0ff */
[----:B------:R-:W-:Y:S01]  /*bc40*/  IMAD.U32 R17, R24, 0x10000, RZ ;  /* 0x0001000018117824 */ /* 0x000fe200078e00ff */
[----:B------:R-:W-:Y:S01]  /*bc50*/  PRMT R40, R41, 0x7604, R40 ;  /* 0x0000760429287816 */ /* 0x000fe20000000028 */
[----:B------:R-:W-:Y:S01]  /*bc60*/  IMAD.SHL.U32 R16, R16, 0x1000000, RZ ;  /* 0x0100000010107824 */ /* 0x000fe200078e00ff */
[----:B------:R-:W-:Y:S01]  /*bc70*/  F2FP.SATFINITE.E4M3.F32.PACK_AB_MERGE_C R29, RZ, R29, RZ ;  /* 0x0000001dff1d723e */ /* 0x000fe200048070ff */
[----:B------:R-:W-:-:S01]  /*bc80*/  FADD R84, R79, R84 ;  /* 0x000000544f547221 */ /* 0x000fc20000000000 */
[----:B------:R-:W-:Y:S01]  /*bc90*/  LOP3.LUT R65, R65, 0xff, RZ, 0xc0, !PT ;  /* 0x000000ff41417812 */ /* 0x000fe200078ec0ff */
[----:B------:R-:W-:Y:S01]  /*bca0*/  IMAD.U32 R24, R55, 0x10000, RZ ;  /* 0x0001000037187824 */ /* 0x000fe200078e00ff */
[----:B------:R-:W-:Y:S01]  /*bcb0*/  LOP3.LUT R64, R64, 0xffff, RZ, 0xc0, !PT ;  /* 0x0000ffff40407812 */ /* 0x000fe200078ec0ff */
[----:B------:R-:W-:-:S01]  /*bcc0*/  FADD R81, R87, R170 ;  /* 0x000000aa57517221 */ /* 0x000fc20000000000 */
[----:B------:R-:W-:Y:S01]  /*bcd0*/  PRMT R82, R86, 0x7604, R85 ;  /* 0x0000760456527816 */ /* 0x000fe20000000055 */
[----:B------:R-:W-:-:S01]  /*bce0*/  FADD R84, R84, R169 ;  /* 0x000000a954547221 */ /* 0x000fc20000000000 */
[----:B------:R-:W-:Y:S01]  /*bcf0*/  F2FP.SATFINITE.E4M3.F32.PACK_AB_MERGE_C R18, RZ, R18, RZ ;  /* 0x00000012ff12723e */ /* 0x000fe200048070ff */
[----:B------:R-:W-:-:S01]  /*bd00*/  FADD R28, R28, R83 ;  /* 0x000000531c1c7221 */ /* 0x000fc20000000000 */
[----:B------:R-:W-:Y:S01]  /*bd10*/  F2FP.SATFINITE.E4M3.F32.PACK_AB_MERGE_C R85, RZ, R32, RZ ;  /* 0x00000020ff55723e */ /* 0x000fe200048070ff */
[----:B------:R-:W-:-:S01]  /*bd20*/  FADD R81, R81, R84 ;  /* 0x0000005451517221 */ /* 0x000fc20000000000 */
[----:B------:R-:W-:Y:S01]  /*bd30*/  LOP3.LUT R40, R40, 0xff0000, R17, 0xf8, !PT ;  /* 0x00ff000028287812 */ /* 0x000fe200078ef811 */
[----:B------:R-:W-:Y:S01]  /*bd40*/  IMAD.U32 R17, R46, 0x10000, RZ ;  /* 0x000100002e117824 */ /* 0x000fe200078e00ff */
[----:B------:R-:W-:Y:S01]  /*bd50*/  LOP3.LUT R25, R25, 0xff, RZ, 0xc0, !PT ;  /* 0x000000ff19197812 */ /* 0x000fe200078ec0ff */
[----:B------:R-:W-:-:S01]  /*bd60*/  FADD R77, R171, R176 ;  /* 0x000000b0ab4d7221 */ /* 0x000fc20000000000 */
[----:B------:R-:W-:Y:S01]  /*bd70*/  LOP3.LUT R32, R29, 0xffff, RZ, 0xc0, !PT ;  /* 0x0000ffff1d207812 */ /* 0x000fe200078ec0ff */
[----:B------:R-:W-:-:S01]  /*bd80*/  FADD R79, R172, R175 ;  /* 0x000000afac4f7221 */ /* 0x000fc20000000000 */
[----:B------:R-:W-:Y:S01]  /*bd90*/  PRMT R64, R64, 0x7604, R65 ;  /* 0x0000760440407816 */ /* 0x000fe20000000041 */
[----:B------:R-:W-:-:S01]  /*bda0*/  FADD R80, R173, R178 ;  /* 0x000000b2ad507221 */ /* 0x000fc20000000000 */
[----:B------:R-:W-:Y:S01]  /*bdb0*/  LOP3.LUT R13, R82, 0xff0000, R13, 0xf8, !PT ;  /* 0x00ff0000520d7812 */ /* 0x000fe200078ef80d */
[----:B------:R-:W-:-:S01]  /*bdc0*/  FADD R70, R174, R177 ;  /* 0x000000b1ae467221 */ /* 0x000fc20000000000 */
[----:B------:R-:W-:Y:S01]  /*bdd0*/  LOP3.LUT R18, R18, 0xffff, RZ, 0xc0, !PT ;  /* 0x0000ffff12127812 */ /* 0x000fe200078ec0ff */
[----:B------:R-:W-:-:S01]  /*bde0*/  FADD R81, R28, R81 ;  /* 0x000000511c517221 */ /* 0x000fc20000000000 */
[----:B------:R-:W-:Y:S01]  /*bdf0*/  FSETP.GEU.AND P4, PT, R20, -126, PT ;  /* 0xc2fc00001400780b */ /* 0x000fe20003f8e000 */
[----:B------:R-:W-:-:S01]  /*be00*/  FADD R77, R77, R80 ;  /* 0x000000504d4d7221 */ /* 0x000fc20000000000 */
[----:B------:R-:W-:Y:S01]  /*be10*/  PRMT R25, R32, 0x7604, R25 ;  /* 0x0000760420197816 */ /* 0x000fe20000000019 */
[----:B------:R-:W-:-:S01]  /*be20*/  FADD R70, R79, R70 ;  /* 0x000000464f467221 */ /* 0x000fc20000000000 */
[----:B------:R-:W-:Y:S01]  /*be30*/  LOP3.LUT R64, R64, 0xff0000, R17, 0xf8, !PT ;  /* 0x00ff000040407812 */ /* 0x000fe200078ef811 */
[----:B------:R-:W-:Y:S01]  /*be40*/  IMAD.U32 R17, R58, 0x10000, RZ ;  /* 0x000100003a117824 */ /* 0x000fe200078e00ff */
[----:B------:R-:W-:Y:S01]  /*be50*/  FSETP.GEU.AND P3, PT, R12, -126, PT ;  /* 0xc2fc00000c00780b */ /* 0x000fe20003f6e000 */
[----:B------:R-:W-:-:S01]  /*be60*/  FADD R70, R77, R70 ;  /* 0x000000464d467221 */ /* 0x000fc20000000000 */
[----:B------:R-:W-:Y:S01]  /*be70*/  LOP3.LUT R16, R13, R16, RZ, 0xfc, !PT ;  /* 0x000000100d107212 */ /* 0x000fe200078efcff */
[----:B------:R-:W-:Y:S01]  /*be80*/  IMAD.SHL.U32 R13, R18, 0x1000000, RZ ;  /* 0x01000000120d7824 */ /* 0x000fe200078e00ff */
[----:B------:R-:W-:-:S02]  /*be90*/  LOP3.LUT R14, R25, 0xff0000, R14, 0xf8, !PT ;  /* 0x00ff0000190e7812 */ /* 0x000fc400078ef80e */
[----:B------:R-:W-:Y:S01]  /*bea0*/  F2FP.SATFINITE.E4M3.F32.PACK_AB_MERGE_C R33, RZ, R33, RZ ;  /* 0x00000021ff21723e */ /* 0x000fe200048070ff */
[----:B------:R-:W-:Y:S01]  /*beb0*/  @!P4 FMUL R20, R20, 0.5 ;  /* 0x3f0000001414c820 */ /* 0x000fe20000400000 */
[----:B------:R-:W-:Y:S02]  /*bec0*/  F2FP.SATFINITE.E4M3.F32.PACK_AB_MERGE_C R19, RZ, R19, RZ ;  /* 0x00000013ff13723e */ /* 0x000fe400048070ff */
[----:B------:R-:W-:Y:S02]  /*bed0*/  LOP3.LUT R76, R76, 0xff0000, R17, 0xf8, !PT ;  /* 0x00ff00004c4c7812 */ /* 0x000fe400078ef811 */
[----:B------:R-:W-:Y:S01]  /*bee0*/  F2FP.SATFINITE.E4M3.F32.PACK_AB_MERGE_C R21, RZ, R21, RZ ;  /* 0x00000015ff15723e */ /* 0x000fe200048070ff */
[----:B------:R-:W-:Y:S01]  /*bef0*/  IMAD.U32 R19, R19, 0x10000, RZ ;  /* 0x0001000013137824 */ /* 0x000fe200078e00ff */
[----:B------:R-:W-:Y:S01]  /*bf00*/  F2FP.SATFINITE.E4M3.F32.PACK_AB_MERGE_C R86, RZ, R36, RZ ;  /* 0x00000024ff56723e */ /* 0x000fe200048070ff */
[----:B------:R-:W-:Y:S01]  /*bf10*/  @!P3 FMUL R12, R12, 0.5 ;  /* 0x3f0000000c0cb820 */ /* 0x000fe20000400000 */
[----:B------:R-:W-:Y:S01]  /*bf20*/  LOP3.LUT R17, R14, R13, RZ, 0xfc, !PT ;  /* 0x0000000d0e117212 */ /* 0x000fe200078efcff */
[----:B------:R-:W-:Y:S01]  /*bf30*/  IMAD.SHL.U32 R13, R26, 0x1000000, RZ ;  /* 0x010000001a0d7824 */ /* 0x000fe200078e00ff */
[----:B------:R-:W-:-:S02]  /*bf40*/  LOP3.LUT R85, R85, 0xff, RZ, 0xc0, !PT ;  /* 0x000000ff55557812 */ /* 0x000fc400078ec0ff */
[----:B------:R-:W-:Y:S01]  /*bf50*/  LOP3.LUT R36, R33, 0xffff, RZ, 0xc0, !PT ;  /* 0x0000ffff21247812 */ /* 0x000fe200078ec0ff */
[----:B------:R-:W1:Y:S01]  /*bf60*/  MUFU.EX2 R12, R12 ;  /* 0x0000000c000c7308 */ /* 0x000e620000000800 */
[----:B------:R-:W-:Y:S02]  /*bf70*/  F2FP.SATFINITE.E4M3.F32.PACK_AB_MERGE_C R71, RZ, R71, RZ ;  /* 0x00000047ff47723e */ /* 0x000fe400048070ff */
[----:B------:R-:W-:Y:S02]  /*bf80*/  F2FP.SATFINITE.E4M3.F32.PACK_AB_MERGE_C R72, RZ, R72, RZ ;  /* 0x00000048ff48723e */ /* 0x000fe400048070ff */
[----:B------:R-:W-:Y:S02]  /*bf90*/  F2FP.SATFINITE.E4M3.F32.PACK_AB_MERGE_C R37, RZ, R37, RZ ;  /* 0x00000025ff25723e */ /* 0x000fe400048070ff */
[----:B------:R-:W-:Y:S02]  /*bfa0*/  F2FP.SATFINITE.E4M3.F32.PACK_AB_MERGE_C R48, RZ, R48, RZ ;  /* 0x00000030ff30723e */ /* 0x000fe400048070ff */
[----:B------:R-:W-:-:S02]  /*bfb0*/  F2FP.SATFINITE.E4M3.F32.PACK_AB_MERGE_C R49, RZ, R49, RZ ;  /* 0x00000031ff31723e */ /* 0x000fc400048070ff */
[----:B------:R-:W-:Y:S02]  /*bfc0*/  F2FP.SATFINITE.E4M3.F32.PACK_AB_MERGE_C R52, RZ, R52, RZ ;  /* 0x00000034ff34723e */ /* 0x000fe400048070ff */
[----:B------:R-:W-:Y:S02]  /*bfd0*/  F2FP.SATFINITE.E4M3.F32.PACK_AB_MERGE_C R53, RZ, R53, RZ ;  /* 0x00000035ff35723e */ /* 0x000fe400048070ff */
[----:B------:R-:W-:Y:S02]  /*bfe0*/  F2FP.SATFINITE.E4M3.F32.PACK_AB_MERGE_C R57, RZ, R57, RZ ;  /* 0x00000039ff39723e */ /* 0x000fe400048070ff */
[----:B------:R-:W-:Y:S01]  /*bff0*/  F2FP.SATFINITE.E4M3.F32.PACK_AB_MERGE_C R61, RZ, R61, RZ ;  /* 0x0000003dff3d723e */ /* 0x000fe200048070ff */
[----:B-1----:R-:W-:Y:S01]  /*c000*/  @!P3 FMUL R12, R12, R12 ;  /* 0x0000000c0c0cb220 */ /* 0x002fe20000400000 */
[----:B------:R-:W-:Y:S02]  /*c010*/  F2FP.SATFINITE.E4M3.F32.PACK_AB_MERGE_C R56, RZ, R56, RZ ;  /* 0x00000038ff38723e */ /* 0x000fe400048070ff */
[----:B------:R-:W-:Y:S01]  /*c020*/  F2FP.SATFINITE.E4M3.F32.PACK_AB_MERGE_C R60, RZ, R60, RZ ;  /* 0x0000003cff3c723e */ /* 0x000fe200048070ff */
[----:B------:R-:W-:-:S01]  /*c030*/  FFMA R3, R12, R3, R81 ;  /* 0x000000030c037223 */ /* 0x000fc20000000051 */
[----:B------:R-:W-:Y:S01]  /*c040*/  F2FP.SATFINITE.E4M3.F32.PACK_AB_MERGE_C R69, RZ, R69, RZ ;  /* 0x00000045ff45723e */ /* 0x000fe200048070ff */
[----:B------:R-:W-:Y:S01]  /*c050*/  FMUL R152, R152, R12 ;  /* 0x0000000c98987220 */ /* 0x000fe20000400000 */
[----:B------:R-:W-:Y:S01]  /*c060*/  F2FP.SATFINITE.E4M3.F32.PACK_AB_MERGE_C R68, RZ, R68, RZ ;  /* 0x00000044ff44723e */ /* 0x000fe200048070ff */
[-C--:B------:R-:W-:Y:S01]  /*c070*/  FMUL R153, R153, R12.reuse ;  /* 0x0000000c99997220 */ /* 0x080fe20000400000 */
        /* <DEDUP_REMOVED lines=8> */
[----:B------:R-:W-:Y:S01]  /*c100*/  LOP3.LUT R21, R21, 0xffff, RZ, 0xc0, !PT ;  /* 0x0000ffff15157812 */ /* 0x000fe200078ec0ff */
[-C--:B------:R-:W-:Y:S01]  /*c110*/  FMUL R164, R164, R12.reuse ;  /* 0x0000000ca4a47220 */ /* 0x080fe20000400000 */
[----:B------:R-:W-:Y:S01]  /*c120*/  F2FP.SATFINITE.E4M3.F32.PACK_AB_MERGE_C R63, RZ, R63, RZ ;  /* 0x0000003fff3f723e */ /* 0x000fe200048070ff */
[----:B------:R-:W-:Y:S01]  /*c130*/  FMUL R165, R165, R12 ;  /* 0x0000000ca5a57220 */ /* 0x000fe20000400000 */
[----:B------:R-:W-:Y:S01]  /*c140*/  F2FP.SATFINITE.E4M3.F32.PACK_AB_MERGE_C R44, RZ, R44, RZ ;  /* 0x0000002cff2c723e */ /* 0x000fe200048070ff */
[----:B------:R-:W-:Y:S01]  /*c150*/  IMAD.SHL.U32 R18, R21, 0x1000000, RZ ;  /* 0x0100000015127824 */ /* 0x000fe200078e00ff */
[----:B------:R-:W-:Y:S01]  /*c160*/  F2FP.SATFINITE.E4M3.F32.PACK_AB_MERGE_C R45, RZ, R45, RZ ;  /* 0x0000002dff2d723e */ /* 0x000fe200048070ff */
[----:B------:R-:W-:Y:S01]  /*c170*/  FMUL R136, R136, R12 ;  /* 0x0000000c88887220 */ /* 0x000fe20000400000 */
[----:B------:R-:W-:Y:S01]  /*c180*/  F2FP.SATFINITE.E4M3.F32.PACK_AB_MERGE_C R22, RZ, R22, RZ ;  /* 0x00000016ff16723e */ /* 0x000fe200048070ff */
[-C--:B------:R-:W-:Y:S01]  /*c190*/  FMUL R137, R137, R12.reuse ;  /* 0x0000000c89897220 */ /* 0x080fe20000400000 */
[----:B------:R-:W-:Y:S01]  /*c1a0*/  F2FP.SATFINITE.E4M3.F32.PACK_AB_MERGE_C R23, RZ, R23, RZ ;  /* 0x00000017ff17723e */ /* 0x000fe200048070ff */
[-C--:B------:R-:W-:Y:S01]  /*c1b0*/  FMUL R140, R140, R12.reuse ;  /* 0x0000000c8c8c7220 */ /* 0x080fe20000400000 */
[----:B------:R-:W-:Y:S01]  /*c1c0*/  PRMT R36, R36, 0x7604, R85 ;  /* 0x0000760424247816 */ /* 0x000fe20000000055 */
[----:B------:R-:W-:Y:S01]  /*c1d0*/  IMAD.U32 R22, R22, 0x10000, RZ ;  /* 0x0001000016167824 */ /* 0x000fe200078e00ff */
[----:B------:R-:W-:Y:S01]  /*c1e0*/  LOP3.LUT R71, R71, 0xff, RZ, 0xc0, !PT ;  /* 0x000000ff47477812 */ /* 0x000fe200078ec0ff */
[-C--:B------:R-:W-:Y:S01]  /*c1f0*/  FMUL R141, R141, R12.reuse ;  /* 0x0000000c8d8d7220 */ /* 0x080fe20000400000 */
[----:B------:R-:W-:Y:S01]  /*c200*/  LOP3.LUT R72, R72, 0xffff, RZ, 0xc0, !PT ;  /* 0x0000ffff48487812 */ /* 0x000fe200078ec0ff */
[-C--:B------:R-:W-:Y:S01]  /*c210*/  FMUL R144, R144, R12.reuse ;  /* 0x0000000c90907220 */ /* 0x080fe20000400000 */
[----:B------:R-:W-:Y:S01]  /*c220*/  F2FP.SATFINITE.E4M3.F32.PACK_AB_MERGE_C R35, RZ, R35, RZ ;  /* 0x00000023ff23723e */ /* 0x000fe200048070ff */
[----:B------:R-:W-:Y:S01]  /*c230*/  FMUL R145, R145, R12 ;  /* 0x0000000c91917220 */ /* 0x000fe20000400000 */
[----:B------:R-:W-:Y:S01]  /*c240*/  F2FP.SATFINITE.E4M3.F32.PACK_AB_MERGE_C R42, RZ, R42, RZ ;  /* 0x0000002aff2a723e */ /* 0x000fe200048070ff */
[----:B------:R-:W-:Y:S01]  /*c250*/  FMUL R148, R148, R12 ;  /* 0x0000000c94947220 */ /* 0x000fe20000400000 */
[----:B------:R-:W-:Y:S01]  /*c260*/  F2FP.SATFINITE.E4M3.F32.PACK_AB_MERGE_C R51, RZ, R51, RZ ;  /* 0x00000033ff33723e */ /* 0x000fe200048070ff */
[----:B------:R-:W-:Y:S01]  /*c270*/  IMAD.U32 R35, R35, 0x10000, RZ ;  /* 0x0001000023237824 */ /* 0x000fe200078e00ff */
[----:B------:R-:W-:Y:S01]  /*c280*/  F2FP.SATFINITE.E4M3.F32.PACK_AB_MERGE_C R66, RZ, R66, RZ ;  /* 0x00000042ff42723e */ /* 0x000fe200048070ff */
[----:B------:R-:W-:Y:S01]  /*c290*/  IMAD.U32 R42, R42, 0x10000, RZ ;  /* 0x000100002a2a7824 */ /* 0x000fe200078e00ff */
[----:B------:R-:W-:Y:S01]  /*c2a0*/  F2FP.SATFINITE.E4M3.F32.PACK_AB_MERGE_C R38, RZ, R38, RZ ;  /* 0x00000026ff26723e */ /* 0x000fe200048070ff */
[----:B------:R-:W-:Y:S01]  /*c2b0*/  IMAD.U32 R51, R51, 0x10000, RZ ;  /* 0x0001000033337824 */ /* 0x000fe200078e00ff */
[----:B------:R-:W-:Y:S01]  /*c2c0*/  F2FP.SATFINITE.E4M3.F32.PACK_AB_MERGE_C R43, RZ, R43, RZ ;  /* 0x0000002bff2b723e */ /* 0x000fe200048070ff */
[----:B------:R-:W-:Y:S01]  /*c2d0*/  IMAD.U32 R66, R66, 0x10000, RZ ;  /* 0x0001000042427824 */ /* 0x000fe200078e00ff */
[----:B------:R-:W-:Y:S01]  /*c2e0*/  F2FP.SATFINITE.E4M3.F32.PACK_AB_MERGE_C R47, RZ, R47, RZ ;  /* 0x0000002fff2f723e */ /* 0x000fe200048070ff */
[----:B------:R-:W-:Y:S01]  /*c2f0*/  FMUL R149, R149, R12 ;  /* 0x0000000c95957220 */ /* 0x000fe20000400000 */
[----:B------:R-:W-:Y:S01]  /*c300*/  F2FP.SATFINITE.E4M3.F32.PACK_AB_MERGE_C R50, RZ, R50, RZ ;  /* 0x00000032ff32723e */ /* 0x000fe200048070ff */
[----:B------:R-:W-:Y:S01]  /*c310*/  FMUL R120, R120, R12 ;  /* 0x0000000c78787220 */ /* 0x000fe20000400000 */
[----:B------:R-:W-:Y:S01]  /*c320*/  F2FP.SATFINITE.E4M3.F32.PACK_AB_MERGE_C R54, RZ, R54, RZ ;  /* 0x00000036ff36723e */ /* 0x000fe200048070ff */
[-C--:B------:R-:W-:Y:S01]  /*c330*/  FMUL R121, R121, R12.reuse ;  /* 0x0000000c79797220 */ /* 0x080fe20000400000 */
[----:B------:R-:W-:Y:S01]  /*c340*/  F2FP.SATFINITE.E4M3.F32.PACK_AB_MERGE_C R15, RZ, R15, RZ ;  /* 0x0000000fff0f723e */ /* 0x000fe200048070ff */
[-C--:B------:R-:W-:Y:S01]  /*c350*/  FMUL R124, R124, R12.reuse ;  /* 0x0000000c7c7c7220 */ /* 0x080fe20000400000 */
[----:B------:R-:W-:Y:S01]  /*c360*/  LOP3.LUT R86, R86, 0xff, RZ, 0xc0, !PT ;  /* 0x000000ff56567812 */ /* 0x000fe200078ec0ff */
[-C--:B------:R-:W-:Y:S01]  /*c370*/  FMUL R125, R125, R12.reuse ;  /* 0x0000000c7d7d7220 */ /* 0x080fe20000400000 */
[----:B------:R-:W-:Y:S01]  /*c380*/  LOP3.LUT R37, R37, 0xffff, RZ, 0xc0, !PT ;  /* 0x0000ffff25257812 */ /* 0x000fe200078ec0ff */
[----:B------:R-:W-:Y:S01]  /*c390*/  FMUL R128, R128, R12 ;  /* 0x0000000c80807220 */ /* 0x000fe20000400000 */
[----:B------:R-:W-:Y:S01]  /*c3a0*/  F2FP.SATFINITE.E4M3.F32.PACK_AB_MERGE_C R30, RZ, R30, RZ ;  /* 0x0000001eff1e723e */ /* 0x000fe200048070ff */
[-C--:B------:R-:W-:Y:S01]  /*c3b0*/  FMUL R129, R129, R12.reuse ;  /* 0x0000000c81817220 */ /* 0x080fe20000400000 */
[----:B------:R-:W-:Y:S01]  /*c3c0*/  LOP3.LUT R40, R40, R13, RZ, 0xfc, !PT ;  /* 0x0000000d28287212 */ /* 0x000fe200078efcff */
[-C--:B------:R-:W-:Y:S01]  /*c3d0*/  FMUL R132, R132, R12.reuse ;  /* 0x0000000c84847220 */ /* 0x080fe20000400000 */
[----:B------:R-:W-:Y:S01]  /*c3e0*/  LOP3.LUT R48, R48, 0xff, RZ, 0xc0, !PT ;  /* 0x000000ff30307812 */ /* 0x000fe200078ec0ff */
[----:B------:R-:W1:Y:S01]  /*c3f0*/  MUFU.EX2 R13, R20 ;  /* 0x00000014000d7308 */ /* 0x000e620000000800 */
[----:B------:R-:W-:Y:S01]  /*c400*/  LOP3.LUT R49, R49, 0xffff, RZ, 0xc0, !PT ;  /* 0x0000ffff31317812 */ /* 0x000fe200078ec0ff */
[-C--:B------:R-:W-:Y:S01]  /*c410*/  FMUL R133, R133, R12.reuse ;  /* 0x0000000c85857220 */ /* 0x080fe20000400000 */
        /* <DEDUP_REMOVED lines=15> */
[----:B-1----:R-:W-:Y:S01]  /*c510*/  @!P4 FMUL R13, R13, R13 ;  /* 0x0000000d0d0dc220 */ /* 0x002fe20000400000 */
[----:B------:R-:W-:Y:S01]  /*c520*/  LOP3.LUT R73, R73, 0xff, RZ, 0xc0, !PT ;  /* 0x000000ff49497812 */ /* 0x000fe200078ec0ff */
[----:B------:R-:W-:Y:S01]  /*c530*/  FMUL R117, R117, R12 ;  /* 0x0000000c75757220 */ /* 0x000fe20000400000 */
[----:B------:R-:W-:Y:S01]  /*c540*/  LOP3.LUT R74, R74, 0xffff, RZ, 0xc0, !PT ;  /* 0x0000ffff4a4a7812 */ /* 0x000fe200078ec0ff */
[----:B------:R-:W-:Y:S01]  /*c550*/  FFMA R2, R13, R2, R70 ;  /* 0x000000020d027223 */ /* 0x000fe20000000046 */
        /* <DEDUP_REMOVED lines=9> */
[----:B------:R-:W-:Y:S01]  /*c5f0*/  IMAD.SHL.U32 R63, R63, 0x1000000, RZ ;  /* 0x010000003f3f7824 */ /* 0x000fe200078e00ff */
[----:B------:R-:W-:Y:S01]  /*c600*/  LOP3.LUT R23, R23, 0xffff, RZ, 0xc0, !PT ;  /* 0x0000ffff17177812 */ /* 0x000fe200078ec0ff */
[-C--:B------:R-:W-:Y:S01]  /*c610*/  FMUL R162, R162, R13.reuse ;  /* 0x0000000da2a27220 */ /* 0x080fe20000400000 */
[----:B------:R-:W-:Y:S01]  /*c620*/  PRMT R71, R72, 0x7604, R71 ;  /* 0x0000760448477816 */ /* 0x000fe20000000047 */
[-C--:B------:R-:W-:Y:S01]  /*c630*/  FMUL R163, R163, R13.reuse ;  /* 0x0000000da3a37220 */ /* 0x080fe20000400000 */
[----:B------:R-:W-:Y:S01]  /*c640*/  LOP3.LUT R19, R36, 0xff0000, R19, 0xf8, !PT ;  /* 0x00ff000024137812 */ /* 0x000fe200078ef813 */
[----:B------:R-:W-:Y:S01]  /*c650*/  IMAD.SHL.U32 R23, R23, 0x1000000, RZ ;  /* 0x0100000017177824 */ /* 0x000fe200078e00ff */
[----:B------:R-:W-:Y:S01]  /*c660*/  LOP3.LUT R38, R38, 0xffff, RZ, 0xc0, !PT ;  /* 0x0000ffff26267812 */ /* 0x000fe200078ec0ff */
[-C--:B------:R-:W-:Y:S01]  /*c670*/  FMUL R166, R166, R13.reuse ;  /* 0x0000000da6a67220 */ /* 0x080fe20000400000 */
[----:B------:R-:W-:Y:S01]  /*c680*/  LOP3.LUT R43, R43, 0xffff, RZ, 0xc0, !PT ;  /* 0x0000ffff2b2b7812 */ /* 0x000fe200078ec0ff */
[-C--:B------:R-:W-:Y:S01]  /*c690*/  FMUL R167, R167, R13.reuse ;  /* 0x0000000da7a77220 */ /* 0x080fe20000400000 */
[----:B------:R-:W-:Y:S01]  /*c6a0*/  LOP3.LUT R47, R47, 0xffff, RZ, 0xc0, !PT ;  /* 0x0000ffff2f2f7812 */ /* 0x000fe200078ec0ff */
[----:B------:R-:W-:Y:S01]  /*c6b0*/  IMAD.SHL.U32 R38, R38, 0x1000000, RZ ;  /* 0x0100000026267824 */ /* 0x000fe200078e00ff */
[----:B------:R-:W-:Y:S01]  /*c6c0*/  LOP3.LUT R50, R50, 0xffff, RZ, 0xc0, !PT ;  /* 0x0000ffff32327812 */ /* 0x000fe200078ec0ff */
[----:B------:R-:W-:Y:S01]  /*c6d0*/  IMAD.SHL.U32 R43, R43, 0x1000000, RZ ;  /* 0x010000002b2b7824 */ /* 0x000fe200078e00ff */
[----:B------:R-:W-:Y:S01]  /*c6e0*/  LOP3.LUT R54, R54, 0xffff, RZ, 0xc0, !PT ;  /* 0x0000ffff36367812 */ /* 0x000fe200078ec0ff */
[----:B------:R-:W-:Y:S01]  /*c6f0*/  IMAD.SHL.U32 R14, R47, 0x1000000, RZ ;  /* 0x010000002f0e7824 */ /* 0x000fe200078e00ff */
[----:B------:R-:W-:Y:S01]  /*c700*/  LOP3.LUT R15, R15, 0xffff, RZ, 0xc0, !PT ;  /* 0x0000ffff0f0f7812 */ /* 0x000fe200078ec0ff */
[-C--:B------:R-:W-:Y:S01]  /*c710*/  FMUL R138, R138, R13.reuse ;  /* 0x0000000d8a8a7220 */ /* 0x080fe20000400000 */
[----:B------:R-:W-:Y:S01]  /*c720*/  PRMT R37, R37, 0x7604, R86 ;  /* 0x0000760425257816 */ /* 0x000fe20000000056 */
[----:B------:R-:W-:Y:S01]  /*c730*/  IMAD.SHL.U32 R54, R54, 0x1000000, RZ ;  /* 0x0100000036367824 */ /* 0x000fe200078e00ff */
[----:B------:R-:W-:Y:S01]  /*c740*/  LOP3.LUT R30, R30, 0xffff, RZ, 0xc0, !PT ;  /* 0x0000ffff1e1e7812 */ /* 0x000fe200078ec0ff */
[----:B------:R-:W-:Y:S01]  /*c750*/  IMAD.SHL.U32 R15, R15, 0x1000000, RZ ;  /* 0x010000000f0f7824 */ /* 0x000fe200078e00ff */
[----:B------:R-:W-:Y:S01]  /*c760*/  PRMT R48, R49, 0x7604, R48 ;  /* 0x0000760431307816 */ /* 0x000fe20000000030 */
[-C--:B------:R-:W-:Y:S01]  /*c770*/  FMUL R139, R139, R13.reuse ;  /* 0x0000000d8b8b7220 */ /* 0x080fe20000400000 */
[----:B------:R-:W-:Y:S01]  /*c780*/  PRMT R52, R53, 0x7604, R52 ;  /* 0x0000760435347816 */ /* 0x000fe20000000034 */
[----:B------:R-:W-:Y:S01]  /*c790*/  IMAD.SHL.U32 R30, R30, 0x1000000, RZ ;  /* 0x010000001e1e7824 */ /* 0x000fe200078e00ff */
[----:B------:R-:W-:Y:S01]  /*c7a0*/  PRMT R32, R32, 0x7604, R57 ;  /* 0x0000760420207816 */ /* 0x000fe20000000039 */
[-C--:B------:R-:W-:Y:S01]  /*c7b0*/  FMUL R142, R142, R13.reuse ;  /* 0x0000000d8e8e7220 */ /* 0x080fe20000400000 */
        /* <DEDUP_REMOVED lines=10> */
[----:B------:R-:W-:Y:S01]  /*c860*/  LOP3.LUT R24, R71, 0xff0000, R24, 0xf8, !PT ;  /* 0x00ff000047187812 */ /* 0x000fe200078ef818 */
[-C--:B------:R-:W-:Y:S01]  /*c870*/  FMUL R122, R122, R13.reuse ;  /* 0x0000000d7a7a7220 */ /* 0x080fe20000400000 */
[----:B------:R-:W-:Y:S01]  /*c880*/  LOP3.LUT R18, R19, R18, RZ, 0xfc, !PT ;  /* 0x0000001213127212 */ /* 0x000fe200078efcff */
[----:B------:R-:W-:Y:S01]  /*c890*/  IMAD.SHL.U32 R19, R50, 0x1000000, RZ ;  /* 0x0100000032137824 */ /* 0x000fe200078e00ff */
[----:B------:R-:W-:Y:S01]  /*c8a0*/  LOP3.LUT R22, R37, 0xff0000, R22, 0xf8, !PT ;  /* 0x00ff000025167812 */ /* 0x000fe200078ef816 */
[-C--:B------:R-:W-:Y:S01]  /*c8b0*/  FMUL R123, R123, R13.reuse ;  /* 0x0000000d7b7b7220 */ /* 0x080fe20000400000 */
        /* <DEDUP_REMOVED lines=15> */
[----:B------:R-:W-:Y:S01]  /*c9b0*/  FMUL R107, R107, R13 ;  /* 0x0000000d6b6b7220 */ /* 0x000fe20000400000 */
[----:B------:R-:W-:Y:S01]  /*c9c0*/  LOP3.LUT R24, R24, R59, RZ, 0xfc, !PT ;  /* 0x0000003b18187212 */ /* 0x000fe200078efcff */
[----:B------:R-:W-:Y:S01]  /*c9d0*/  FMUL R110, R110, R13 ;  /* 0x0000000d6e6e7220 */ /* 0x000fe20000400000 */
[----:B------:R-:W-:Y:S01]  /*c9e0*/  LOP3.LUT R63, R76, R63, RZ, 0xfc, !PT ;  /* 0x0000003f4c3f7212 */ /* 0x000fe200078efcff */
[----:B------:R-:W-:Y:S01]  /*c9f0*/  FMUL R111, R111, R13 ;  /* 0x0000000d6f6f7220 */ /* 0x000fe20000400000 */
[----:B------:R-:W-:Y:S01]  /*ca00*/  LOP3.LUT R23, R22, R23, RZ, 0xfc, !PT ;  /* 0x0000001716177212 */ /* 0x000fe200078efcff */
[-C--:B------:R-:W-:Y:S01]  /*ca10*/  FMUL R114, R114, R13.reuse ;  /* 0x0000000d72727220 */ /* 0x080fe20000400000 */
[----:B------:R-:W-:Y:S01]  /*ca20*/  LOP3.LUT R31, R31, R34, RZ, 0xfc, !PT ;  /* 0x000000221f1f7212 */ /* 0x000fe200078efcff */
[-C--:B------:R-:W-:Y:S01]  /*ca30*/  FMUL R115, R115, R13.reuse ;  /* 0x0000000d73737220 */ /* 0x080fe20000400000 */
[----:B------:R-:W-:Y:S01]  /*ca40*/  LOP3.LUT R38, R35, R38, RZ, 0xfc, !PT ;  /* 0x0000002623267212 */ /* 0x000fe200078efcff */
[----:B------:R-:W-:Y:S01]  /*ca50*/  FMUL R118, R118, R13 ;  /* 0x0000000d76767220 */ /* 0x000fe20000400000 */
        /* <DEDUP_REMOVED lines=14> */
[----:B------:R-:W-:Y:S01]  /*cb40*/  SEL R14, R17, R16, P1 ;  /* 0x00000010110e7207 */ /* 0x000fe20000800000 */
[----:B------:R-:W-:Y:S01]  /*cb50*/  FMUL R102, R102, R13 ;  /* 0x0000000d66667220 */ /* 0x000fe20000400000 */
[----:B------:R-:W-:Y:S01]  /*cb60*/  SEL R17, R16, R17, P1 ;  /* 0x0000001110117207 */ /* 0x000fe20000800000 */
[----:B------:R-:W-:Y:S01]  /*cb70*/  FMUL R103, R103, R13 ;  /* 0x0000000d67677220 */ /* 0x000fe20000400000 */
[----:B------:R-:W-:Y:S01]  /*cb80*/  SEL R28, R63, R24, P1 ;  /* 0x000000183f1c7207 */ /* 0x000fe20000800000 */
[----:B------:R-:W-:Y:S01]  /*cb90*/  FMUL R88, R88, R12 ;  /* 0x0000000c58587220 */ /* 0x000fe20000400000 */
[----:B------:R-:W-:Y:S01]  /*cba0*/  SEL R16, R23, R18, P1 ;  /* 0x0000001217107207 */ /* 0x000fe20000800000 */
[----:B------:R1:W2:Y:S01]  /*cbb0*/  SHFL.IDX PT, R14, R14, R9, 0x1c1f ;  /* 0x001c1f090e0e7589 */ /* 0x0002a200000e0000 */
[----:B------:R-:W-:Y:S01]  /*cbc0*/  SEL R63, R24, R63, P1 ;  /* 0x0000003f183f7207 */ /* 0x000fe20000800000 */
[-C--:B------:R-:W-:Y:S01]  /*cbd0*/  FMUL R89, R89, R12.reuse ;  /* 0x0000000c59597220 */ /* 0x080fe20000400000 */
[----:B------:R-:W-:Y:S01]  /*cbe0*/  SEL R23, R18, R23, P1 ;  /* 0x0000001712177207 */ /* 0x000fe20000800000 */
[----:B------:R1:W3:Y:S01]  /*cbf0*/  SHFL.IDX PT, R17, R17, R10, 0x1c1f ;  /* 0x001c1f0a11117589 */ /* 0x0002e200000e0000 */
[----:B------:R-:W-:Y:S01]  /*cc00*/  SEL R20, R38, R31, P1 ;  /* 0x0000001f26147207 */ /* 0x000fe20000800000 */
[----:B------:R-:W-:Y:S01]  /*cc10*/  FMUL R92, R92, R12 ;  /* 0x0000000c5c5c7220 */ /* 0x000fe20000400000 */
[----:B------:R-:W-:Y:S01]  /*cc20*/  SEL R22, R29, R32, P1 ;  /* 0x000000201d167207 */ /* 0x000fe20000800000 */
[----:B------:R1:W4:Y:S01]  /*cc30*/  SHFL.IDX PT, R16, R16, R9, 0x1c1f ;  /* 0x001c1f0910107589 */ /* 0x00032200000e0000 */
[----:B------:R-:W-:Y:S01]  /*cc40*/  SEL R26, R54, R19, P1 ;  /* 0x00000013361a7207 */ /* 0x000fe20000800000 */
[----:B------:R-:W-:Y:S01]  /*cc50*/  FMUL R93, R93, R12 ;  /* 0x0000000c5d5d7220 */ /* 0x000fe20000400000 */
[----:B------:R-:W-:Y:S01]  /*cc60*/  SEL R24, R15, R62, P1 ;  /* 0x0000003e0f187207 */ /* 0x000fe20000800000 */
[----:B------:R1:W1:Y:S01]  /*cc70*/  SHFL.IDX PT, R23, R23, R10, 0x1c1f ;  /* 0x001c1f0a17177589 */ /* 0x00026200000e0000 */
        /* <DEDUP_REMOVED lines=9> */
[-C--:B------:R-:W-:Y:S01]  /*cd10*/  FMUL R100, R100, R12.reuse ;  /* 0x0000000c64647220 */ /* 0x080fe20000400000 */
[----:B------:R-:W-:Y:S01]  /*cd20*/  SEL R27, R40, R27, P1 ;  /* 0x0000001b281b7207 */ /* 0x000fe20000800000 */
[----:B------:R1:W1:Y:S01]  /*cd30*/  SHFL.IDX PT, R31, R31, R10, 0x1c1f ;  /* 0x001c1f0a1f1f7589 */ /* 0x00026200000e0000 */
[----:B------:R-:W-:Y:S01]  /*cd40*/  SHF.L.U32 R21, R8, 0x1f, RZ ;  /* 0x0000001f08157819 */ /* 0x000fe200000006ff */
[----:B------:R-:W-:-:S02]  /*cd50*/  FMUL R101, R101, R12 ;  /* 0x0000000c65657220 */ /* 0x000fc40000400000 */
[----:B------:R1:W1:Y:S01]  /*cd60*/  SHFL.IDX PT, R13, R27, R10, 0x1c1f ;  /* 0x001c1f0a1b0d7589 */ /* 0x00026200000e0000 */
[----:B------:R1:W1:Y:S03]  /*cd70*/  SYNCS.PHASECHK.TRANS64.TRYWAIT P3, [UR10+0x1e000], R21 ;  /* 0x01e00015ff0075a7 */ /* 0x000266000806014a */
[----:B------:R1:W1:Y:S04]  /*cd80*/  SHFL.IDX PT, R22, R22, R9, 0x1c1f ;  /* 0x001c1f0916167589 */ /* 0x00026800000e0000 */
[----:B------:R1:W1:Y:S04]  /*cd90*/  SHFL.IDX PT, R29, R29, R10, 0x1c1f ;  /* 0x001c1f0a1d1d7589 */ /* 0x00026800000e0000 */
[----:B------:R1:W1:Y:S04]  /*cda0*/  SHFL.IDX PT, R30, R26, R9, 0x1c1f ;  /* 0x001c1f091a1e7589 */ /* 0x00026800000e0000 */
[----:B------:R1:W1:Y:S04]  /*cdb0*/  SHFL.IDX PT, R19, R19, R10, 0x1c1f ;  /* 0x001c1f0a13137589 */ /* 0x00026800000e0000 */
[----:B------:R1:W1:Y:S04]  /*cdc0*/  SHFL.IDX PT, R28, R28, R9, 0x1c1f ;  /* 0x001c1f091c1c7589 */ /* 0x00026800000e0000 */
[----:B------:R1:W1:Y:S04]  /*cdd0*/  SHFL.IDX PT, R63, R63, R10, 0x1c1f ;  /* 0x001c1f0a3f3f7589 */ /* 0x00026800000e0000 */
[----:B------:R1:W1:Y:S04]  /*cde0*/  SHFL.IDX PT, R32, R24, R9, 0x1c1f ;  /* 0x001c1f0918207589 */ /* 0x00026800000e0000 */
[----:B------:R1:W1:Y:S01]  /*cdf0*/  SHFL.IDX PT, R15, R15, R10, 0x1c1f ;  /* 0x001c1f0a0f0f7589 */ /* 0x00026200000e0000 */
[----:B--234-:R-:W-:Y:S05]  /*ce00*/  @!P0 BRA `(.L_x_39) ;  /* 0x0000000000048947 */ /* 0x01cfea0003800000 */
[----:B------:R-:W-:Y:S01]  /*ce10*/  BPT.TRAP 0x1 ;  /* 0x000000040000795c */ /* 0x000fe20000300000 */
.L_x_39:
[----:B-1----:R-:W-:Y:S05]  /*ce20*/  @P3 BRA `(.L_x_40) ;  /* 0x0000000000083947 */ /* 0x002fea0003800000 */
[----:B------:R-:W1:Y:S02]  /*ce30*/  SYNCS.PHASECHK.TRANS64.TRYWAIT P3, [UR10+0x1e000], R21 ;  /* 0x01e00015ff0075a7 */ /* 0x000e64000806014a */
[----:B-1----:R-:W-:Y:S05]  /*ce40*/  @!P3 BRA `(.L_x_41) ;  /* 0x000000440038b947 */ /* 0x002fea0003800000 */
.L_x_40:
[CCC-:B------:R-:W-:Y:S01]  /*ce50*/  PRMT R24, R14.reuse, R5.reuse, R17.reuse ;  /* 0x000000050e187216 */ /* 0x1c0fe20000000011 */
[----:B------:R-:W-:Y:S01]  /*ce60*/  UIMAD UR10, UR5, 0x500, UR6 ;  /* 0x00000500050a78a4 */ /* 0x000fe2000f8e0206 */
[-C--:B------:R-:W-:Y:S01]  /*ce70*/  PRMT R25, R14, R4.reuse, R17 ;  /* 0x000000040e197216 */ /* 0x080fe20000000011 */
[----:B------:R-:W-:Y:S01]  /*ce80*/  UMOV UR11, 0x40000040 ;  /* 0x40000040000b7882 */ /* 0x000fe20000000000 */
[C-C-:B------:R-:W-:Y:S01]  /*ce90*/  PRMT R26, R16.reuse, R5, R23.reuse ;  /* 0x00000005101a7216 */ /* 0x140fe20000000017 */
[----:B------:R-:W-:Y:S01]  /*cea0*/  UIADD3 UR14, UR10, 0x100, URZ ;  /* 0x000001000a0e7890 */ /* 0x000fe2000fffe03f */
[----:B------:R-:W-:Y:S01]  /*ceb0*/  PRMT R27, R16, R4, R23 ;  /* 0x00000004101b7216 */ /* 0x000fe20000000017 */
[----:B------:R-:W-:Y:S01]  /*cec0*/  UMOV UR15, 0x40000040 ;  /* 0x40000040000f7882 */ /* 0x000fe20000000000 */
[----:B------:R-:W-:Y:S02]  /*ced0*/  UIADD3 UR18, UR10, 0x200, URZ ;  /* 0x000002000a127890 */ /* 0x000fe4000fffe03f */
[----:B------:R-:W-:Y:S01]  /*cee0*/  WARPGROUP.ARRIVE ;  /* 0x00000000000079c5 */ /* 0x000fe20000000000 */
[----:B------:R-:W-:Y:S01]  /*cef0*/  UMOV UR19, 0x40000040 ;  /* 0x4000004000137882 */ /* 0x000fe20000000000 */
[----:B------:R-:W-:Y:S01]  /*cf00*/  UIADD3 UR22, UR10, 0x300, URZ ;  /* 0x000003000a167890 */ /* 0x000fe2000fffe03f */
[----:B------:R-:W-:Y:S01]  /*cf10*/  UMOV UR23, 0x40000040 ;  /* 0x4000004000177882 */ /* 0x000fe20000000000 */
[----:B------:R-:W-:-:S02]  /*cf20*/  UIADD3 UR26, UR10, 0x400, URZ ;  /* 0x000004000a1a7890 */ /* 0x000fc4000fffe03f */
[----:B------:R-:W-:Y:S01]  /*cf30*/  QGMMA.64x32x32.F32.E4M3.E4M3 R152, R24, gdesc[UR8], R152, gsb0 ;  /* 0x0060000818987df3 */ /* 0x000fe20008000898 */
[----:B------:R-:W-:Y:S01]  /*cf40*/  UMOV UR27, 0x40000040 ;  /* 0x40000040001b7882 */ /* 0x000fe20000000000 */
        /* <DEDUP_REMOVED lines=22> */
[CCC-:B------:R-:W-:Y:S02]  /*d0b0*/  PRMT R24, R18.reuse, R5.reuse, R13.reuse ;  /* 0x0000000512187216 */ /* 0x1c0fe4000000000d */
[-C--:B------:R-:W-:Y:S02]  /*d0c0*/  PRMT R25, R18, R4.reuse, R13 ;  /* 0x0000000412197216 */ /* 0x080fe4000000000d */
[C-C-:B------:R-:W-:Y:S02]  /*d0d0*/  PRMT R26, R20.reuse, R5, R31.reuse ;  /* 0x00000005141a7216 */ /* 0x140fe4000000001f */
[----:B------:R-:W-:-:S04]  /*d0e0*/  PRMT R27, R20, R4, R31 ;  /* 0x00000004141b7216 */ /* 0x000fc8000000001f */
        /* <DEDUP_REMOVED lines=55> */
[CCC-:B------:R-:W-:Y:S02]  /*d460*/  PRMT R24, R28.reuse, R5.reuse, R63.reuse ;  /* 0x000000051c187216 */ /* 0x1c0fe4000000003f */
[----:B------:R-:W-:Y:S02]  /*d470*/  PRMT R25, R28, R4, R63 ;  /* 0x000000041c197216 */ /* 0x000fe4000000003f */
[----:B------:R-:W-:-:S02]  /*d480*/  PRMT R26, R32, R5, R15 ;  /* 0x00000005201a7216 */ /* 0x000fc4000000000f */
[----:B------:R-:W-:-:S04]  /*d490*/  PRMT R27, R32, R4, R15 ;  /* 0x00000004201b7216 */ /* 0x000fc8000000000f */
        /* <DEDUP_REMOVED lines=17> */
.L_x_42:
[----:B------:R-:W-:-:S04]  /*d5b0*/  ULEA UR10, UR4, UR36, 0x3 ;  /* 0x00000024040a7291 */ /* 0x000fc8000f8e183f */
[----:B------:R-:W-:-:S04]  /*d5c0*/  UIADD3 UR10, UR10, 0x1e028, URZ ;  /* 0x0001e0280a0a7890 */ /* 0x000fc8000fffe03f */
[----:B------:R-:W-:-:S09]  /*d5d0*/  UPRMT UR10, URZ, 0x654, UR10 ;  /* 0x000006543f0a7896 */ /* 0x000fd2000800000a */
[----:B------:R-:W-:Y:S01]  /*d5e0*/  SYNCS.ARRIVE.TRANS64.RED.A1T0 RZ, [UR10], RZ ;  /* 0x000000ffffff79a7 */ /* 0x000fe2000810040a */
[----:B------:R-:W-:Y:S05]  /*d5f0*/  @P2 BRA `(.L_x_43) ;  /* 0x0000000000042947 */ /* 0x000fea0003800000 */
[----:B------:R-:W-:Y:S01]  /*d600*/  BPT.TRAP 0x1 ;  /* 0x000000040000795c */ /* 0x000fe20000300000 */
.L_x_43:
[----:B------:R-:W-:-:S04]  /*d610*/  UIADD3 UR4, UR4, 0x1, URZ ;  /* 0x0000000104047890 */ /* 0x000fc8000fffe03f */
[----:B------:R-:W-:-:S04]  /*d620*/  UISETP.NE.AND UP0, UPT, UR4, 0x5, UPT ;  /* 0x000000050400788c */ /* 0x000fc8000bf05270 */
[----:B------:R-:W-:Y:S01]  /*d630*/  USEL UR10, UR4, URZ, UP0 ;  /* 0x0000003f040a7287 */ /* 0x000fe20008000000 */
[----:B------:R-:W-:Y:S11]  /*d640*/  @!P0 BRA `(.L_x_44) ;  /* 0x0000000000048947 */ /* 0x000ff60003800000 */
[----:B------:R-:W-:Y:S01]  /*d650*/  BPT.TRAP 0x1 ;  /* 0x000000040000795c */ /* 0x000fe20000300000 */
.L_x_44:
[----:B------:R-:W-:-:S04]  /*d660*/  ULEA UR4, UR10, UR36, 0x3 ;  /* 0x000000240a047291 */ /* 0x000fc8000f8e183f */
[----:B------:R-:W-:-:S04]  /*d670*/  UIADD3 UR4, UR4, 0x1e028, URZ ;  /* 0x0001e02804047890 */ /* 0x000fc8000fffe03f */
[----:B------:R-:W-:-:S09]  /*d680*/  UPRMT UR4, URZ, 0x654, UR4 ;  /* 0x000006543f047896 */ /* 0x000fd20008000004 */
[----:B------:R-:W-:Y:S01]  /*d690*/  SYNCS.ARRIVE.TRANS64.RED.A1T0 RZ, [UR4], RZ ;  /* 0x000000ffffff79a7 */ /* 0x000fe20008100404 */
[----:B------:R-:W-:Y:S05]  /*d6a0*/  @P2 BRA `(.L_x_45) ;  /* 0x0000000000042947 */ /* 0x000fea0003800000 */
[----:B------:R-:W-:Y:S01]  /*d6b0*/  BPT.TRAP 0x1 ;  /* 0x000000040000795c */ /* 0x000fe20000300000 */
.L_x_45:
        /* <DEDUP_REMOVED lines=9> */
[----:B-1----:R-:W-:Y:S01]  /*d750*/  IMAD.MOV.U32 R12, RZ, RZ, R6 ;  /* 0x000000ffff0c7224 */ /* 0x002fe200078e0006 */
[----:B------:R-:W-:-:S02]  /*d760*/  USEL UR4, UR4, URZ, UP0 ;  /* 0x0000003f04047287 */ /* 0x000fc40008000000 */
[----:B------:R-:W-:Y:S02]  /*d770*/  USEL UR5, UR5, URZ, UP1 ;  /* 0x0000003f05057287 */ /* 0x000fe40008800000 */
[----:B------:R-:W-:Y:S01]  /*d780*/  LOP3.LUT R14, R8, UR10, RZ, 0x3c, !PT ;  /* 0x0000000a080e7c12 */ /* 0x000fe2000f8e3cff */
[----:B------:R-:W-:Y:S09]  /*d790*/  @P3 BRA `(.L_x_46) ;  /* 0xffffffb800a43947 */ /* 0x000ff2000383ffff */
.L_x_35:
[----:B------:R-:W1:Y:S01]  /*d7a0*/  SHFL.BFLY PT, R0, R3, 0x1, 0x1f ;  /* 0x0c201f0003007f89 */ /* 0x000e6200000e0000 */
[----:B------:R-:W-:Y:S01]  /*d7b0*/  BSSY B0, `(.L_x_47) ;  /* 0x0000023000007945 */ /* 0x000fe20003800000 */
[----:B------:R-:W-:Y:S02]  /*d7c0*/  IMAD.MOV.U32 R8, RZ, RZ, 0x3f800000 ;  /* 0x3f800000ff087424 */ /* 0x000fe400078e00ff */
[----:B------:R-:W2:Y:S01]  /*d7d0*/  SHFL.BFLY PT, R5, R2, 0x1, 0x1f ;  /* 0x0c201f0002057f89 */ /* 0x000ea200000e0000 */
[----:B------:R-:W-:Y:S02]  /*d7e0*/  IMAD.MOV.U32 R10, RZ, RZ, 0x3f800000 ;  /* 0x3f800000ff0a7424 */ /* 0x000fe400078e00ff */
[----:B------:R-:W-:Y:S02]  /*d7f0*/  IMAD.MOV.U32 R11, RZ, RZ, 0x7f800000 ;  /* 0x7f800000ff0b7424 */ /* 0x000fe400078e00ff */
[----:B-1----:R-:W-:Y:S01]  /*d800*/  FADD R0, R0, R3 ;  /* 0x0000000300007221 */ /* 0x002fe20000000000 */
[----:B--2---:R-:W-:-:S04]  /*d810*/  FADD R16, R5, R2 ;  /* 0x0000000205107221 */ /* 0x004fc80000000000 */
[----:B------:R-:W1:Y:S04]  /*d820*/  SHFL.BFLY PT, R9, R0, 0x2, 0x1f ;  /* 0x0c401f0000097f89 */ /* 0x000e6800000e0000 */
[----:B------:R-:W2:Y:S01]  /*d830*/  SHFL.BFLY PT, R17, R16, 0x2, 0x1f ;  /* 0x0c401f0010117f89 */ /* 0x000ea200000e0000 */
[C---:B-1----:R-:W-:Y:S01]  /*d840*/  FSETP.NE.AND P0, PT, R0.reuse, -R9, PT ;  /* 0x800000090000720b */ /* 0x042fe20003f05000 */
[----:B------:R-:W-:Y:S01]  /*d850*/  FADD R4, R0, R9 ;  /* 0x0000000900047221 */ /* 0x000fe20000000000 */
[----:B------:R-:W-:Y:S02]  /*d860*/  IMAD.MOV.U32 R9, RZ, RZ, 0x7f800000 ;  /* 0x7f800000ff097424 */ /* 0x000fe400078e00ff */
[----:B--2---:R-:W-:-:S09]  /*d870*/  FADD R5, R16, R17 ;  /* 0x0000001110057221 */ /* 0x004fd20000000000 */
[----:B------:R-:W-:Y:S05]  /*d880*/  @!P0 BRA `(.L_x_48) ;  /* 0x0000000000548947 */ /* 0x000fea0003800000 */
[----:B------:R-:W-:Y:S01]  /*d890*/  VIADD R0, R4, 0x1800000 ;  /* 0x0180000004007836 */ /* 0x000fe20000000000 */
[----:B------:R-:W-:Y:S04]  /*d8a0*/  BSSY B1, `(.L_x_49) ;  /* 0x000000c000017945 */ /* 0x000fe80003800000 */
[----:B------:R-:W-:-:S04]  /*d8b0*/  LOP3.LUT R0, R0, 0x7f800000, RZ, 0xc0, !PT ;  /* 0x7f80000000007812 */ /* 0x000fc800078ec0ff */
[----:B------:R-:W-:-:S13]  /*d8c0*/  ISETP.GT.U32.AND P0, PT, R0, 0x1ffffff, PT ;  /* 0x01ffffff0000780c */ /* 0x000fda0003f04070 */
[----:B------:R-:W-:Y:S05]  /*d8d0*/  @P0 BRA `(.L_x_50) ;  /* 0x0000000000100947 */ /* 0x000fea0003800000 */
[----:B------:R-:W-:Y:S01]  /*d8e0*/  IMAD.MOV.U32 R2, RZ, RZ, R4 ;  /* 0x000000ffff027224 */ /* 0x000fe200078e0004 */
[----:B------:R-:W-:-:S07]  /*d8f0*/  MOV R15, 0xd910 ;  /* 0x0000d910000f7802 */ /* 0x000fce0000000f00 */
[----:B------:R-:W-:Y:S05]  /*d900*/  CALL.REL.NOINC `($__internal_0_$__cuda_sm20_rcp_rn_f32_slowpath) ;  /* 0x0000003c00307944 */ /* 0x000fea0003c00000 */
[----:B------:R-:W-:Y:S05]  /*d910*/  BRA `(.L_x_51) ;  /* 0x0000000000107947 */ /* 0x000fea0003800000 */
.L_x_50:
[----:B------:R-:W1:Y:S02]  /*d920*/  MUFU.RCP R3, R4 ;  /* 0x0000000400037308 */ /* 0x000e640000001000 */
[----:B-1----:R-:W-:-:S04]  /*d930*/  FFMA R0, R4, R3, -1 ;  /* 0xbf80000004007423 */ /* 0x002fc80000000003 */
[----:B------:R-:W-:-:S04]  /*d940*/  FADD.FTZ R0, -R0, -RZ ;  /* 0x800000ff00007221 */ /* 0x000fc80000010100 */
[----:B------:R-:W-:-:S07]  /*d950*/  FFMA R10, R3, R0, R3 ;  /* 0x00000000030a7223 */ /* 0x000fce0000000003 */
.L_x_51:
[----:B------:R-:W-:Y:S05]  /*d960*/  BSYNC B1 ;  /* 0x0000000000017941 */ /* 0x000fea0003800000 */
.L_x_49:
[----:B------:R-:W-:Y:S01]  /*d970*/  FSETP.GEU.AND P0, PT, |R4|, 1.175494350822287508e-38, PT ;  /* 0x008000000400780b */ /* 0x000fe20003f0e200 */
[----:B------:R-:W-:-:S12]  /*d980*/  ULDC UR4, c[0x0][0x600] ;  /* 0x0001800000047ab9 */ /* 0x000fd80000000800 */
[----:B------:R-:W-:-:S04]  /*d990*/  @!P0 FMUL R4, R4, 16777216 ;  /* 0x4b80000004048820 */ /* 0x000fc80000400000 */
[----:B------:R-:W1:Y:S02]  /*d9a0*/  MUFU.LG2 R0, R4 ;  /* 0x0000000400007308 */ /* 0x000e640000000c00 */
[----:B-1----:R-:W-:-:S04]  /*d9b0*/  @!P0 FADD R0, R0, -24 ;  /* 0xc1c0000000008421 */ /* 0x002fc80000000000 */
[----:B------:R-:W-:-:S04]  /*d9c0*/  FMUL R11, R0, 0.69314718246459960938 ;  /* 0x3f317218000b7820 */ /* 0x000fc80000400000 */
[----:B------:R-:W-:-:S07]  /*d9d0*/  FFMA R11, R6, UR4, R11 ;  /* 0x00000004060b7c23 */ /* 0x000fce000800000b */
.L_x_48:
[----:B------:R-:W-:Y:S05]  /*d9e0*/  BSYNC B0 ;  /* 0x0000000000007941 */ /* 0x000fea0003800000 */
.L_x_47:
[----:B------:R-:W-:Y:S01]  /*d9f0*/  FSETP.NE.AND P0, PT, R16, -R17, PT ;  /* 0x800000111000720b */ /* 0x000fe20003f05000 */
[----:B------:R-:W-:Y:S01]  /*da00*/  ULDC UR4, c[0x0][0x608] ;  /* 0x0001820000047ab9 */ /* 0x000fe20000000800 */
[----:B------:R-:W-:Y:S01]  /*da10*/  BSSY B0, `(.L_x_52) ;  /* 0x0000041000007945 */ /* 0x000fe20003800000 */
[----:B------:R-:W-:-:S04]  /*da20*/  FMUL R10, R10, UR4 ;  /* 0x000000040a0a7c20 */ /* 0x000fc80008400000 */
        /* <DEDUP_REMOVED lines=40> */
[----:B------:R-:W-:Y:S06]  /*dcb0*/  @!P0 BRA `(.L_x_53) ;  /* 0x0000000000588947 */ /* 0x000fec0003800000 */
        /* <DEDUP_REMOVED lines=8> */
[----:B------:R-:W-:Y:S01]  /*dd40*/  IMAD.MOV.U32 R8, RZ, RZ, R10 ;  /* 0x000000ffff087224 */ /* 0x000fe200078e000a */
[----:B------:R-:W-:Y:S06]  /*dd50*/  BRA `(.L_x_56) ;  /* 0x0000000000107947 */ /* 0x000fec0003800000 */
.L_x_55:
[----:B------:R-:W1:Y:S02]  /*dd60*/  MUFU.RCP R8, R5 ;  /* 0x0000000500087308 */ /* 0x000e640000001000 */
[----:B-1----:R-:W-:-:S04]  /*dd70*/  FFMA R0, R5, R8, -1 ;  /* 0xbf80000005007423 */ /* 0x002fc80000000008 */
[----:B------:R-:W-:-:S04]  /*dd80*/  FADD.FTZ R3, -R0, -RZ ;  /* 0x800000ff00037221 */ /* 0x000fc80000010100 */
[----:B------:R-:W-:-:S07]  /*dd90*/  FFMA R8, R8, R3, R8 ;  /* 0x0000000308087223 */ /* 0x000fce0000000008 */
.L_x_56:
[----:B------:R-:W-:Y:S05]  /*dda0*/  BSYNC B1 ;  /* 0x0000000000017941 */ /* 0x000fea0003800000 */
.L_x_54:
[----:B------:R-:W-:Y:S01]  /*ddb0*/  FSETP.GEU.AND P0, PT, |R5|, 1.175494350822287508e-38, PT ;  /* 0x008000000500780b */ /* 0x000fe20003f0e200 */
[----:B------:R-:W-:-:S12]  /*ddc0*/  ULDC UR4, c[0x0][0x600] ;  /* 0x0001800000047ab9 */ /* 0x000fd80000000800 */
[----:B------:R-:W-:-:S04]  /*ddd0*/  @!P0 FMUL R5, R5, 16777216 ;  /* 0x4b80000005058820 */ /* 0x000fc80000400000 */
[----:B------:R-:W1:Y:S02]  /*dde0*/  MUFU.LG2 R0, R5 ;  /* 0x0000000500007308 */ /* 0x000e640000000c00 */
[----:B-1----:R-:W-:-:S04]  /*ddf0*/  @!P0 FADD R0, R0, -24 ;  /* 0xc1c0000000008421 */ /* 0x002fc80000000000 */
[----:B------:R-:W-:-:S04]  /*de00*/  FMUL R0, R0, 0.69314718246459960938 ;  /* 0x3f31721800007820 */ /* 0x000fc80000400000 */
[----:B------:R-:W-:-:S07]  /*de10*/  FFMA R9, R7, UR4, R0 ;  /* 0x0000000407097c23 */ /* 0x000fce0008000000 */
.L_x_53:
[----:B------:R-:W-:Y:S05]  /*de20*/  BSYNC B0 ;  /* 0x0000000000007941 */ /* 0x000fea0003800000 */
.L_x_52:
[----:B------:R-:W-:Y:S01]  /*de30*/  UISETP.NE.AND UP0, UPT, UR37, 0x1, UPT ;  /* 0x000000012500788c */ /* 0x000fe2000bf05270 */
[----:B------:R-:W1:Y:S01]  /*de40*/  S2R R18, SR_TID.X ;  /* 0x0000000000127919 */ /* 0x000e620000002100 */
[----:B------:R-:W-:Y:S02]  /*de50*/  ULDC.64 UR8, c[0x0][0x208] ;  /* 0x0000820000087ab9 */ /* 0x000fe40000000a00 */
[----:B------:R-:W-:-:S06]  /*de60*/  USEL UR4, URZ, 0x1, UP0 ;  /* 0x000000013f047887 */ /* 0x000fcc0008000000 */
[----:B------:R-:W-:Y:S01]  /*de70*/  IMAD.U32 R0, RZ, RZ, UR4 ;  /* 0x00000004ff007e24 */ /* 0x000fe2000f8e00ff */
[----:B------:R-:W-:Y:S02]  /*de80*/  ULDC UR4, c[0x0][0x608] ;  /* 0x0001820000047ab9 */ /* 0x000fe40000000800 */
[----:B------:R-:W-:Y:S02]  /*de90*/  FMUL R8, R8, UR4 ;  /* 0x0000000408087c20 */ /* 0x000fe40008400000 */
[----:B------:R-:W-:Y:S02]  /*dea0*/  SHF.L.U32 R0, R0, 0x1f, RZ ;  /* 0x0000001f00007819 */ /* 0x000fe400000006ff */
[-C--:B------:R-:W-:Y:S01]  /*deb0*/  FMUL R154, R154, R8.reuse ;  /* 0x000000089a9a7220 */ /* 0x080fe20000400000 */
[-C--:B------:R-:W-:Y:S01]  /*dec0*/  FMUL R22, R155, R8.reuse ;  /* 0x000000089b167220 */ /* 0x080fe20000400000 */
[----:B------:R-:W2:Y:S01]  /*ded0*/  SYNCS.PHASECHK.TRANS64.TRYWAIT P0, [UR28+0x8], R0 ;  /* 0x00000800ff0075a7 */ /* 0x000ea2000800015c */
        /* <DEDUP_REMOVED lines=14> */
[----:B-1----:R-:W-:Y:S01]  /*dfc0*/  LOP3.LUT P1, RZ, R18, 0x3, RZ, 0xc0, !PT ;  /* 0x0000000312ff7812 */ /* 0x002fe2000782c0ff */
        /* <DEDUP_REMOVED lines=8> */
[----:B------:R-:W-:Y:S01]  /*e050*/  LOP3.LUT R17, R18, 0x7f, RZ, 0xc0, !PT ;  /* 0x0000007f12117812 */ /* 0x000fe200078ec0ff */
[----:B--2---:R-:W-:Y:S06]  /*e060*/  @!P0 BRA `(.L_x_57) ;  /* 0x0000003000c88947 */ /* 0x004fec0003800000 */
.L_x_113:
[----:B------:R-:W-:Y:S01]  /*e070*/  USHF.L.U32 UR42, UR42, 0x6, URZ ;  /* 0x000000062a2a7899 */ /* 0x000fe2000800063f */
[----:B------:R-:W-:Y:S01]  /*e080*/  BSSY B0, `(.L_x_58) ;  /* 0x0000018000007945 */ /* 0x000fe20003800000 */
[----:B------:R-:W-:Y:S02]  /*e090*/  SHF.R.U32.HI R18, RZ, 0x2, R18 ;  /* 0x00000002ff127819 */ /* 0x000fe40000011612 */
[----:B------:R-:W-:Y:S01]  /*e0a0*/  SHF.R.U32.HI R19, RZ, 0x5, R17 ;  /* 0x00000005ff137819 */ /* 0x000fe20000011611 */
[----:B------:R-:W-:Y:S07]  /*e0b0*/  @P1 BRA `(.L_x_59) ;  /* 0x0000000000501947 */ /* 0x000fee0003800000 */
[----:B------:R-:W2:Y:S01]  /*e0c0*/  S2UR UR4, SR_CTAID.Y ;  /* 0x00000000000479c3 */ /* 0x000ea20000002600 */
[----:B-1----:R-:W-:Y:S01]  /*e0d0*/  IMAD.SHL.U32 R3, R19, 0x10, RZ ;  /* 0x0000001013037824 */ /* 0x002fe200078e00ff */
[----:B------:R-:W-:Y:S01]  /*e0e0*/  LOP3.LUT R0, R18, 0x7, RZ, 0xc0, !PT ;  /* 0x0000000712007812 */ /* 0x000fe200078ec0ff */
[----:B------:R-:W-:-:S03]  /*e0f0*/  ULDC.64 UR6, c[0x0][0x688] ;  /* 0x0001a20000067ab9 */ /* 0x000fc60000000a00 */
[----:B------:R-:W-:Y:S02]  /*e100*/  LOP3.LUT R0, R3, 0xfffffff0, R0, 0xe2, !PT ;  /* 0xfffffff003007812 */ /* 0x000fe400078ee200 */
[----:B------:R-:W1:Y:S03]  /*e110*/  S2UR UR5, SR_CTAID.Z ;  /* 0x00000000000579c3 */ /* 0x000e660000002700 */
[----:B------:R-:W-:-:S04]  /*e120*/  VIADD R3, R0, UR42 ;  /* 0x0000002a00037c36 */ /* 0x000fc80008000000 */
[----:B------:R-:W-:Y:S01]  /*e130*/  VIADD R2, R3, 0x8 ;  /* 0x0000000803027836 */ /* 0x000fe20000000000 */
[----:B--2---:R-:W-:-:S04]  /*e140*/  UIMAD UR4, UR4, UR6, UR42 ;  /* 0x00000006040472a4 */ /* 0x004fc8000f8e022a */
[----:B-1----:R-:W-:-:S03]  /*e150*/  UIMAD UR4, UR5, UR7, UR4 ;  /* 0x00000007050472a4 */ /* 0x002fc6000f8e0204 */
[----:B------:R-:W-:Y:S02]  /*e160*/  ULDC UR5, c[0x0][0x288] ;  /* 0x0000a20000057ab9 */ /* 0x000fe40000000800 */
[----:B------:R-:W-:Y:S02]  /*e170*/  ISETP.GE.U32.AND P0, PT, R3, UR5, PT ;  /* 0x0000000503007c0c */ /* 0x000fe4000bf06070 */
[----:B------:R-:W-:Y:S02]  /*e180*/  IADD3 R0, P2, R0, UR4, RZ ;  /* 0x0000000400007c10 */ /* 0x000fe4000ff5e0ff */
[----:B------:R-:W-:Y:S01]  /*e190*/  ISETP.GE.U32.AND P1, PT, R2, UR5, PT ;  /* 0x0000000502007c0c */ /* 0x000fe2000bf26070 */
[----:B------:R-:W-:Y:S02]  /*e1a0*/  ULDC.64 UR4, c[0x0][0x680] ;  /* 0x0001a00000047ab9 */ /* 0x000fe40000000a00 */
[----:B------:R-:W-:Y:S01]  /*e1b0*/  IMAD.X R3, RZ, RZ, RZ, P2 ;  /* 0x000000ffff037224 */ /* 0x000fe200010e06ff */
[----:B------:R-:W-:-:S04]  /*e1c0*/  LEA R2, P2, R0, UR4, 0x2 ;  /* 0x0000000400027c11 */ /* 0x000fc8000f8410ff */
[----:B------:R-:W-:-:S05]  /*e1d0*/  LEA.HI.X R3, R0, UR5, R3, 0x2, P2 ;  /* 0x0000000500037c11 */ /* 0x000fca00090f1403 */
[----:B------:R2:W-:Y:S04]  /*e1e0*/  @!P0 STG.E desc[UR8][R2.64], R11 ;  /* 0x0000000b02008986 */ /* 0x0005e8000c101908 */
[----:B------:R2:W-:Y:S02]  /*e1f0*/  @!P1 STG.E desc[UR8][R2.64+0x20], R9 ;  /* 0x0000200902009986 */ /* 0x0005e4000c101908 */
.L_x_59:
[----:B------:R-:W-:Y:S05]  /*e200*/  BSYNC B0 ;  /* 0x0000000000007941 */ /* 0x000fea0003800000 */
.L_x_58:
[----:B------:R-:W-:Y:S01]  /*e210*/  ULDC.64 UR4, c[0x0][0x730] ;  /* 0x0001cc0000047ab9 */ /* 0x000fe20000000a00 */
[-C--:B------:R-:W-:Y:S01]  /*e220*/  FMUL R106, R106, R8.reuse ;  /* 0x000000086a6a7220 */ /* 0x080fe20000400000 */
[----:B------:R-:W-:Y:S01]  /*e230*/  ISETP.NE.U32.AND P0, PT, RZ, UR4, PT ;  /* 0x00000004ff007c0c */ /* 0x000fe2000bf05070 */
[-C--:B------:R-:W-:Y:S01]  /*e240*/  FMUL R48, R107, R8.reuse ;  /* 0x000000086b307220 */ /* 0x080fe20000400000 */
[-C--:B------:R-:W-:Y:S01]  /*e250*/  FMUL R110, R110, R8.reuse ;  /* 0x000000086e6e7220 */ /* 0x080fe20000400000 */
[-C--:B------:R-:W-:Y:S01]  /*e260*/  FMUL R50, R111, R8.reuse ;  /* 0x000000086f327220 */ /* 0x080fe20000400000 */
[----:B------:R-:W-:Y:S01]  /*e270*/  ISETP.NE.AND.EX P0, PT, RZ, UR5, PT, P0 ;  /* 0x00000005ff007c0c */ /* 0x000fe2000bf05300 */
        /* <DEDUP_REMOVED lines=12> */
[----:B------:R-:W-:Y:S06]  /*e340*/  @P0 BRA `(.L_x_60) ;  /* 0x0000000000200947 */ /* 0x000fec0003800000 */
[----:B------:R-:W-:Y:S02]  /*e350*/  ULDC.64 UR4, c[0x0][0x728] ;  /* 0x0001ca0000047ab9 */ /* 0x000fe40000000a00 */
[----:B------:R-:W-:-:S04]  /*e360*/  ISETP.NE.U32.AND P0, PT, RZ, UR4, PT ;  /* 0x00000004ff007c0c */ /* 0x000fc8000bf05070 */
[----:B------:R-:W-:-:S13]  /*e370*/  ISETP.NE.AND.EX P0, PT, RZ, UR5, PT, P0 ;  /* 0x00000005ff007c0c */ /* 0x000fda000bf05300 */
[----:B------:R-:W-:Y:S05]  /*e380*/  @!P0 BRA `(.L_x_61) ;  /* 0x00000000000c8947 */ /* 0x000fea0003800000 */
[----:B-12---:R-:W1:Y:S02]  /*e390*/  LDC.64 R2, c[0x0][0x728] ;  /* 0x0001ca00ff027b82 */ /* 0x006e640000000a00 */
[----:B-1----:R3:W5:Y:S01]  /*e3a0*/  LDG.E R2, desc[UR8][R2.64] ;  /* 0x0000000802027981 */ /* 0x002762000c1e1900 */
[----:B------:R-:W-:Y:S05]  /*e3b0*/  BRA `(.L_x_60) ;  /* 0x0000000000047947 */ /* 0x000fea0003800000 */
.L_x_61:
[----:B--2---:R-:W4:Y:S02]  /*e3c0*/  LDC R2, c[0x0][0x720] ;  /* 0x0001c800ff027b82 */ /* 0x004f240000000800 */
.L_x_60:
[----:B-1----:R-:W-:Y:S01]  /*e3d0*/  MOV R0, RZ ;  /* 0x000000ff00007202 */ /* 0x002fe20000000f00 */
[----:B----45:R-:W-:-:S03]  /*e3e0*/  IMAD.MOV.U32 R43, RZ, RZ, R2 ;  /* 0x000000ffff2b7224 */ /* 0x030fc600078e0002 */
[----:B------:R-:W-:-:S13]  /*e3f0*/  LOP3.LUT P0, RZ, R0, 0x9f, RZ, 0xc0, !PT ;  /* 0x0000009f00ff7812 */ /* 0x000fda000780c0ff */
[----:B------:R-:W-:Y:S05]  /*e400*/  @!P0 BRA `(.L_x_62) ;  /* 0x0000000000408947 */ /* 0x000fea0003800000 */
[----:B------:R-:W-:Y:S01]  /*e410*/  MOV R0, 0x0 ;  /* 0x0000000000007802 */ /* 0x000fe20000000f00 */
[----:B------:R-:W-:Y:S01]  /*e420*/  ULDC.64 UR4, c[0x4][0x70] ;  /* 0x01001c0000047ab9 */ /* 0x000fe20000000a00 */
[----:B------:R-:W-:Y:S01]  /*e430*/  ULDC.64 UR6, c[0x4][0x8] ;  /* 0x0100020000067ab9 */ /* 0x000fe20000000a00 */
[----:B------:R-:W-:Y:S01]  /*e440*/  IMAD.U32 R4, RZ, RZ, UR4 ;  /* 0x00000004ff047e24 */ /* 0x000fe2000f8e00ff */
[----:B--23--:R1:W2:Y:S01]  /*e450*/  LDC.64 R2, c[0x4][R0] ;  /* 0x0100000000027b82 */ /* 0x00c2a20000000a00 */
[----:B------:R-:W-:Y:S01]  /*e460*/  IMAD.U32 R5, RZ, RZ, UR5 ;  /* 0x00000005ff057e24 */ /* 0x000fe2000f8e00ff */
[----:B------:R-:W-:Y:S01]  /*e470*/  ULDC.64 UR4, c[0x4][0x78] ;  /* 0x01001e0000047ab9 */ /* 0x000fe20000000a00 */
[----:B------:R-:W-:Y:S02]  /*e480*/  IMAD.U32 R10, RZ, RZ, UR6 ;  /* 0x00000006ff0a7e24 */ /* 0x000fe4000f8e00ff */
[----:B------:R-:W-:Y:S02]  /*e490*/  IMAD.U32 R6, RZ, RZ, UR4 ;  /* 0x00000004ff067e24 */ /* 0x000fe4000f8e00ff */
[----:B------:R-:W-:-:S02]  /*e4a0*/  IMAD.U32 R7, RZ, RZ, UR5 ;  /* 0x00000005ff077e24 */ /* 0x000fc4000f8e00ff */
[----:B------:R-:W-:Y:S02]  /*e4b0*/  IMAD.U32 R11, RZ, RZ, UR7 ;  /* 0x00000007ff0b7e24 */ /* 0x000fe4000f8e00ff */
[----:B------:R-:W-:Y:S02]  /*e4c0*/  IMAD.MOV.U32 R8, RZ, RZ, 0x70 ;  /* 0x00000070ff087424 */ /* 0x000fe400078e00ff */
[----:B------:R-:W-:Y:S02]  /*e4d0*/  IMAD.MOV.U32 R12, RZ, RZ, 0x1 ;  /* 0x00000001ff0c7424 */ /* 0x000fe400078e00ff */
[----:B-1----:R-:W-:-:S07]  /*e4e0*/  IMAD.MOV.U32 R13, RZ, RZ, RZ ;  /* 0x000000ffff0d7224 */ /* 0x002fce00078e00ff */
[----:B------:R-:W-:-:S07]  /*e4f0*/  LEPC R20, `(.L_x_62) ;  /* 0x000000001014794e */ /* 0x000fce0000000000 */
[----:B--2---:R-:W-:Y:S05]  /*e500*/  CALL.ABS.NOINC R2 ;  /* 0x0000000002007343 */ /* 0x004fea0003c00000 */
.L_x_62:
[----:B------:R-:W-:Y:S02]  /*e510*/  IMAD.U32 R16, RZ, RZ, UR36 ;  /* 0x00000024ff107e24 */ /* 0x000fe4000f8e00ff */
[----:B--23--:R-:W-:-:S04]  /*e520*/  IMAD.U32 R3, RZ, RZ, UR37 ;  /* 0x00000025ff037e24 */ /* 0x00cfc8000f8e00ff */
[----:B------:R-:W-:-:S04]  /*e530*/  IMAD R16, R3, 0x1100, R16 ;  /* 0x0000110003107824 */ /* 0x000fc800078e0210 */
[----:B------:R-:W-:-:S05]  /*e540*/  VIADD R0, R16, 0xffffef00 ;  /* 0xffffef0010007836 */ /* 0x000fca0000000000 */
[----:B------:R-:W-:-:S13]  /*e550*/  LOP3.LUT P0, RZ, R0, 0x90, RZ, 0xc0, !PT ;  /* 0x0000009000ff7812 */ /* 0x000fda000780c0ff */
[----:B------:R-:W-:Y:S05]  /*e560*/  @!P0 BRA `(.L_x_63) ;  /* 0x0000000000408947 */ /* 0x000fea0003800000 */
[----:B------:R-:W-:Y:S01]  /*e570*/  MOV R0, 0x0 ;  /* 0x0000000000007802 */ /* 0x000fe20000000f00 */
[----:B------:R-:W-:Y:S01]  /*e580*/  ULDC.64 UR4, c[0x4][0x70] ;  /* 0x01001c0000047ab9 */ /* 0x000fe20000000a00 */
[----:B------:R-:W-:Y:S01]  /*e590*/  ULDC.64 UR6, c[0x4][0x78] ;  /* 0x01001e0000067ab9 */ /* 0x000fe20000000a00 */
[----:B------:R-:W-:Y:S01]  /*e5a0*/  IMAD.U32 R4, RZ, RZ, UR4 ;  /* 0x00000004ff047e24 */ /* 0x000fe2000f8e00ff */
[----:B------:R1:W2:Y:S01]  /*e5b0*/  LDC.64 R2, c[0x4][R0] ;  /* 0x0100000000027b82 */ /* 0x0002a20000000a00 */
        /* <DEDUP_REMOVED lines=11> */
.L_x_63:
[----:B------:R-:W1:Y:S01]  /*e670*/  S2R R3, SR_TID.X ;  /* 0x0000000000037919 */ /* 0x000e620000002100 */
[----:B------:R-:W-:Y:S01]  /*e680*/  ULDC.64 UR4, c[0x0][0x730] ;  /* 0x0001cc0000047ab9 */ /* 0x000fe20000000a00 */
[----:B------:R-:W-:Y:S01]  /*e690*/  IMAD.SHL.U32 R18, R18, 0x20, RZ ;  /* 0x0000002012127824 */ /* 0x000fe200078e00ff */
[----:B------:R-:W-:Y:S01]  /*e6a0*/  ISETP.NE.U32.AND P0, PT, RZ, UR4, PT ;  /* 0x00000004ff007c0c */ /* 0x000fe2000bf05070 */
[----:B------:R-:W-:-:S03]  /*e6b0*/  VIADD R17, R17, 0x1f ;  /* 0x0000001f11117836 */ /* 0x000fc60000000000 */
[----:B------:R-:W-:Y:S02]  /*e6c0*/  ISETP.NE.AND.EX P0, PT, RZ, UR5, PT, P0 ;  /* 0x00000005ff007c0c */ /* 0x000fe4000bf05300 */
[----:B------:R-:W-:Y:S02]  /*e6d0*/  LOP3.LUT R18, R18, 0x60, RZ, 0xc0, !PT ;  /* 0x0000006012127812 */ /* 0x000fe400078ec0ff */
[----:B------:R-:W-:-:S09]  /*e6e0*/  ISETP.GT.U32.AND P1, PT, R17, 0x3e, PT ;  /* 0x0000003e1100780c */ /* 0x000fd20003f24070 */
[----:B------:R-:W2:Y:S01]  /*e6f0*/  @P0 LDC R43, c[0x0][0x720] ;  /* 0x0001c800ff2b0b82 */ /* 0x000ea20000000800 */
[C---:B-1----:R-:W-:Y:S02]  /*e700*/  IMAD.SHL.U32 R0, R3.reuse, 0x2, RZ ;  /* 0x0000000203007824 */ /* 0x042fe400078e00ff */
[----:B------:R-:W-:-:S03]  /*e710*/  IMAD.SHL.U32 R2, R3, 0x8, RZ ;  /* 0x0000000803027824 */ /* 0x000fc600078e00ff */
[----:B------:R-:W-:Y:S02]  /*e720*/  LOP3.LUT R0, R0, 0x6, RZ, 0xc0, !PT ;  /* 0x0000000600007812 */ /* 0x000fe400078ec0ff */
[----:B------:R-:W-:-:S03]  /*e730*/  LOP3.LUT R2, R2, 0x80, RZ, 0xc0, !PT ;  /* 0x0000008002027812 */ /* 0x000fc600078ec0ff */
[----:B------:R-:W-:Y:S01]  /*e740*/  IMAD R19, R19, 0x200, R0 ;  /* 0x0000020013137824 */ /* 0x000fe200078e0200 */
[--C-:B------:R-:W-:Y:S01]  /*e750*/  LOP3.LUT R2, R2, 0x10, R3.reuse, 0xf8, !PT ;  /* 0x0000001002027812 */ /* 0x100fe200078ef803 */
[-C--:B--2---:R-:W-:Y:S01]  /*e760*/  FMUL R5, R24, R43.reuse ;  /* 0x0000002b18057220 */ /* 0x084fe20000400000 */
[----:B------:R-:W-:Y:S01]  /*e770*/  SHF.R.U32.HI R0, RZ, 0x4, R3 ;  /* 0x00000004ff007819 */ /* 0x000fe20000011603 */
[----:B------:R-:W-:Y:S01]  /*e780*/  FMUL R3, R22, R43 ;  /* 0x0000002b16037220 */ /* 0x000fe20000400000 */
[----:B------:R-:W-:Y:S01]  /*e790*/  IADD3 R19, R2, R19, R18 ;  /* 0x0000001302137210 */ /* 0x000fe20007ffe012 */
[-C--:B------:R-:W-:Y:S01]  /*e7a0*/  FMUL R7, R26, R43.reuse ;  /* 0x0000002b1a077220 */ /* 0x080fe20000400000 */
[----:B------:R-:W-:Y:S01]  /*e7b0*/  LOP3.LUT P0, RZ, R0, 0x1, RZ, 0xc0, !PT ;  /* 0x0000000100ff7812 */ /* 0x000fe2000780c0ff */
[-C--:B------:R-:W-:Y:S01]  /*e7c0*/  FMUL R9, R28, R43.reuse ;  /* 0x0000002b1c097220 */ /* 0x080fe20000400000 */
[----:B------:R-:W-:Y:S01]  /*e7d0*/  FMUL R10, R30, R43 ;  /* 0x0000002b1e0a7220 */ /* 0x000fe20000400000 */
[----:B------:R-:W-:-:S02]  /*e7e0*/  IMAD.IADD R44, R16, 0x1, R19 ;  /* 0x00000001102c7824 */ /* 0x000fc400078e0213 */
[-C--:B------:R-:W-:Y:S01]  /*e7f0*/  FMUL R12, R32, R43.reuse ;  /* 0x0000002b200c7220 */ /* 0x080fe20000400000 */
[-C--:B------:R-:W-:Y:S01]  /*e800*/  FMUL R14, R34, R43.reuse ;  /* 0x0000002b220e7220 */ /* 0x080fe20000400000 */
[-C--:B------:R-:W-:Y:S01]  /*e810*/  FMUL R17, R36, R43.reuse ;  /* 0x0000002b24117220 */ /* 0x080fe20000400000 */
[----:B------:R-:W-:Y:S02]  /*e820*/  VIADD R0, R44, 0xffffef00 ;  /* 0xffffef002c007836 */ /* 0x000fe40000000000 */
[-C--:B------:R-:W-:Y:S01]  /*e830*/  FMUL R19, R38, R43.reuse ;  /* 0x0000002b26137220 */ /* 0x080fe20000400000 */
[----:B------:R-:W-:Y:S02]  /*e840*/  VIADD R8, R44, 0xffffef10 ;  /* 0xffffef102c087836 */ /* 0x000fe40000000000 */
[-C--:B------:R-:W-:Y:S01]  /*e850*/  FMUL R21, R40, R43.reuse ;  /* 0x0000002b28157220 */ /* 0x080fe20000400000 */
[-C--:B------:R-:W-:Y:S01]  /*e860*/  FMUL R23, R42, R43.reuse ;  /* 0x0000002b2a177220 */ /* 0x080fe20000400000 */
[----:B------:R-:W-:Y:S01]  /*e870*/  FMUL R152, R152, R43 ;  /* 0x0000002b98987220 */ /* 0x000fe20000400000 */
[----:B------:R-:W-:-:S02]  /*e880*/  @P0 VIADD R8, R0, 0xfffffff0 ;  /* 0xfffffff000080836 */ /* 0x000fc40000000000 */
        /* <DEDUP_REMOVED lines=68> */
[----:B------:R-:W-:-:S02]  /*ecd0*/  F2FP.SATFINITE.E4M3.F32.PACK_AB_MERGE_C R153, R153, R152, RZ ;  /* 0x000000989999723e */ /* 0x000fc400048070ff */
[----:B------:R-:W-:Y:S02]  /*ece0*/  F2FP.SATFINITE.E4M3.F32.PACK_AB_MERGE_C R3, R3, R0, RZ ;  /* 0x000000000303723e */ /* 0x000fe400048070ff */
[----:B------:R-:W-:Y:S02]  /*ecf0*/  F2FP.SATFINITE.E4M3.F32.PACK_AB_MERGE_C R157, R157, R156, RZ ;  /* 0x0000009c9d9d723e */ /* 0x000fe400048070ff */
[----:B------:R-:W-:Y:S02]  /*ed00*/  F2FP.SATFINITE.E4M3.F32.PACK_AB_MERGE_C R5, R5, R2, RZ ;  /* 0x000000020505723e */ /* 0x000fe400048070ff */
[----:B------:R-:W-:Y:S02]  /*ed10*/  F2FP.SATFINITE.E4M3.F32.PACK_AB_MERGE_C R161, R161, R160, RZ ;  /* 0x000000a0a1a1723e */ /* 0x000fe400048070ff */
[----:B------:R-:W-:Y:S02]  /*ed20*/  F2FP.SATFINITE.E4M3.F32.PACK_AB_MERGE_C R7, R7, R4, RZ ;  /* 0x000000040707723e */ /* 0x000fe400048070ff */
        /* <DEDUP_REMOVED lines=33> */
[----:B------:R-:W-:Y:S01]  /*ef40*/  F2FP.SATFINITE.E4M3.F32.PACK_AB_MERGE_C R41, R41, R42, RZ ;  /* 0x0000002a2929723e */ /* 0x000fe200048070ff */
[----:B------:R-:W-:Y:S06]  /*ef50*/  @P1 BRA `(.L_x_64) ;  /* 0x0000000000041947 */ /* 0x000fec0003800000 */
[----:B------:R-:W-:-:S04]  /*ef60*/  DEPBAR.LE SB0, 0x1 ;  /* 0x000080400000791a */ /* 0x000fc80000000000 */
.L_x_64:
[----:B------:R-:W-:Y:S05]  /*ef70*/  WARPSYNC.ALL ;  /* 0x0000000000007948 */ /* 0x000fea0003800000 */
[----:B------:R-:W-:Y:S06]  /*ef80*/  BAR.SYNC.DEFER_BLOCKING 0x1, 0x80 ;  /* 0x0042000000007b1d */ /* 0x000fec0000010000 */
[----:B------:R-:W-:Y:S01]  /*ef90*/  BSSY B0, `(.L_x_65) ;  /* 0x000001c000007945 */ /* 0x000fe20003800000 */
[----:B------:R1:W-:Y:S04]  /*efa0*/  STS.U16 [R44+-0x1100], R153 ;  /* 0xffef00992c007388 */ /* 0x0003e80000000400 */
[----:B------:R1:W-:Y:S04]  /*efb0*/  STS.U16 [R44+-0x1000], R3 ;  /* 0xfff000032c007388 */ /* 0x0003e80000000400 */
[----:B------:R1:W-:Y:S04]  /*efc0*/  STS.U16 [R44+-0x10f8], R157 ;  /* 0xffef089d2c007388 */ /* 0x0003e80000000400 */
[----:B------:R1:W-:Y:S04]  /*efd0*/  STS.U16 [R44+-0xff8], R5 ;  /* 0xfff008052c007388 */ /* 0x0003e80000000400 */
[----:B------:R1:W-:Y:S04]  /*efe0*/  STS.U16 [R8], R161 ;  /* 0x000000a108007388 */ /* 0x0003e80000000400 */
[----:B------:R1:W-:Y:S04]  /*eff0*/  STS.U16 [R8+0x100], R7 ;  /* 0x0001000708007388 */ /* 0x0003e80000000400 */
[----:B------:R1:W-:Y:S04]  /*f000*/  STS.U16 [R8+0x8], R165 ;  /* 0x000008a508007388 */ /* 0x0003e80000000400 */
[----:B------:R1:W-:Y:S01]  /*f010*/  STS.U16 [R8+0x108], R9 ;  /* 0x0001080908007388 */ /* 0x0003e20000000400 */
[----:B------:R-:W-:Y:S01]  /*f020*/  @!PT LDS RZ, [RZ] ;  /* 0x00000000fffff984 */ /* 0x000fe20000000800 */
[----:B------:R-:W-:Y:S01]  /*f030*/  @!PT LDS RZ, [RZ] ;  /* 0x00000000fffff984 */ /* 0x000fe20000000800 */
[----:B------:R-:W-:Y:S01]  /*f040*/  @!PT LDS RZ, [RZ] ;  /* 0x00000000fffff984 */ /* 0x000fe20000000800 */
[----:B------:R-:W-:Y:S01]  /*f050*/  @!PT LDS RZ, [RZ] ;  /* 0x00000000fffff984 */ /* 0x000fe20000000800 */
[----:B------:R2:W-:Y:S06]  /*f060*/  MEMBAR.ALL.CTA ;  /* 0x0000000000007992 */ /* 0x0005ec0000008000 */
[----:B--2---:R-:W2:Y:S02]  /*f070*/  FENCE.VIEW.ASYNC.S ;  /* 0x00000000000073c6 */ /* 0x004ea40000000000 */
[----:B--2---:R-:W-:Y:S06]  /*f080*/  BAR.SYNC.DEFER_BLOCKING 0x1, 0x80 ;  /* 0x0042000000007b1d */ /* 0x004fec0000010000 */
[----:B-1----:R-:W-:Y:S05]  /*f090*/  @P1 BRA `(.L_x_66) ;  /* 0x00000000002c1947 */ /* 0x002fea0003800000 */
[----:B------:R-:W-:Y:S01]  /*f0a0*/  S2UR UR44, SR_CTAID.Z ;  /* 0x00000000002c79c3 */ /* 0x000fe20000002700 */
[----:B------:R-:W-:Y:S01]  /*f0b0*/  R2UR UR40, R16 ;  /* 0x00000000102872ca */ /* 0x000fe200000e0000 */
[----:B------:R-:W-:Y:S01]  /*f0c0*/  ULDC.64 UR4, c[0x0][0x198] ;  /* 0x0000660000047ab9 */ /* 0x000fe20000000a00 */
[----:B------:R-:W-:Y:S01]  /*f0d0*/  UMOV UR41, URZ ;  /* 0x0000003f00297c82 */ /* 0x000fe20008000000 */
[----:B------:R-:W-:-:S04]  /*f0e0*/  UIADD3 UR4, UP0, UR4, 0x670, URZ ;  /* 0x0000067004047890 */ /* 0x000fc8000ff1e03f */
[----:B------:R-:W1:Y:S01]  /*f0f0*/  S2UR UR43, SR_CTAID.Y ;  /* 0x00000000002b79c3 */ /* 0x000e620000002600 */
[----:B------:R-:W-:-:S05]  /*f100*/  UIADD3.X UR5, URZ, UR5, URZ, UP0, !UPT ;  /* 0x000000053f057290 */ /* 0x000fca00087fe43f */
[----:B------:R-:W-:-:S09]  /*f110*/  UIADD3 UR40, UR40, -0x1100, URZ ;  /* 0xffffef0028287890 */ /* 0x000fd2000fffe03f */
[----:B-1----:R1:W-:Y:S01]  /*f120*/  UTMASTG.4D [UR40], [UR4] ;  /* 0x00000028040073b5 */ /* 0x0023e20008018000 */
[----:B------:R0:W-:Y:S01]  /*f130*/  UTMACMDFLUSH ;  /* 0x00000000000079b7 */ /* 0x0001e20000000000 */
[----:B-1----:R-:W-:-:S04]  /*f140*/  DEPBAR.LE SB0, 0x1 ;  /* 0x000080400000791a */ /* 0x002fc80000000000 */
.L_x_66:
[----:B------:R-:W-:Y:S05]  /*f150*/  BSYNC B0 ;  /* 0x0000000000007941 */ /* 0x000fea0003800000 */
.L_x_65:
[----:B------:R-:W-:Y:S06]  /*f160*/  BAR.SYNC.DEFER_BLOCKING 0x1, 0x80 ;  /* 0x0042000000007b1d */ /* 0x000fec0000010000 */
[----:B------:R-:W-:Y:S01]  /*f170*/  BSSY B0, `(.L_x_67) ;  /* 0x000001c000007945 */ /* 0x000fe20003800000 */
[----:B------:R1:W-:Y:S04]  /*f180*/  STS.U16 [R44+-0x900], R137 ;  /* 0xfff700892c007388 */ /* 0x0003e80000000400 */
[----:B------:R1:W-:Y:S04]  /*f190*/  STS.U16 [R44+-0x800], R11 ;  /* 0xfff8000b2c007388 */ /* 0x0003e80000000400 */
[----:B------:R1:W-:Y:S04]  /*f1a0*/  STS.U16 [R44+-0x8f8], R141 ;  /* 0xfff7088d2c007388 */ /* 0x0003e80000000400 */
[----:B------:R1:W-:Y:S04]  /*f1b0*/  STS.U16 [R44+-0x7f8], R13 ;  /* 0xfff8080d2c007388 */ /* 0x0003e80000000400 */
[----:B------:R1:W-:Y:S04]  /*f1c0*/  STS.U16 [R8+0x800], R145 ;  /* 0x0008009108007388 */ /* 0x0003e80000000400 */
        /* <DEDUP_REMOVED lines=14> */
[----:B------:R-:W-:Y:S01]  /*f2b0*/  UMOV UR41, 0x20 ;  /* 0x0000002000297882 */ /* 0x000fe20000000000 */
[----:B------:R-:W-:-:S04]  /*f2c0*/  UIADD3 UR4, UP0, UR4, 0x670, URZ ;  /* 0x0000067004047890 */ /* 0x000fc8000ff1e03f */
[----:B------:R-:W1:Y:S01]  /*f2d0*/  S2UR UR43, SR_CTAID.Y ;  /* 0x00000000002b79c3 */ /* 0x000e620000002600 */
[----:B------:R-:W-:-:S05]  /*f2e0*/  UIADD3.X UR5, URZ, UR5, URZ, UP0, !UPT ;  /* 0x000000053f057290 */ /* 0x000fca00087fe43f */
[----:B------:R-:W-:-:S09]  /*f2f0*/  UIADD3 UR40, UR40, -0x900, URZ ;  /* 0xfffff70028287890 */ /* 0x000fd2000fffe03f */
[----:B-1----:R1:W-:Y:S01]  /*f300*/  UTMASTG.4D [UR40], [UR4] ;  /* 0x00000028040073b5 */ /* 0x0023e20008018000 */
[----:B------:R0:W-:Y:S01]  /*f310*/  UTMACMDFLUSH ;  /* 0x00000000000079b7 */ /* 0x0001e20000000000 */
[----:B-1----:R-:W-:-:S04]  /*f320*/  DEPBAR.LE SB0, 0x1 ;  /* 0x000080400000791a */ /* 0x002fc80000000000 */
.L_x_68:
[----:B------:R-:W-:Y:S05]  /*f330*/  BSYNC B0 ;  /* 0x0000000000007941 */ /* 0x000fea0003800000 */
.L_x_67:
        /* <DEDUP_REMOVED lines=22> */
[----:B------:R-:W-:Y:S01]  /*f4a0*/  UIADD3 UR4, UP0, UR4, 0x670, URZ ;  /* 0x0000067004047890 */ /* 0x000fe2000ff1e03f */
[----:B------:R-:W-:-:S03]  /*f4b0*/  UMOV UR10, UR42 ;  /* 0x0000002a000a7c82 */ /* 0x000fc60008000000 */
[----:B------:R-:W1:Y:S01]  /*f4c0*/  S2UR UR11, SR_CTAID.Y ;  /* 0x00000000000b79c3 */ /* 0x000e620000002600 */
[----:B------:R-:W-:-:S05]  /*f4d0*/  UIADD3.X UR5, URZ, UR5, URZ, UP0, !UPT ;  /* 0x000000053f057290 */ /* 0x000fca00087fe43f */
[----:B------:R-:W-:-:S09]  /*f4e0*/  UIADD3 UR8, UR8, -0x1100, URZ ;  /* 0xffffef0008087890 */ /* 0x000fd2000fffe03f */
[----:B-1----:R1:W-:Y:S01]  /*f4f0*/  UTMASTG.4D [UR8], [UR4] ;  /* 0x00000008040073b5 */ /* 0x0023e20008018000 */
[----:B------:R0:W-:Y:S01]  /*f500*/  UTMACMDFLUSH ;  /* 0x00000000000079b7 */ /* 0x0001e20000000000 */
[----:B-1----:R-:W-:-:S04]  /*f510*/  DEPBAR.LE SB0, 0x1 ;  /* 0x000080400000791a */ /* 0x002fc80000000000 */
.L_x_70:
[----:B------:R-:W-:Y:S05]  /*f520*/  BSYNC B0 ;  /* 0x0000000000007941 */ /* 0x000fea0003800000 */
.L_x_69:
        /* <DEDUP_REMOVED lines=30> */
.L_x_72:
[----:B------:R-:W-:Y:S05]  /*f710*/  BSYNC B0 ;  /* 0x0000000000007941 */ /* 0x000fea0003800000 */
.L_x_71:
        /* <DEDUP_REMOVED lines=27> */
[----:B-1----:R1:W-:Y:S02]  /*f8d0*/  UTMASTG.4D [UR8], [UR4] ;  /* 0x00000008040073b5 */ /* 0x0023e40008018000 */
[----:B-1----:R0:W-:Y:S02]  /*f8e0*/  UTMACMDFLUSH ;  /* 0x00000000000079b7 */ /* 0x0021e40000000000 */
.L_x_74:
[----:B------:R-:W-:Y:S05]  /*f8f0*/  BSYNC B0 ;  /* 0x0000000000007941 */ /* 0x000fea0003800000 */
.L_x_73:
[----:B------:R-:W-:Y:S01]  /*f900*/  UIADD3 UR37, UR37, -0x1, URZ ;  /* 0xffffffff25257890 */ /* 0x000fe2000fffe03f */
[----:B------:R-:W-:-:S04]  /*f910*/  DEPBAR.LE SB0, 0x0 ;  /* 0x000080000000791a */ /* 0x000fc80000000000 */
[----:B------:R-:W-:-:S04]  /*f920*/  USHF.L.U32 UR4, UR37, 0x3, URZ ;  /* 0x0000000325047899 */ /* 0x000fc8000800063f */
[----:B------:R-:W-:-:S04]  /*f930*/  ULOP3.LUT UR4, UR4, 0x8, URZ, 0xe2, !UPT ;  /* 0x0000000804047892 */ /* 0x000fc8000f8ee23f */
[----:B------:R-:W-:-:S06]  /*f940*/  ULOP3.LUT UR4, UR4, 0x18, URZ, 0x3c, !UPT ;  /* 0x0000001804047892 */ /* 0x000fcc000f8e3c3f */
[----:B------:R-:W-:-:S04]  /*f950*/  IMAD.U32 R0, RZ, RZ, UR4 ;  /* 0x00000004ff007e24 */ /* 0x000fc8000f8e00ff */
[----:B------:R-:W-:Y:S01]  /*f960*/  SYNCS.ARRIVE.TRANS64.A1T0 RZ, [R0+UR36+0x1e090], RZ ;  /* 0x01e090ff00ff79a7 */ /* 0x000fe20008100024 */
[----:B------:R-:W-:Y:S05]  /*f970*/  EXIT ;  /* 0x000000000000794d */ /* 0x000fea0003800000 */
.L_x_6:
[----:B------:R-:W-:-:S08]  /*f980*/  UISETP.NE.AND UP0, UPT, UR5, 0x1, UPT ;  /* 0x000000010500788c */ /* 0x000fd0000bf05270 */
[----:B------:R-:W1:-:S00]  /*f990*/  USETMAXREG.DEALLOC.CTAPOOL 0x18 ;  /* 0x00000018000079c8 */ /* 0x000e4000080e0500 */
[----:B------:R-:W-:-:S13]  /*f9a0*/  PLOP3.LUT P0, PT, PT, PT, UP0, 0x80, 0x0 ;  /* 0x000000000000781c */ /* 0x000fda0003f0f008 */
[----:B------:R-:W-:Y:S05]  /*f9b0*/  @P0 EXIT ;  /* 0x000000000000094d */ /* 0x000fea0003800000 */
[----:B------:R-:W2:Y:S01]  /*f9c0*/  S2UR UR11, SR_CTAID.X ;  /* 0x00000000000b79c3 */ /* 0x000ea20000002500 */
[----:B------:R-:W-:Y:S01]  /*f9d0*/  ELECT P3, URZ, PT ;  /* 0x00000000003f782f */ /* 0x000fe20003860000 */
[----:B------:R-:W-:Y:S01]  /*f9e0*/  BSSY B0, `(.L_x_75) ;  /* 0x0000043000007945 */ /* 0x000fe20003800000 */
[----:B-1----:R-:W-:Y:S02]  /*f9f0*/  IMAD.MOV.U32 R2, RZ, RZ, RZ ;  /* 0x000000ffff027224 */ /* 0x002fe400078e00ff */
[----:B------:R-:W-:Y:S02]  /*fa00*/  IMAD.MOV.U32 R8, RZ, RZ, RZ ;  /* 0x000000ffff087224 */ /* 0x000fe400078e00ff */
[----:B------:R-:W-:Y:S01]  /*fa10*/  IMAD.MOV.U32 R4, RZ, RZ, RZ ;  /* 0x000000ffff047224 */ /* 0x000fe200078e00ff */
[----:B------:R-:W1:Y:S08]  /*fa20*/  S2UR UR20, SR_CTAID.Y ;  /* 0x00000000001479c3 */ /* 0x000e700000002600 */
[----:B------:R-:W3:Y:S01]  /*fa30*/  S2UR UR21, SR_CTAID.Z ;  /* 0x00000000001579c3 */ /* 0x000ee20000002700 */
[----:B--2---:R-:W-:Y:S01]  /*fa40*/  USHF.L.U32 UR11, UR11, 0x7, URZ ;  /* 0x000000070b0b7899 */ /* 0x004fe2000800063f */
[----:B------:R-:W-:Y:S11]  /*fa50*/  @!P3 BRA `(.L_x_76) ;  /* 0x0000000000ecb947 */ /* 0x000ff60003800000 */
[----:B------:R-:W2:Y:S01]  /*fa60*/  S2R R4, SR_CgaCtaId ;  /* 0x0000000000047919 */ /* 0x000ea20000008800 */
[----:B------:R-:W-:Y:S01]  /*fa70*/  MOV R3, 0x400 ;  /* 0x0000040000037802 */ /* 0x000fe20000000f00 */
[----:B------:R-:W-:-:S03]  /*fa80*/  IMAD.MOV.U32 R5, RZ, RZ, 0x1 ;  /* 0x00000001ff057424 */ /* 0x000fc600078e00ff */
[----:B--2---:R-:W-:Y:S02]  /*fa90*/  LEA R4, R4, R3, 0x18 ;  /* 0x0000000304047211 */ /* 0x004fe400078ec0ff */
[----:B------:R-:W-:-:S04]  /*faa0*/  SHF.L.U32 R3, R5, 0x1f, RZ ;  /* 0x0000001f05037819 */ /* 0x000fc800000006ff */
[----:B------:R-:W2:Y:S02]  /*fab0*/  SYNCS.PHASECHK.TRANS64.TRYWAIT P0, [R4+URZ+0x1e060], R3 ;  /* 0x01e06003040075a7 */ /* 0x000ea4000800017f */
[----:B--2---:R-:W-:Y:S05]  /*fac0*/  @!P0 BRA `(.L_x_77) ;  /* 0x0000001800488947 */ /* 0x004fea0003800000 */
.L_x_114:
[----:B------:R-:W-:Y:S01]  /*fad0*/  ULOP3.LUT UR5, UR4, 0x2, URZ, 0xfc, !UPT ;  /* 0x0000000204057892 */ /* 0x000fe2000f8efc3f */
[----:B--2---:R-:W-:-:S03]  /*fae0*/  @P2 IMAD.MOV.U32 R3, RZ, RZ, 0x2800 ;  /* 0x00002800ff032424 */ /* 0x004fc600078e00ff */
[----:B------:R-:W-:Y:S01]  /*faf0*/  UPRMT UR5, UR5, 0x9910, URZ ;  /* 0x0000991005057896 */ /* 0x000fe2000800003f */
[----:B------:R2:W-:Y:S03]  /*fb00*/  @P2 SYNCS.ARRIVE.TRANS64 RZ, [R4+URZ+0x1e050], R3 ;  /* 0x01e0500304ff29a7 */ /* 0x0005e6000800003f */
[----:B------:R-:W-:-:S06]  /*fb10*/  UISETP.NE.AND UP0, UPT, UR5, 0x2, UPT ;  /* 0x000000020500788c */ /* 0x000fcc000bf05270 */
[----:B------:R-:W-:-:S13]  /*fb20*/  PLOP3.LUT P0, PT, PT, PT, UP0, 0x80, 0x0 ;  /* 0x000000000000781c */ /* 0x000fda0003f0f008 */
[----:B--2---:R-:W-:Y:S05]  /*fb30*/  @P0 BRA `(.L_x_78) ;  /* 0x0000000000040947 */ /* 0x004fea0003800000 */
[----:B-1-3--:R-:W-:Y:S01]  /*fb40*/  BPT.TRAP 0x1 ;  /* 0x000000040000795c */ /* 0x00afe20000300000 */
.L_x_78:
[----:B------:R-:W-:-:S04]  /*fb50*/  LOP3.LUT P0, RZ, R0, 0x1f, RZ, 0xc0, !PT ;  /* 0x0000001f00ff7812 */ /* 0x000fc8000780c0ff */
[----:B------:R-:W-:-:S13]  /*fb60*/  PLOP3.LUT P0, PT, P0, P2, PT, 0x2a, 0x0 ;  /* 0x000000000000781c */ /* 0x000fda0000704572 */
[----:B------:R-:W-:Y:S05]  /*fb70*/  @P0 BRA `(.L_x_79) ;  /* 0x0000000000040947 */ /* 0x000fea0003800000 */
[----:B-1-3--:R-:W-:Y:S01]  /*fb80*/  BPT.TRAP 0x1 ;  /* 0x000000040000795c */ /* 0x00afe20000300000 */
.L_x_79:
[----:B------:R-:W-:Y:S01]  /*fb90*/  R2UR UR8, R4 ;  /* 0x00000000040872ca */ /* 0x000fe200000e0000 */
[----:B------:R-:W-:Y:S01]  /*fba0*/  ULDC.64 UR6, c[0x0][0x198] ;  /* 0x0000660000067ab9 */ /* 0x000fe20000000a00 */
[----:B------:R-:W-:Y:S01]  /*fbb0*/  UMOV UR14, 0x0 ;  /* 0x00000000000e7882 */ /* 0x000fe20000000000 */
[----:B------:R-:W-:Y:S01]  /*fbc0*/  UIADD3 UR6, UP0, UR6, 0xf0, URZ ;  /* 0x000000f006067890 */ /* 0x000fe2000ff1e03f */
[----:B------:R-:W-:Y:S01]  /*fbd0*/  IMAD.MOV.U32 R8, RZ, RZ, 0x40 ;  /* 0x00000040ff087424 */ /* 0x000fe200078e00ff */
[----:B------:R-:W-:Y:S01]  /*fbe0*/  UMOV UR15, 0x10000000 ;  /* 0x10000000000f7882 */ /* 0x000fe20000000000 */
[----:B------:R-:W-:Y:S01]  /*fbf0*/  UMOV UR10, URZ ;  /* 0x0000003f000a7c82 */ /* 0x000fe20008000000 */
[----:B------:R-:W-:Y:S01]  /*fc00*/  UIADD3.X UR7, URZ, UR7, URZ, UP0, !UPT ;  /* 0x000000073f077290 */ /* 0x000fe200087fe43f */
[----:B------:R-:W-:Y:S01]  /*fc10*/  IMAD.MOV.U32 R4, RZ, RZ, 0x1 ;  /* 0x00000001ff047424 */ /* 0x000fe200078e00ff */
[----:B-1----:R-:W-:Y:S01]  /*fc20*/  UMOV UR12, UR20 ;  /* 0x00000014000c7c82 */ /* 0x002fe20008000000 */
[----:B---3--:R-:W-:Y:S01]  /*fc30*/  UMOV UR13, UR21 ;  /* 0x00000015000d7c82 */ /* 0x008fe20008000000 */
[----:B------:R-:W-:Y:S01]  /*fc40*/  UMOV UR42, 0x20 ;  /* 0x00000020002a7882 */ /* 0x000fe20000000000 */
[----:B------:R-:W-:Y:S01]  /*fc50*/  UMOV UR43, UR11 ;  /* 0x0000000b002b7c82 */ /* 0x000fe20008000000 */
[----:B------:R-:W-:-:S02]  /*fc60*/  UIADD3 UR9, UR8, 0x1e050, URZ ;  /* 0x0001e05008097890 */ /* 0x000fc4000fffe03f */
[----:B------:R-:W-:Y:S02]  /*fc70*/  UIADD3 UR40, UR8, 0x800, URZ ;  /* 0x0000080008287890 */ /* 0x000fe4000fffe03f */
[----:B------:R-:W-:Y:S02]  /*fc80*/  UIADD3 UR32, UR8, 0x1000, URZ ;  /* 0x0000100008207890 */ /* 0x000fe4000fffe03f */
[----:B------:R-:W-:Y:S02]  /*fc90*/  UIADD3 UR24, UR8, 0x1800, URZ ;  /* 0x0000180008187890 */ /* 0x000fe4000fffe03f */
[----:B------:R-:W-:Y:S02]  /*fca0*/  UIADD3 UR16, UR8, 0x2000, URZ ;  /* 0x0000200008107890 */ /* 0x000fe4000fffe03f */
[----:B------:R2:W-:Y:S01]  /*fcb0*/  UTMALDG.4D [UR8], [UR6], desc[UR14] ;  /* 0x00000e08060075b4 */ /* 0x0005e20008019000 */
[----:B------:R-:W-:Y:S01]  /*fcc0*/  UMOV UR44, UR20 ;  /* 0x00000014002c7c82 */ /* 0x000fe20008000000 */
[----:B------:R-:W-:Y:S01]  /*fcd0*/  UMOV UR45, UR21 ;  /* 0x00000015002d7c82 */ /* 0x000fe20008000000 */
[----:B------:R-:W-:Y:S01]  /*fce0*/  UMOV UR41, UR9 ;  /* 0x0000000900297c82 */ /* 0x000fe20008000000 */
[----:B------:R-:W-:Y:S01]  /*fcf0*/  UMOV UR34, 0x40 ;  /* 0x0000004000227882 */ /* 0x000fe20000000000 */
[----:B------:R-:W-:Y:S01]  /*fd00*/  UMOV UR35, UR11 ;  /* 0x0000000b00237c82 */ /* 0x000fe20008000000 */
[----:B------:R-:W-:Y:S01]  /*fd10*/  UMOV UR36, UR20 ;  /* 0x0000001400247c82 */ /* 0x000fe20008000000 */
[----:B------:R-:W-:Y:S01]  /*fd20*/  UMOV UR37, UR21 ;  /* 0x0000001500257c82 */ /* 0x000fe20008000000 */
[----:B------:R-:W-:Y:S01]  /*fd30*/  UMOV UR33, UR9 ;  /* 0x0000000900217c82 */ /* 0x000fe20008000000 */
[----:B------:R-:W-:Y:S01]  /*fd40*/  UMOV UR26, 0x60 ;  /* 0x00000060001a7882 */ /* 0x000fe20000000000 */
[----:B------:R-:W-:Y:S01]  /*fd50*/  UMOV UR27, UR11 ;  /* 0x0000000b001b7c82 */ /* 0x000fe20008000000 */
[----:B------:R-:W-:Y:S01]  /*fd60*/  UMOV UR28, UR20 ;  /* 0x00000014001c7c82 */ /* 0x000fe20008000000 */
[----:B------:R2:W-:Y:S01]  /*fd70*/  UTMALDG.4D [UR40], [UR6], desc[UR14] ;  /* 0x00000e28060075b4 */ /* 0x0005e20008019000 */
[----:B------:R-:W-:Y:S01]  /*fd80*/  UMOV UR29, UR21 ;  /* 0x00000015001d7c82 */ /* 0x000fe20008000000 */
[----:B------:R-:W-:Y:S01]  /*fd90*/  UMOV UR25, UR9 ;  /* 0x0000000900197c82 */ /* 0x000fe20008000000 */
[----:B------:R-:W-:Y:S01]  /*fda0*/  UMOV UR18, 0x80 ;  /* 0x0000008000127882 */ /* 0x000fe20000000000 */
[----:B------:R-:W-:Y:S01]  /*fdb0*/  UMOV UR19, UR11 ;  /* 0x0000000b00137c82 */ /* 0x000fe20008000000 */
[----:B------:R-:W-:Y:S01]  /*fdc0*/  UMOV UR17, UR9 ;  /* 0x0000000900117c82 */ /* 0x000fe20008000000 */
[----:B------:R2:W-:Y:S01]  /*fdd0*/  UTMALDG.4D [UR32], [UR6], desc[UR14] ;  /* 0x00000e20060075b4 */ /* 0x0005e20008019000 */
[----:B------:R2:W-:Y:S01]  /*fde0*/  UTMALDG.4D [UR24], [UR6], desc[UR14] ;  /* 0x00000e18060075b4 */ /* 0x0005e20008019000 */
[----:B------:R2:W-:Y:S02]  /*fdf0*/  UTMALDG.4D [UR16], [UR6], desc[UR14] ;  /* 0x00000e10060075b4 */ /* 0x0005e40008019000 */
[----:B--2---:R-:W-:Y:S01]  /*fe00*/  NOP ;  /* 0x0000000000007918 */ /* 0x004fe20000000000 */
.L_x_76:
[----:B-1-3--:R-:W-:Y:S05]  /*fe10*/  BSYNC B0 ;  /* 0x0000000000007941 */ /* 0x00afea0003800000 */
.L_x_75:
[----:B------:R-:W1:Y:S01]  /*fe20*/  LDC R3, c[0x0][0x28c] ;  /* 0x0000a300ff037b82 */ /* 0x000e620000000800 */
[----:B------:R-:W-:Y:S01]  /*fe30*/  BSSY B0, `(.L_x_80) ;  /* 0x000003f000007945 */ /* 0x000fe20003800000 */
[----:B-1----:R-:W-:-:S13]  /*fe40*/  ISETP.GT.AND P4, PT, R3, RZ, P3 ;  /* 0x000000ff0300720c */ /* 0x002fda0001f84270 */
[----:B------:R-:W-:Y:S05]  /*fe50*/  @!P4 BRA `(.L_x_81) ;  /* 0x0000000000f0c947 */ /* 0x000fea0003800000 */
[----:B------:R-:W1:Y:S01]  /*fe60*/  S2R R5, SR_CgaCtaId ;  /* 0x0000000000057919 */ /* 0x000e620000008800 */
[----:B------:R-:W-:-:S04]  /*fe70*/  MOV R2, 0x400 ;  /* 0x0000040000027802 */ /* 0x000fc80000000f00 */
[----:B-1----:R-:W-:Y:S01]  /*fe80*/  LEA R5, R5, R2, 0x18 ;  /* 0x0000000205057211 */ /* 0x002fe200078ec0ff */
[----:B------:R-:W-:-:S05]  /*fe90*/  IMAD.MOV.U32 R2, RZ, RZ, 0x1 ;  /* 0x00000001ff027424 */ /* 0x000fca00078e00ff */
[----:B------:R-:W-:-:S04]  /*fea0*/  SHF.L.U32 R2, R2, 0x1f, RZ ;  /* 0x0000001f02027819 */ /* 0x000fc800000006ff */
[----:B------:R-:W1:Y:S02]  /*feb0*/  SYNCS.PHASECHK.TRANS64.TRYWAIT P0, [R5+URZ+0x1e028], R2 ;  /* 0x01e02802050075a7 */ /* 0x000e64000800017f */
[----:B-1----:R-:W-:Y:S05]  /*fec0*/  @!P0 BRA `(.L_x_82) ;  /* 0x00000014005c8947 */ /* 0x002fea0003800000 */
.L_x_115:
[----:B------:R-:W-:Y:S01]  /*fed0*/  ULOP3.LUT UR5, UR4, 0x2, URZ, 0xfc, !UPT ;  /* 0x0000000204057892 */ /* 0x000fe2000f8efc3f */
[----:B-1----:R-:W-:-:S03]  /*fee0*/  @P2 IMAD.MOV.U32 R2, RZ, RZ, 0x5000 ;  /* 0x00005000ff022424 */ /* 0x002fc600078e00ff */
[----:B------:R-:W-:Y:S01]  /*fef0*/  UPRMT UR5, UR5, 0x9910, URZ ;  /* 0x0000991005057896 */ /* 0x000fe2000800003f */
[----:B------:R1:W-:Y:S03]  /*ff00*/  @P2 SYNCS.ARRIVE.TRANS64 RZ, [R5+URZ+0x1e000], R2 ;  /* 0x01e0000205ff29a7 */ /* 0x0003e6000800003f */
[----:B------:R-:W-:-:S06]  /*ff10*/  UISETP.NE.AND UP0, UPT, UR5, 0x2, UPT ;  /* 0x000000020500788c */ /* 0x000fcc000bf05270 */
[----:B------:R-:W-:-:S13]  /*ff20*/  PLOP3.LUT P0, PT, PT, PT, UP0, 0x80, 0x0 ;  /* 0x000000000000781c */ /* 0x000fda0003f0f008 */
[----:B-1----:R-:W-:Y:S05]  /*ff30*/  @P0 BRA `(.L_x_83) ;  /* 0x0000000000040947 */ /* 0x002fea0003800000 */
[----:B------:R-:W-:Y:S01]  /*ff40*/  BPT.TRAP 0x1 ;  /* 0x000000040000795c */ /* 0x000fe20000300000 */
.L_x_83:
[----:B------:R-:W-:-:S04]  /*ff50*/  LOP3.LUT P0, RZ, R0, 0x1f, RZ, 0xc0, !PT ;  /* 0x0000001f00ff7812 */ /* 0x000fc8000780c0ff */
[----:B------:R-:W-:-:S13]  /*ff60*/  PLOP3.LUT P0, PT, P0, P2, PT, 0x2a, 0x0 ;  /* 0x000000000000781c */ /* 0x000fda0000704572 */
[----:B------:R-:W-:Y:S05]  /*ff70*/  @P0 BRA `(.L_x_84) ;  /* 0x0000000000040947 */ /* 0x000fea0003800000 */
[----:B------:R-:W-:Y:S01]  /*ff80*/  BPT.TRAP 0x1 ;  /* 0x000000040000795c */ /* 0x000fe20000300000 */
.L_x_84:
[----:B------:R-:W-:Y:S01]  /*ff90*/  R2UR UR24, R5 ;  /* 0x00000000051872ca */ /* 0x000fe200000e0000 */
[----:B------:R-:W-:Y:S01]  /*ffa0*/  ULDC.64 UR6, c[0x0][0x198] ;  /* 0x0000660000067ab9 */ /* 0x000fe20000000a00 */
[----:B------:R-:W-:Y:S01]  /*ffb0*/  UMOV UR19, URZ ;  /* 0x0000003f00137c82 */ /* 0x000fe20008000000 */
[----:B------:R-:W-:Y:S01]  /*ffc0*/  UIADD3 UR6, UP0, UR6, 0x1f0, URZ ;  /* 0x000001f006067890 */ /* 0x000fe2000ff1e03f */
[----:B------:R-:W-:Y:S01]  /*ffd0*/  IMAD.MOV.U32 R2, RZ, RZ, 0x1 ;  /* 0x00000001ff027424 */ /* 0x000fe200078e00ff */
[----:B------:R-:W-:Y:S01]  /*ffe0*/  UMOV UR8, 0x0 ;  /* 0x0000000000087882 */ /* 0x000fe20000000000 */
[----:B------:R-:W-:Y:S01]  /*fff0*/  UMOV UR9, 0x10000000 ;  /* 0x1000000000097882 */ /* 0x000fe20000000000 */
[----:B------:R-:W-:Y:S01]  /*10000*/  UIADD3.X UR7, URZ, UR7, URZ, UP0, !UPT ;  /* 0x000000073f077290 */ /* 0x000fe200087fe43f */
[----:B------:R-:W-:Y:S01]  /*10010*/  UMOV UR18, URZ ;  /* 0x0000003f00127c82 */ /* 0x000fe20008000000 */
[----:B------:R-:W-:Y:S01]  /*10020*/  UMOV UR50, 0x20 ;  /* 0x0000002000327882 */ /* 0x000fe20000000000 */
[----:B------:R-:W-:Y:S01]  /*10030*/  UMOV UR52, UR20 ;  /* 0x0000001400347c82 */ /* 0x000fe20008000000 */
[----:B------:R-:W-:-:S02]  /*10040*/  UMOV UR53, UR21 ;  /* 0x0000001500357c82 */ /* 0x000fc40008000000 */
[----:B------:R-:W-:Y:S02]  /*10050*/  UIADD3 UR16, UR24, 0x5000, URZ ;  /* 0x0000500018107890 */ /* 0x000fe4000fffe03f */
[----:B------:R-:W-:Y:S02]  /*10060*/  UIADD3 UR17, UR24, 0x1e000, URZ ;  /* 0x0001e00018117890 */ /* 0x000fe4000fffe03f */
[----:B------:R-:W-:Y:S02]  /*10070*/  UIADD3 UR48, UR24, 0x6000, URZ ;  /* 0x0000600018307890 */ /* 0x000fe4000fffe03f */
[----:B------:R-:W-:Y:S02]  /*10080*/  UIADD3 UR40, UR24, 0x7000, URZ ;  /* 0x0000700018287890 */ /* 0x000fe4000fffe03f */
[----:B------:R-:W-:Y:S02]  /*10090*/  UIADD3 UR32, UR24, 0x8000, URZ ;  /* 0x0000800018207890 */ /* 0x000fe4000fffe03f */
[----:B------:R-:W-:Y:S01]  /*100a0*/  UIADD3 UR24, UR24, 0x9000, URZ ;  /* 0x0000900018187890 */ /* 0x000fe2000fffe03f */
[----:B------:R1:W-:Y:S01]  /*100b0*/  UTMALDG.4D [UR16], [UR6], desc[UR8] ;  /* 0x00000810060075b4 */ /* 0x0003e20008019000 */
        /* <DEDUP_REMOVED lines=18> */
[----:B------:R1:W-:Y:S01]  /*101e0*/  UTMALDG.4D [UR40], [UR6], desc[UR8] ;  /* 0x00000828060075b4 */ /* 0x0003e20008019000 */
[----:B------:R1:W-:Y:S01]  /*101f0*/  UTMALDG.4D [UR32], [UR6], desc[UR8] ;  /* 0x00000820060075b4 */ /* 0x0003e20008019000 */
[----:B------:R1:W-:Y:S02]  /*10200*/  UTMALDG.4D [UR24], [UR6], desc[UR8] ;  /* 0x00000818060075b4 */ /* 0x0003e40008019000 */
[----:B-1----:R-:W-:Y:S01]  /*10210*/  NOP ;  /* 0x0000000000007918 */ /* 0x002fe20000000000 */
.L_x_81:
[----:B------:R-:W-:Y:S05]  /*10220*/  BSYNC B0 ;  /* 0x0000000000007941 */ /* 0x000fea0003800000 */
.L_x_80:
[----:B------:R-:W-:Y:S04]  /*10230*/  BSSY B0, `(.L_x_85) ;  /* 0x0000041000007945 */ /* 0x000fe80003800000 */
[----:B------:R-:W-:Y:S05]  /*10240*/  @!P3 BRA `(.L_x_86) ;  /* 0x0000000000fcb947 */ /* 0x000fea0003800000 */
[----:B------:R-:W1:Y:S01]  /*10250*/  S2R R6, SR_CgaCtaId ;  /* 0x0000000000067919 */ /* 0x000e620000008800 */
[----:B------:R-:W-:-:S04]  /*10260*/  MOV R5, 0x400 ;  /* 0x0000040000057802 */ /* 0x000fc80000000f00 */
[----:B-1----:R-:W-:Y:S01]  /*10270*/  LEA R7, R6, R5, 0x18 ;  /* 0x0000000506077211 */ /* 0x002fe200078ec0ff */
[----:B------:R-:W-:-:S04]  /*10280*/  IMAD.MOV.U32 R6, RZ, RZ, 0x1 ;  /* 0x00000001ff067424 */ /* 0x000fc800078e00ff */
[----:B------:R-:W-:Y:S01]  /*10290*/  IMAD R5, R4, 0x8, R7 ;  /* 0x0000000804057824 */ /* 0x000fe200078e0207 */
[----:B------:R-:W-:-:S04]  /*102a0*/  SHF.L.U32 R6, R6, 0x1f, RZ ;  /* 0x0000001f06067819 */ /* 0x000fc800000006ff */
[----:B------:R-:W1:Y:S02]  /*102b0*/  SYNCS.PHASECHK.TRANS64.TRYWAIT P0, [R5+URZ+0x1e060], R6 ;  /* 0x01e06006050075a7 */ /* 0x000e64000800017f */
[----:B-1----:R-:W-:Y:S05]  /*102c0*/  @!P0 BRA `(.L_x_87) ;  /* 0x0000001000708947 */ /* 0x002fea0003800000 */
.L_x_116:
        /* <DEDUP_REMOVED lines=8> */
.L_x_88:
[----:B------:R-:W-:-:S04]  /*10350*/  LOP3.LUT P0, RZ, R0, 0x1f, RZ, 0xc0, !PT ;  /* 0x0000001f00ff7812 */ /* 0x000fc8000780c0ff */
[----:B------:R-:W-:-:S13]  /*10360*/  PLOP3.LUT P0, PT, P0, P2, PT, 0x2a, 0x0 ;  /* 0x000000000000781c */ /* 0x000fda0000704572 */
[----:B------:R-:W-:Y:S05]  /*10370*/  @P0 BRA `(.L_x_89) ;  /* 0x0000000000040947 */ /* 0x000fea0003800000 */
[----:B------:R-:W-:Y:S01]  /*10380*/  BPT.TRAP 0x1 ;  /* 0x000000040000795c */ /* 0x000fe20000300000 */
.L_x_89:
[----:B------:R-:W-:Y:S01]  /*10390*/  R2UR UR48, R4 ;  /* 0x00000000043072ca */ /* 0x000fe200000e0000 */
[----:B------:R-:W-:Y:S01]  /*103a0*/  ULDC.64 UR6, c[0x0][0x198] ;  /* 0x0000660000067ab9 */ /* 0x000fe20000000a00 */
[----:B------:R-:W-:Y:S01]  /*103b0*/  R2UR UR5, R7 ;  /* 0x00000000070572ca */ /* 0x000fe200000e0000 */
[----:B------:R-:W-:Y:S01]  /*103c0*/  UIADD3 UR6, UP0, UR6, 0xf0, URZ ;  /* 0x000000f006067890 */ /* 0x000fe2000ff1e03f */
[----:B------:R-:W-:Y:S01]  /*103d0*/  R2UR UR51, R8 ;  /* 0x00000000083372ca */ /* 0x000fe200000e0000 */
[----:B------:R-:W-:Y:S01]  /*103e0*/  UMOV UR8, 0x0 ;  /* 0x0000000000087882 */ /* 0x000fe20000000000 */
[----:B------:R-:W-:Y:S01]  /*103f0*/  R2UR UR49, R5 ;  /* 0x00000000053172ca */ /* 0x000fe200000e0000 */
[----:B------:R-:W-:Y:S01]  /*10400*/  UIADD3.X UR7, URZ, UR7, URZ, UP0, !UPT ;  /* 0x000000073f077290 */ /* 0x000fe200087fe43f */
[----:B------:R-:W-:Y:S01]  /*10410*/  UMOV UR9, 0x10000000 ;  /* 0x1000000000097882 */ /* 0x000fe20000000000 */
[----:B------:R-:W-:Y:S01]  /*10420*/  UMOV UR50, URZ ;  /* 0x0000003f00327c82 */ /* 0x000fe20008000000 */
[----:B------:R-:W-:Y:S01]  /*10430*/  UMOV UR52, UR20 ;  /* 0x0000001400347c82 */ /* 0x000fe20008000000 */
[----:B------:R-:W-:Y:S01]  /*10440*/  UMOV UR53, UR21 ;  /* 0x0000001500357c82 */ /* 0x000fe20008000000 */
[----:B------:R-:W-:Y:S01]  /*10450*/  UMOV UR42, 0x20 ;  /* 0x00000020002a7882 */ /* 0x000fe20000000000 */
[----:B------:R-:W-:-:S02]  /*10460*/  UMOV UR44, UR20 ;  /* 0x00000014002c7c82 */ /* 0x000fc40008000000 */
[----:B------:R-:W-:Y:S02]  /*10470*/  UIMAD UR48, UR48, 0x2800, UR5 ;  /* 0x00002800303078a4 */ /* 0x000fe4000f8e0205 */
[----:B------:R-:W-:Y:S02]  /*10480*/  UIADD3 UR51, UR11, UR51, URZ ;  /* 0x000000330b337290 */ /* 0x000fe4000fffe03f */
[----:B------:R-:W-:Y:S02]  /*10490*/  UIADD3 UR49, UR49, 0x1e050, URZ ;  /* 0x0001e05031317890 */ /* 0x000fe4000fffe03f */
[----:B------:R-:W-:Y:S02]  /*104a0*/  UIADD3 UR40, UR48, 0x800, URZ ;  /* 0x0000080030287890 */ /* 0x000fe4000fffe03f */
[----:B------:R-:W-:Y:S02]  /*104b0*/  UIADD3 UR32, UR48, 0x1000, URZ ;  /* 0x0000100030207890 */ /* 0x000fe4000fffe03f */
[----:B------:R-:W-:-:S02]  /*104c0*/  UIADD3 UR24, UR48, 0x1800, URZ ;  /* 0x0000180030187890 */ /* 0x000fc4000fffe03f */
        /* <DEDUP_REMOVED lines=22> */
[----:B-1----:R-:W-:Y:S01]  /*10630*/  NOP ;  /* 0x0000000000007918 */ /* 0x002fe20000000000 */
.L_x_86:
[----:B------:R-:W-:Y:S05]  /*10640*/  BSYNC B0 ;  /* 0x0000000000007941 */ /* 0x000fea0003800000 */
.L_x_85:
[----:B------:R-:W-:Y:S01]  /*10650*/  BSSY B0, `(.L_x_90) ;  /* 0x0000027000007945 */ /* 0x000fe20003800000 */
[----:B------:R-:W-:-:S03]  /*10660*/  IMAD.MOV.U32 R8, RZ, RZ, RZ ;  /* 0x000000ffff087224 */ /* 0x000fc600078e00ff */
[----:B------:R-:W-:Y:S05]  /*10670*/  @!P4 BRA `(.L_x_91) ;  /* 0x000000000090c947 */ /* 0x000fea0003800000 */
[----:B------:R-:W1:Y:S01]  /*10680*/  S2R R5, SR_CgaCtaId ;  /* 0x0000000000057919 */ /* 0x000e620000008800 */
[----:B------:R-:W-:Y:S01]  /*10690*/  MOV R4, 0x400 ;  /* 0x0000040000047802 */ /* 0x000fe20000000f00 */
[----:B------:R-:W-:-:S05]  /*106a0*/  IMAD.MOV.U32 R7, RZ, RZ, 0x1 ;  /* 0x00000001ff077424 */ /* 0x000fca00078e00ff */
[----:B------:R-:W-:Y:S02]  /*106b0*/  SHF.L.U32 R7, R7, 0x1f, RZ ;  /* 0x0000001f07077819 */ /* 0x000fe400000006ff */
[----:B-1----:R-:W-:-:S05]  /*106c0*/  LEA R5, R5, R4, 0x18 ;  /* 0x0000000405057211 */ /* 0x002fca00078ec0ff */
[----:B------:R-:W-:-:S04]  /*106d0*/  IMAD R4, R2, 0x8, R5 ;  /* 0x0000000802047824 */ /* 0x000fc800078e0205 */
[----:B------:R-:W1:Y:S02]  /*106e0*/  SYNCS.PHASECHK.TRANS64.TRYWAIT P0, [R4+URZ+0x1e028], R7 ;  /* 0x01e02807040075a7 */ /* 0x000e64000800017f */
[----:B-1----:R-:W-:Y:S05]  /*106f0*/  @!P0 BRA `(.L_x_92) ;  /* 0x0000000c00788947 */ /* 0x002fea0003800000 */
.L_x_117:
        /* <DEDUP_REMOVED lines=8> */
.L_x_93:
[----:B------:R-:W-:-:S04]  /*10780*/  LOP3.LUT P0, RZ, R0, 0x1f, RZ, 0xc0, !PT ;  /* 0x0000001f00ff7812 */ /* 0x000fc8000780c0ff */
[----:B------:R-:W-:-:S13]  /*10790*/  PLOP3.LUT P0, PT, P0, P2, PT, 0x2a, 0x0 ;  /* 0x000000000000781c */ /* 0x000fda0000704572 */
[----:B------:R-:W-:Y:S05]  /*107a0*/  @P0 BRA `(.L_x_94) ;  /* 0x0000000000040947 */ /* 0x000fea0003800000 */
[----:B------:R-:W-:Y:S01]  /*107b0*/  BPT.TRAP 0x1 ;  /* 0x000000040000795c */ /* 0x000fe20000300000 */
.L_x_94:
[----:B------:R-:W-:Y:S01]  /*107c0*/  IMAD R5, R2, 0x5000, R5 ;  /* 0x0000500002057824 */ /* 0x000fe200078e0205 */
[----:B------:R-:W-:Y:S01]  /*107d0*/  R2UR UR17, R4 ;  /* 0x00000000041172ca */ /* 0x000fe200000e0000 */
[----:B------:R-:W-:Y:S01]  /*107e0*/  ULDC.64 UR6, c[0x0][0x198] ;  /* 0x0000660000067ab9 */ /* 0x000fe20000000a00 */
[----:B------:R-:W-:Y:S01]  /*107f0*/  UMOV UR8, 0x0 ;  /* 0x0000000000087882 */ /* 0x000fe20000000000 */
[----:B------:R-:W-:Y:S01]  /*10800*/  UIADD3 UR6, UP0, UR6, 0x2f0, URZ ;  /* 0x000002f006067890 */ /* 0x000fe2000ff1e03f */
[----:B------:R-:W-:Y:S01]  /*10810*/  R2UR UR16, R5 ;  /* 0x00000000051072ca */ /* 0x000fe200000e0000 */
[----:B------:R-:W-:Y:S01]  /*10820*/  UMOV UR9, 0x10000000 ;  /* 0x1000000000097882 */ /* 0x000fe20000000000 */
[----:B------:R-:W-:Y:S01]  /*10830*/  UMOV UR18, URZ ;  /* 0x0000003f00127c82 */ /* 0x000fe20008000000 */
[----:B------:R-:W-:Y:S01]  /*10840*/  UIADD3.X UR7, URZ, UR7, URZ, UP0, !UPT ;  /* 0x000000073f077290 */ /* 0x000fe200087fe43f */
[----:B------:R-:W-:Y:S01]  /*10850*/  VIADD R2, R2, 0x1 ;  /* 0x0000000102027836 */ /* 0x000fe20000000000 */
[----:B------:R-:W-:Y:S01]  /*10860*/  UMOV UR19, URZ ;  /* 0x0000003f00137c82 */ /* 0x000fe20008000000 */
[----:B------:R-:W-:-:S03]  /*10870*/  IMAD.MOV.U32 R8, RZ, RZ, 0x1 ;  /* 0x00000001ff087424 */ /* 0x000fc600078e00ff */
[----:B------:R-:W-:-:S04]  /*10880*/  UIADD3 UR17, UR17, 0x1e000, URZ ;  /* 0x0001e00011117890 */ /* 0x000fc8000fffe03f */
[----:B------:R-:W-:-:S09]  /*10890*/  UIADD3 UR16, UR16, 0x5000, URZ ;  /* 0x0000500010107890 */ /* 0x000fd2000fffe03f */
[----:B------:R1:W-:Y:S02]  /*108a0*/  UTMALDG.4D [UR16], [UR6], desc[UR8] ;  /* 0x00000810060075b4 */ /* 0x0003e40008019000 */
[----:B-1----:R-:W-:Y:S01]  /*108b0*/  NOP ;  /* 0x0000000000007918 */ /* 0x002fe20000000000 */
.L_x_91:
[----:B------:R-:W-:Y:S05]  /*108c0*/  BSYNC B0 ;  /* 0x0000000000007941 */ /* 0x000fea0003800000 */
.L_x_90:
[----:B------:R-:W-:-:S13]  /*108d0*/  ISETP.GE.AND P0, PT, R3, 0x81, PT ;  /* 0x000000810300780c */ /* 0x000fda0003f06270 */
[----:B------:R-:W-:Y:S05]  /*108e0*/  @!P0 EXIT ;  /* 0x000000000000894d */ /* 0x000fea0003800000 */
[----:B------:R-:W-:Y:S01]  /*108f0*/  VIADD R3, R3, 0x7f ;  /* 0x0000007f03037836 */ /* 0x000fe20000000000 */
[----:B------:R-:W-:Y:S01]  /*10900*/  LOP3.LUT P0, RZ, R0, 0x1f, RZ, 0xc0, !PT ;  /* 0x0000001f00ff7812 */ /* 0x000fe2000780c0ff */
[----:B------:R-:W-:Y:S03]  /*10910*/  BSSY B0, `(.L_x_95) ;  /* 0x0000076000007945 */ /* 0x000fe60003800000 */
[----:B------:R-:W-:Y:S02]  /*10920*/  SHF.R.S32.HI R0, RZ, 0x1f, R3 ;  /* 0x0000001fff007819 */ /* 0x000fe40000011403 */
[----:B------:R-:W-:Y:S02]  /*10930*/  PLOP3.LUT P0, PT, P0, P2, PT, 0x2a, 0x0 ;  /* 0x000000000000781c */ /* 0x000fe40000704572 */
[----:B------:R-:W-:Y:S01]  /*10940*/  LEA.HI R0, R0, R3, RZ, 0x7 ;  /* 0x0000000300007211 */ /* 0x000fe200078f38ff */
[----:B------:R-:W-:-:S03]  /*10950*/  IMAD.U32 R3, RZ, RZ, UR4 ;  /* 0x00000004ff037e24 */ /* 0x000fc6000f8e00ff */
[----:B------:R-:W-:Y:S02]  /*10960*/  SHF.R.S32.HI R4, RZ, 0x7, R0 ;  /* 0x00000007ff047819 */ /* 0x000fe40000011400 */
[----:B------:R-:W-:Y:S01]  /*10970*/  LOP3.LUT R0, R3, 0x2, RZ, 0xfc, !PT ;  /* 0x0000000203007812 */ /* 0x000fe200078efcff */
[----:B------:R-:W-:Y:S02]  /*10980*/  IMAD.MOV.U32 R3, RZ, RZ, 0x1 ;  /* 0x00000001ff037424 */ /* 0x000fe400078e00ff */
[----:B------:R-:W-:-:S07]  /*10990*/  IMAD.SHL.U32 R4, R4, 0x2, RZ ;  /* 0x0000000204047824 */ /* 0x000fce00078e00ff */
.L_x_106:
[----:B------:R-:W-:Y:S04]  /*109a0*/  BSSY B1, `(.L_x_96) ;  /* 0x0000041000017945 */ /* 0x000fe80003800000 */
[----:B------:R-:W-:Y:S05]  /*109b0*/  @!P3 BRA `(.L_x_97) ;  /* 0x0000000000fcb947 */ /* 0x000fea0003800000 */
[----:B------:R-:W1:Y:S01]  /*109c0*/  S2R R6, SR_CgaCtaId ;  /* 0x0000000000067919 */ /* 0x000e620000008800 */
[----:B------:R-:W-:-:S04]  /*109d0*/  MOV R5, 0x400 ;  /* 0x0000040000057802 */ /* 0x000fc80000000f00 */
[----:B-1----:R-:W-:Y:S02]  /*109e0*/  LEA R7, R6, R5, 0x18 ;  /* 0x0000000506077211 */ /* 0x002fe400078ec0ff */
[----:B------:R-:W-:-:S03]  /*109f0*/  SHF.L.U32 R5, R3, 0x1f, RZ ;  /* 0x0000001f03057819 */ /* 0x000fc600000006ff */
[----:B------:R-:W-:-:S04]  /*10a00*/  IMAD R6, R2, 0x8, R7 ;  /* 0x0000000802067824 */ /* 0x000fc800078e0207 */
[----:B------:R-:W1:Y:S02]  /*10a10*/  SYNCS.PHASECHK.TRANS64.TRYWAIT P4, [R6+URZ+0x1e028], R5 ;  /* 0x01e02805060075a7 */ /* 0x000e64000808017f */
[----:B-1----:R-:W-:Y:S05]  /*10a20*/  @!P4 BRA `(.L_x_98) ;  /* 0x0000000800c0c947 */ /* 0x002fea0003800000 */
.L_x_118:
[----:B-1----:R-:W-:-:S04]  /*10a30*/  @P2 IMAD.MOV.U32 R5, RZ, RZ, 0x5000 ;  /* 0x00005000ff052424 */ /* 0x002fc800078e00ff */
[----:B------:R1:W-:Y:S02]  /*10a40*/  @P2 SYNCS.ARRIVE.TRANS64 RZ, [R6+URZ+0x1e000], R5 ;  /* 0x01e0000506ff29a7 */ /* 0x0003e4000800003f */
[----:B-1----:R-:W-:-:S04]  /*10a50*/  PRMT R5, R0, 0x9910, RZ ;  /* 0x0000991000057816 */ /* 0x002fc800000000ff */
[----:B------:R-:W-:-:S13]  /*10a60*/  ISETP.NE.AND P4, PT, R5, 0x2, PT ;  /* 0x000000020500780c */ /* 0x000fda0003f85270 */
[----:B------:R-:W-:Y:S05]  /*10a70*/  @P4 BRA `(.L_x_99) ;  /* 0x0000000000044947 */ /* 0x000fea0003800000 */
[----:B------:R-:W-:Y:S01]  /*10a80*/  BPT.TRAP 0x1 ;  /* 0x000000040000795c */ /* 0x000fe20000300000 */
.L_x_99:
[----:B------:R-:W-:Y:S05]  /*10a90*/  @P0 BRA `(.L_x_100) ;  /* 0x0000000000040947 */ /* 0x000fea0003800000 */
[----:B------:R-:W-:Y:S01]  /*10aa0*/  BPT.TRAP 0x1 ;  /* 0x000000040000795c */ /* 0x000fe20000300000 */
.L_x_100:
[----:B------:R-:W-:Y:S01]  /*10ab0*/  IMAD R7, R2, 0x5000, R7 ;  /* 0x0000500002077824 */ /* 0x000fe200078e0207 */
[----:B------:R-:W-:Y:S01]  /*10ac0*/  R2UR UR17, R6 ;  /* 0x00000000061172ca */ /* 0x000fe200000e0000 */
[----:B------:R-:W-:Y:S01]  /*10ad0*/  ULDC.64 UR6, c[0x0][0x198] ;  /* 0x0000660000067ab9 */ /* 0x000fe20000000a00 */
[----:B------:R-:W-:Y:S01]  /*10ae0*/  R2UR UR19, R8 ;  /* 0x00000000081372ca */ /* 0x000fe200000e0000 */
[----:B------:R-:W-:Y:S01]  /*10af0*/  UIADD3 UR6, UP0, UR6, 0x1f0, URZ ;  /* 0x000001f006067890 */ /* 0x000fe2000ff1e03f */
[----:B------:R-:W-:Y:S01]  /*10b00*/  R2UR UR24, R7 ;  /* 0x00000000071872ca */ /* 0x000fe200000e0000 */
[----:B------:R-:W-:Y:S01]  /*10b10*/  UMOV UR8, 0x0 ;  /* 0x0000000000087882 */ /* 0x000fe20000000000 */
[----:B------:R-:W-:Y:S01]  /*10b20*/  UMOV UR9, 0x10000000 ;  /* 0x1000000000097882 */ /* 0x000fe20000000000 */
[----:B------:R-:W-:Y:S01]  /*10b30*/  UIADD3.X UR7, URZ, UR7, URZ, UP0, !UPT ;  /* 0x000000073f077290 */ /* 0x000fe200087fe43f */
[----:B------:R-:W-:Y:S01]  /*10b40*/  VIADD R5, R2, 0x1 ;  /* 0x0000000102057836 */ /* 0x000fe20000000000 */
[----:B------:R-:W-:Y:S01]  /*10b50*/  UMOV UR18, URZ ;  /* 0x0000003f00127c82 */ /* 0x000fe20008000000 */
[----:B------:R-:W-:Y:S01]  /*10b60*/  UMOV UR50, 0x20 ;  /* 0x0000002000327882 */ /* 0x000fe20000000000 */
[----:B------:R-:W-:Y:S01]  /*10b70*/  UMOV UR52, UR20 ;  /* 0x0000001400347c82 */ /* 0x000fe20008000000 */
[----:B------:R-:W-:Y:S01]  /*10b80*/  UMOV UR53, UR21 ;  /* 0x0000001500357c82 */ /* 0x000fe20008000000 */
[----:B------:R-:W-:Y:S01]  /*10b90*/  UIADD3 UR17, UR17, 0x1e000, URZ ;  /* 0x0001e00011117890 */ /* 0x000fe2000fffe03f */
[----:B------:R-:W-:Y:S01]  /*10ba0*/  ISETP.NE.AND P4, PT, R5, 0x5, PT ;  /* 0x000000050500780c */ /* 0x000fe20003f85270 */
[----:B------:R-:W-:-:S02]  /*10bb0*/  USHF.L.U32 UR19, UR19, 0x7, URZ ;  /* 0x0000000713137899 */ /* 0x000fc4000800063f */
[----:B------:R-:W-:Y:S01]  /*10bc0*/  UIADD3 UR16, UR24, 0x5000, URZ ;  /* 0x0000500018107890 */ /* 0x000fe2000fffe03f */
[----:B------:R-:W-:Y:S01]  /*10bd0*/  SEL R2, RZ, 0x1, P4 ;  /* 0x00000001ff027807 */ /* 0x000fe20002000000 */
[----:B------:R-:W-:Y:S02]  /*10be0*/  UIADD3 UR48, UR24, 0x6000, URZ ;  /* 0x0000600018307890 */ /* 0x000fe4000fffe03f */
[----:B------:R-:W-:Y:S01]  /*10bf0*/  UIADD3 UR40, UR24, 0x7000, URZ ;  /* 0x0000700018287890 */ /* 0x000fe2000fffe03f */
[----:B------:R-:W-:Y:S01]  /*10c00*/  LOP3.LUT R3, R3, R2, RZ, 0x3c, !PT ;  /* 0x0000000203037212 */ /* 0x000fe200078e3cff */
[----:B------:R-:W-:Y:S01]  /*10c10*/  UIADD3 UR32, UR24, 0x8000, URZ ;  /* 0x0000800018207890 */ /* 0x000fe2000fffe03f */
[----:B------:R-:W-:Y:S01]  /*10c20*/  SEL R2, R5, RZ, P4 ;  /* 0x000000ff05027207 */ /* 0x000fe20002000000 */
        /* <DEDUP_REMOVED lines=24> */
.L_x_97:
[----:B------:R-:W-:Y:S05]  /*10db0*/  BSYNC B1 ;  /* 0x0000000000017941 */ /* 0x000fea0003800000 */
.L_x_96:
[----:B------:R-:W-:Y:S01]  /*10dc0*/  ISETP.LT.OR P4, PT, R4, 0x4, !P3 ;  /* 0x000000040400780c */ /* 0x000fe20005f81670 */
[----:B------:R-:W-:-:S12]  /*10dd0*/  BSSY B1, `(.L_x_101) ;  /* 0x0000026000017945 */ /* 0x000fd80003800000 */
[----:B------:R-:W-:Y:S05]  /*10de0*/  @P4 BRA `(.L_x_102) ;  /* 0x0000000000904947 */ /* 0x000fea0003800000 */
[----:B------:R-:W1:Y:S01]  /*10df0*/  S2R R6, SR_CgaCtaId ;  /* 0x0000000000067919 */ /* 0x000e620000008800 */
[----:B------:R-:W-:Y:S02]  /*10e00*/  MOV R5, 0x400 ;  /* 0x0000040000057802 */ /* 0x000fe40000000f00 */
[----:B------:R-:W-:Y:S02]  /*10e10*/  SHF.L.U32 R7, R3, 0x1f, RZ ;  /* 0x0000001f03077819 */ /* 0x000fe400000006ff */
[----:B-1----:R-:W-:-:S05]  /*10e20*/  LEA R5, R6, R5, 0x18 ;  /* 0x0000000506057211 */ /* 0x002fca00078ec0ff */
[----:B------:R-:W-:-:S04]  /*10e30*/  IMAD R6, R2, 0x8, R5 ;  /* 0x0000000802067824 */ /* 0x000fc800078e0205 */
[----:B------:R-:W1:Y:S02]  /*10e40*/  SYNCS.PHASECHK.TRANS64.TRYWAIT P4, [R6+URZ+0x1e028], R7 ;  /* 0x01e02807060075a7 */ /* 0x000e64000808017f */
[----:B-1----:R-:W-:Y:S05]  /*10e50*/  @!P4 BRA `(.L_x_103) ;  /* 0x0000000400c8c947 */ /* 0x002fea0003800000 */
.L_x_119:
[----:B-1----:R-:W-:-:S04]  /*10e60*/  @P1 IMAD.MOV.U32 R7, RZ, RZ, 0x5000 ;  /* 0x00005000ff071424 */ /* 0x002fc800078e00ff */
[----:B------:R1:W-:Y:S02]  /*10e70*/  @P1 SYNCS.ARRIVE.TRANS64 RZ, [R6+URZ+0x1e000], R7 ;  /* 0x01e0000706ff19a7 */ /* 0x0003e4000800003f */
[----:B-1----:R-:W-:-:S04]  /*10e80*/  PRMT R7, R0, 0x9910, RZ ;  /* 0x0000991000077816 */ /* 0x002fc800000000ff */
[----:B------:R-:W-:-:S13]  /*10e90*/  ISETP.NE.AND P4, PT, R7, 0x2, PT ;  /* 0x000000020700780c */ /* 0x000fda0003f85270 */
[----:B------:R-:W-:Y:S05]  /*10ea0*/  @P4 BRA `(.L_x_104) ;  /* 0x0000000000044947 */ /* 0x000fea0003800000 */
[----:B------:R-:W-:Y:S01]  /*10eb0*/  BPT.TRAP 0x1 ;  /* 0x000000040000795c */ /* 0x000fe20000300000 */
.L_x_104:
[----:B------:R-:W-:Y:S05]  /*10ec0*/  @P0 BRA `(.L_x_105) ;  /* 0x0000000000040947 */ /* 0x000fea0003800000 */
[----:B------:R-:W-:Y:S01]  /*10ed0*/  BPT.TRAP 0x1 ;  /* 0x000000040000795c */ /* 0x000fe20000300000 */
.L_x_105:
        /* <DEDUP_REMOVED lines=11> */
[----:B------:R-:W-:-:S03]  /*10f90*/  VIADD R8, R8, 0x1 ;  /* 0x0000000108087836 */ /* 0x000fc60000000000 */
[----:B------:R-:W-:Y:S01]  /*10fa0*/  UIADD3 UR17, UR17, 0x1e000, URZ ;  /* 0x0001e00011117890 */ /* 0x000fe2000fffe03f */
[C---:B------:R-:W-:Y:S01]  /*10fb0*/  ISETP.NE.AND P4, PT, R2.reuse, 0x5, PT ;  /* 0x000000050200780c */ /* 0x040fe20003f85270 */
[----:B------:R-:W-:Y:S02]  /*10fc0*/  USHF.L.U32 UR18, UR18, 0x7, URZ ;  /* 0x0000000712127899 */ /* 0x000fe4000800063f */
[----:B------:R-:W-:Y:S01]  /*10fd0*/  UIADD3 UR16, UR16, 0x5000, URZ ;  /* 0x0000500010107890 */ /* 0x000fe2000fffe03f */
[----:B------:R-:W-:Y:S02]  /*10fe0*/  SEL R6, RZ, 0x1, P4 ;  /* 0x00000001ff067807 */ /* 0x000fe40002000000 */
[----:B------:R-:W-:Y:S02]  /*10ff0*/  SEL R2, R2, RZ, P4 ;  /* 0x000000ff02027207 */ /* 0x000fe40002000000 */
[----:B------:R-:W-:-:S04]  /*11000*/  LOP3.LUT R3, R3, R6, RZ, 0x3c, !PT ;  /* 0x0000000603037212 */ /* 0x000fc800078e3cff */
[----:B------:R1:W-:Y:S02]  /*11010*/  UTMALDG.4D [UR16], [UR6], desc[UR8] ;  /* 0x00000810060075b4 */ /* 0x0003e40008019000 */
[----:B-1----:R-:W-:Y:S01]  /*11020*/  NOP ;  /* 0x0000000000007918 */ /* 0x002fe20000000000 */
.L_x_102:
[----:B------:R-:W-:Y:S05]  /*11030*/  BSYNC B1 ;  /* 0x0000000000017941 */ /* 0x000fea0003800000 */
.L_x_101:
[C---:B------:R-:W-:Y:S01]  /*11040*/  ISETP.GT.AND P4, PT, R4.reuse, 0x4, PT ;  /* 0x000000040400780c */ /* 0x040fe20003f84270 */
[----:B------:R-:W-:-:S12]  /*11050*/  VIADD R4, R4, 0xfffffffe ;  /* 0xfffffffe04047836 */ /* 0x000fd80000000000 */
[----:B------:R-:W-:Y:S05]  /*11060*/  @P4 BRA `(.L_x_106) ;  /* 0xfffffff8004c4947 */ /* 0x000fea000383ffff */
[----:B------:R-:W-:Y:S05]  /*11070*/  BSYNC B0 ;  /* 0x0000000000007941 */ /* 0x000fea0003800000 */
.L_x_95:
[----:B------:R-:W-:Y:S05]  /*11080*/  EXIT ;  /* 0x000000000000794d */ /* 0x000fea0003800000 */
.L_x_15:
[----:B--2---:R-:W-:-:S04]  /*11090*/  IMAD.U32 R3, RZ, RZ, UR8 ;  /* 0x00000008ff037e24 */ /* 0x004fc8000f8e00ff */
[----:B------:R2:W3:Y:S03]  /*110a0*/  SYNCS.PHASECHK.TRANS64.TRYWAIT P1, [R3+URZ+0x1e050], R4 ;  /* 0x01e05004030075a7 */ /* 0x0004e6000802017f */
[----:B---3--:R-:W-:Y:S05]  /*110b0*/  @!P1 NANOSLEEP.SYNCS 0x989680 ;  /* 0x009896800000995d */ /* 0x008fea0003900000 */
[----:B------:R-:W3:Y:S02]  /*110c0*/  @!P1 SYNCS.PHASECHK.TRANS64 P1, [R3+URZ+0x1e050], R4 ;  /* 0x01e05004030095a7 */ /* 0x000ee4000802007f */
[----:B---3--:R-:W-:Y:S05]  /*110d0*/  @!P1 BRA `(.L_x_15) ;  /* 0xfffffffc00ec9947 */ /* 0x008fea000383ffff */
[----:B------:R-:W-:Y:S05]  /*110e0*/  BRA `(.L_x_107) ;  /* 0xfffffefc00407947 */ /* 0x000fea000383ffff */
.L_x_17:
[----:B--2---:R-:W-:-:S04]  /*110f0*/  IMAD.U32 R3, RZ, RZ, UR36 ;  /* 0x00000024ff037e24 */ /* 0x004fc8000f8e00ff */
[----:B------:R2:W3:Y:S03]  /*11100*/  SYNCS.PHASECHK.TRANS64.TRYWAIT P1, [R3+URZ+0x1e000], R12 ;  /* 0x01e0000c030075a7 */ /* 0x0004e6000802017f */
[----:B---3--:R-:W-:Y:S05]  /*11110*/  @!P1 NANOSLEEP.SYNCS 0x989680 ;  /* 0x009896800000995d */ /* 0x008fea0003900000 */
[----:B------:R-:W3:Y:S02]  /*11120*/  @!P1 SYNCS.PHASECHK.TRANS64 P1, [R3+URZ+0x1e000], R12 ;  /* 0x01e0000c030095a7 */ /* 0x000ee4000802007f */
[----:B---3--:R-:W-:Y:S05]  /*11130*/  @!P1 BRA `(.L_x_17) ;  /* 0xfffffffc00ec9947 */ /* 0x008fea000383ffff */
[----:B------:R-:W-:Y:S05]  /*11140*/  BRA `(.L_x_108) ;  /* 0xfffffefc00487947 */ /* 0x000fea000383ffff */
.L_x_18:
[----:B--2---:R-:W-:-:S04]  /*11150*/  IMAD.U32 R3, RZ, RZ, UR28 ;  /* 0x0000001cff037e24 */ /* 0x004fc8000f8e00ff */
[----:B------:R2:W3:Y:S03]  /*11160*/  SYNCS.PHASECHK.TRANS64.TRYWAIT P1, [R3+URZ+-0x8], R2 ;  /* 0xfffff802030075a7 */ /* 0x0004e6000802017f */
[----:B---3--:R-:W-:Y:S05]  /*11170*/  @!P1 NANOSLEEP.SYNCS 0x989680 ;  /* 0x009896800000995d */ /* 0x008fea0003900000 */
[----:B------:R-:W3:Y:S02]  /*11180*/  @!P1 SYNCS.PHASECHK.TRANS64 P1, [R3+URZ+-0x8], R2 ;  /* 0xfffff802030095a7 */ /* 0x000ee4000802007f */
[----:B---3--:R-:W-:Y:S05]  /*11190*/  @!P1 BRA `(.L_x_18) ;  /* 0xfffffffc00ec9947 */ /* 0x008fea000383ffff */
[----:B------:R-:W-:Y:S05]  /*111a0*/  BRA `(.L_x_109) ;  /* 0xfffffefc00447947 */ /* 0x000fea000383ffff */
.L_x_20:
[----:B-1----:R-:W-:-:S04]  /*111b0*/  IMAD.U32 R15, RZ, RZ, UR36 ;  /* 0x00000024ff0f7e24 */ /* 0x002fc8000f8e00ff */
[----:B------:R1:W2:Y:S03]  /*111c0*/  SYNCS.PHASECHK.TRANS64.TRYWAIT P2, [R15+URZ+0x1e008], R12 ;  /* 0x01e0080c0f0075a7 */ /* 0x0002a6000804017f */
[----:B--2---:R-:W-:Y:S05]  /*111d0*/  @!P2 NANOSLEEP.SYNCS 0x989680 ;  /* 0x009896800000a95d */ /* 0x004fea0003900000 */
[----:B------:R-:W2:Y:S02]  /*111e0*/  @!P2 SYNCS.PHASECHK.TRANS64 P2, [R15+URZ+0x1e008], R12 ;  /* 0x01e0080c0f00a5a7 */ /* 0x000ea4000804007f */
[----:B--2---:R-:W-:Y:S05]  /*111f0*/  @!P2 BRA `(.L_x_20) ;  /* 0xfffffffc00eca947 */ /* 0x004fea000383ffff */
[----:B------:R-:W-:Y:S05]  /*11200*/  BRA `(.L_x_110) ;  /* 0xffffff3800a47947 */ /* 0x000fea000383ffff */
.L_x_25:
[----:B-1----:R-:W-:-:S04]  /*11210*/  IMAD.U32 R7, RZ, RZ, UR7 ;  /* 0x00000007ff077e24 */ /* 0x002fc8000f8e00ff */
[----:B------:R1:W2:Y:S03]  /*11220*/  SYNCS.PHASECHK.TRANS64.TRYWAIT P3, [R7+URZ+0x1e000], R6 ;  /* 0x01e00006070075a7 */ /* 0x0002a6000806017f */
[----:B--2---:R-:W-:Y:S05]  /*11230*/  @!P3 NANOSLEEP.SYNCS 0x989680 ;  /* 0x009896800000b95d */ /* 0x004fea0003900000 */
[----:B------:R-:W2:Y:S02]  /*11240*/  @!P3 SYNCS.PHASECHK.TRANS64 P3, [R7+URZ+0x1e000], R6 ;  /* 0x01e000060700b5a7 */ /* 0x000ea4000806007f */
[----:B--2---:R-:W-:Y:S05]  /*11250*/  @!P3 BRA `(.L_x_25) ;  /* 0xfffffffc00ecb947 */ /* 0x004fea000383ffff */
[----:B------:R-:W-:Y:S05]  /*11260*/  BRA `(.L_x_111) ;  /* 0xffffff4000a07947 */ /* 0x000fea000383ffff */
.L_x_29:
[----:B-1----:R-:W-:-:S04]  /*11270*/  IMAD.U32 R14, RZ, RZ, UR7 ;  /* 0x00000007ff0e7e24 */ /* 0x002fc8000f8e00ff */
[----:B------:R1:W2:Y:S03]  /*11280*/  SYNCS.PHASECHK.TRANS64.TRYWAIT P3, [R14+URZ+0x1e000], R31 ;  /* 0x01e0001f0e0075a7 */ /* 0x0002a6000806017f */
[----:B--2---:R-:W-:Y:S05]  /*11290*/  @!P3 NANOSLEEP.SYNCS 0x989680 ;  /* 0x009896800000b95d */ /* 0x004fea0003900000 */
[----:B------:R-:W2:Y:S02]  /*112a0*/  @!P3 SYNCS.PHASECHK.TRANS64 P3, [R14+URZ+0x1e000], R31 ;  /* 0x01e0001f0e00b5a7 */ /* 0x000ea4000806007f */
[----:B--2---:R-:W-:Y:S05]  /*112b0*/  @!P3 BRA `(.L_x_29) ;  /* 0xfffffffc00ecb947 */ /* 0x004fea000383ffff */
[----:B------:R-:W-:Y:S05]  /*112c0*/  BRA `(.L_x_28) ;  /* 0xffffff7400a87947 */ /* 0x000fea000383ffff */
.L_x_37:
[----:B-1----:R-:W-:-:S04]  /*112d0*/  IMAD.U32 R7, RZ, RZ, UR10 ;  /* 0x0000000aff077e24 */ /* 0x002fc8000f8e00ff */
[----:B------:R1:W2:Y:S03]  /*112e0*/  SYNCS.PHASECHK.TRANS64.TRYWAIT P3, [R7+URZ+0x1e000], R6 ;  /* 0x01e00006070075a7 */ /* 0x0002a6000806017f */
[----:B--2---:R-:W-:Y:S05]  /*112f0*/  @!P3 NANOSLEEP.SYNCS 0x989680 ;  /* 0x009896800000b95d */ /* 0x004fea0003900000 */
[----:B------:R-:W2:Y:S02]  /*11300*/  @!P3 SYNCS.PHASECHK.TRANS64 P3, [R7+URZ+0x1e000], R6 ;  /* 0x01e000060700b5a7 */ /* 0x000ea4000806007f */
[----:B--2---:R-:W-:Y:S05]  /*11310*/  @!P3 BRA `(.L_x_37) ;  /* 0xfffffffc00ecb947 */ /* 0x004fea000383ffff */
[----:B------:R-:W-:Y:S05]  /*11320*/  BRA `(.L_x_112) ;  /* 0xffffff7c00d87947 */ /* 0x000fea000383ffff */
.L_x_41:
[----:B-1----:R-:W-:-:S04]  /*11330*/  IMAD.U32 R12, RZ, RZ, UR10 ;  /* 0x0000000aff0c7e24 */ /* 0x002fc8000f8e00ff */
[----:B------:R1:W2:Y:S03]  /*11340*/  SYNCS.PHASECHK.TRANS64.TRYWAIT P3, [R12+URZ+0x1e000], R21 ;  /* 0x01e000150c0075a7 */ /* 0x0002a6000806017f */
[----:B--2---:R-:W-:Y:S05]  /*11350*/  @!P3 NANOSLEEP.SYNCS 0x989680 ;  /* 0x009896800000b95d */ /* 0x004fea0003900000 */
[----:B------:R-:W2:Y:S02]  /*11360*/  @!P3 SYNCS.PHASECHK.TRANS64 P3, [R12+URZ+0x1e000], R21 ;  /* 0x01e000150c00b5a7 */ /* 0x000ea4000806007f */
[----:B--2---:R-:W-:Y:S05]  /*11370*/  @!P3 BRA `(.L_x_41) ;  /* 0xfffffffc00ecb947 */ /* 0x004fea000383ffff */
[----:B------:R-:W-:Y:S05]  /*11380*/  BRA `(.L_x_40) ;  /* 0xffffffb800b07947 */ /* 0x000fea000383ffff */
.L_x_57:
[----:B-1----:R-:W-:-:S04]  /*11390*/  IMAD.U32 R3, RZ, RZ, UR28 ;  /* 0x0000001cff037e24 */ /* 0x002fc8000f8e00ff */
[----:B------:R1:W2:Y:S03]  /*113a0*/  SYNCS.PHASECHK.TRANS64.TRYWAIT P0, [R3+URZ+0x8], R0 ;  /* 0x00000800030075a7 */ /* 0x0002a6000800017f */
[----:B--2---:R-:W-:Y:S05]  /*113b0*/  @!P0 NANOSLEEP.SYNCS 0x989680 ;  /* 0x009896800000895d */ /* 0x004fea0003900000 */
[----:B------:R-:W2:Y:S02]  /*113c0*/  @!P0 SYNCS.PHASECHK.TRANS64 P0, [R3+URZ+0x8], R0 ;  /* 0x00000800030085a7 */ /* 0x000ea4000800007f */
[----:B--2---:R-:W-:Y:S05]  /*113d0*/  @!P0 BRA `(.L_x_57) ;  /* 0xfffffffc00ec8947 */ /* 0x004fea000383ffff */
[----:B------:R-:W-:Y:S05]  /*113e0*/  BRA `(.L_x_113) ;  /* 0xffffffcc00207947 */ /* 0x000fea000383ffff */
.L_x_77:
[----:B--2---:R2:W4:Y:S02]  /*113f0*/  SYNCS.PHASECHK.TRANS64.TRYWAIT P0, [R4+URZ+0x1e060], R3 ;  /* 0x01e06003040075a7 */ /* 0x004524000800017f */
[----:B----4-:R-:W-:Y:S05]  /*11400*/  @!P0 NANOSLEEP.SYNCS 0x989680 ;  /* 0x009896800000895d */ /* 0x010fea0003900000 */
[----:B------:R-:W4:Y:S02]  /*11410*/  @!P0 SYNCS.PHASECHK.TRANS64 P0, [R4+URZ+0x1e060], R3 ;  /* 0x01e06003040085a7 */ /* 0x000f24000800007f */
[----:B----4-:R-:W-:Y:S05]  /*11420*/  @!P0 BRA `(.L_x_77) ;  /* 0xfffffffc00f08947 */ /* 0x010fea000383ffff */
[----:B------:R-:W-:Y:S05]  /*11430*/  BRA `(.L_x_114) ;  /* 0xffffffe400a47947 */ /* 0x000fea000383ffff */
.L_x_82:
[----:B-1----:R1:W2:Y:S02]  /*11440*/  SYNCS.PHASECHK.TRANS64.TRYWAIT P0, [R5+URZ+0x1e028], R2 ;  /* 0x01e02802050075a7 */ /* 0x0022a4000800017f */
[----:B--2---:R-:W-:Y:S05]  /*11450*/  @!P0 NANOSLEEP.SYNCS 0x989680 ;  /* 0x009896800000895d */ /* 0x004fea0003900000 */
[----:B------:R-:W2:Y:S02]  /*11460*/  @!P0 SYNCS.PHASECHK.TRANS64 P0, [R5+URZ+0x1e028], R2 ;  /* 0x01e02802050085a7 */ /* 0x000ea4000800007f */
[----:B--2---:R-:W-:Y:S05]  /*11470*/  @!P0 BRA `(.L_x_82) ;  /* 0xfffffffc00f08947 */ /* 0x004fea000383ffff */
[----:B------:R-:W-:Y:S05]  /*11480*/  BRA `(.L_x_115) ;  /* 0xffffffe800907947 */ /* 0x000fea000383ffff */
.L_x_87:
[----:B-1----:R1:W2:Y:S02]  /*11490*/  SYNCS.PHASECHK.TRANS64.TRYWAIT P0, [R5+URZ+0x1e060], R6 ;  /* 0x01e06006050075a7 */ /* 0x0022a4000800017f */
[----:B--2---:R-:W-:Y:S05]  /*114a0*/  @!P0 NANOSLEEP.SYNCS 0x989680 ;  /* 0x009896800000895d */ /* 0x004fea0003900000 */
[----:B------:R-:W2:Y:S02]  /*114b0*/  @!P0 SYNCS.PHASECHK.TRANS64 P0, [R5+URZ+0x1e060], R6 ;  /* 0x01e06006050085a7 */ /* 0x000ea4000800007f */
[----:B--2---:R-:W-:Y:S05]  /*114c0*/  @!P0 BRA `(.L_x_87) ;  /* 0xfffffffc00f08947 */ /* 0x004fea000383ffff */
[----:B------:R-:W-:Y:S05]  /*114d0*/  BRA `(.L_x_116) ;  /* 0xffffffec007c7947 */ /* 0x000fea000383ffff */
.L_x_92:
[----:B-1----:R1:W2:Y:S02]  /*114e0*/  SYNCS.PHASECHK.TRANS64.TRYWAIT P0, [R4+URZ+0x1e028], R7 ;  /* 0x01e02807040075a7 */ /* 0x0022a4000800017f */
[----:B--2---:R-:W-:Y:S05]  /*114f0*/  @!P0 NANOSLEEP.SYNCS 0x989680 ;  /* 0x009896800000895d */ /* 0x004fea0003900000 */
[----:B------:R-:W2:Y:S02]  /*11500*/  @!P0 SYNCS.PHASECHK.TRANS64 P0, [R4+URZ+0x1e028], R7 ;  /* 0x01e02807040085a7 */ /* 0x000ea4000800007f */
[----:B--2---:R-:W-:Y:S05]  /*11510*/  @!P0 BRA `(.L_x_92) ;  /* 0xfffffffc00f08947 */ /* 0x004fea000383ffff */
[----:B------:R-:W-:Y:S05]  /*11520*/  BRA `(.L_x_117) ;  /* 0xfffffff000747947 */ /* 0x000fea000383ffff */
.L_x_98:
[----:B-1----:R1:W2:Y:S02]  /*11530*/  SYNCS.PHASECHK.TRANS64.TRYWAIT P4, [R6+URZ+0x1e028], R5 ;  /* 0x01e02805060075a7 */ /* 0x0022a4000808017f */
[----:B--2---:R-:W-:Y:S05]  /*11540*/  @!P4 NANOSLEEP.SYNCS 0x989680 ;  /* 0x009896800000c95d */ /* 0x004fea0003900000 */
[----:B------:R-:W2:Y:S02]  /*11550*/  @!P4 SYNCS.PHASECHK.TRANS64 P4, [R6+URZ+0x1e028], R5 ;  /* 0x01e028050600c5a7 */ /* 0x000ea4000808007f */
[----:B--2---:R-:W-:Y:S05]  /*11560*/  @!P4 BRA `(.L_x_98) ;  /* 0xfffffffc00f0c947 */ /* 0x004fea000383ffff */
[----:B------:R-:W-:Y:S05]  /*11570*/  BRA `(.L_x_118) ;  /* 0xfffffff4002c7947 */ /* 0x000fea000383ffff */
.L_x_103:
[----:B-1----:R1:W2:Y:S02]  /*11580*/  SYNCS.PHASECHK.TRANS64.TRYWAIT P4, [R6+URZ+0x1e028], R7 ;  /* 0x01e02807060075a7 */ /* 0x0022a4000808017f */
[----:B--2---:R-:W-:Y:S05]  /*11590*/  @!P4 NANOSLEEP.SYNCS 0x989680 ;  /* 0x009896800000c95d */ /* 0x004fea0003900000 */
[----:B------:R-:W2:Y:S02]  /*115a0*/  @!P4 SYNCS.PHASECHK.TRANS64 P4, [R6+URZ+0x1e028], R7 ;  /* 0x01e028070600c5a7 */ /* 0x000ea4000808007f */
[----:B--2---:R-:W-:Y:S05]  /*115b0*/  @!P4 BRA `(.L_x_103) ;  /* 0xfffffffc00f0c947 */ /* 0x004fea000383ffff */
[----:B------:R-:W-:Y:S05]  /*115c0*/  BRA `(.L_x_119) ;  /* 0xfffffff800247947 */ /* 0x000fea000383ffff */
        .weak           $__internal_0_$__cuda_sm20_rcp_rn_f32_slowpath
        .type           $__internal_0_$__cuda_sm20_rcp_rn_f32_slowpath,@function
        .size           $__internal_0_$__cuda_sm20_rcp_rn_f32_slowpath,(.L_x_125 - $__internal_0_$__cuda_sm20_rcp_rn_f32_slowpath)
$__internal_0_$__cuda_sm20_rcp_rn_f32_slowpath:
[----:B------:R-:W-:Y:S01]  /*115d0*/  IMAD.SHL.U32 R0, R2, 0x2, RZ ;  /* 0x0000000202007824 */ /* 0x000fe200078e00ff */
[----:B------:R-:W-:Y:S04]  /*115e0*/  BSSY B2, `(.L_x_120) ;  /* 0x0000030000027945 */ /* 0x000fe80003800000 */
[----:B------:R-:W-:-:S04]  /*115f0*/  SHF.R.U32.HI R18, RZ, 0x18, R0 ;  /* 0x00000018ff127819 */ /* 0x000fc80000011600 */
[----:B------:R-:W-:-:S13]  /*11600*/  ISETP.NE.U32.AND P0, PT, R18, RZ, PT ;  /* 0x000000ff1200720c */ /* 0x000fda0003f05070 */
[----:B------:R-:W-:Y:S05]  /*11610*/  @P0 BRA `(.L_x_121) ;  /* 0x0000000000280947 */ /* 0x000fea0003800000 */
[----:B------:R-:W-:-:S05]  /*11620*/  IMAD.SHL.U32 R0, R2, 0x2, RZ ;  /* 0x0000000202007824 */ /* 0x000fca00078e00ff */
[----:B------:R-:W-:-:S13]  /*11630*/  ISETP.NE.AND P0, PT, R0, RZ, PT ;  /* 0x000000ff0000720c */ /* 0x000fda0003f05270 */
[----:B------:R-:W-:Y:S01]  /*11640*/  @P0 FFMA R10, R2, 1.84467440737095516160e+19, RZ ;  /* 0x5f800000020a0823 */ /* 0x000fe200000000ff */
[----:B------:R-:W-:Y:S08]  /*11650*/  @!P0 MUFU.RCP R3, R2 ;  /* 0x0000000200038308 */ /* 0x000ff00000001000 */
[----:B------:R-:W1:Y:S02]  /*11660*/  @P0 MUFU.RCP R13, R10 ;  /* 0x0000000a000d0308 */ /* 0x000e640000001000 */
[----:B-1----:R-:W-:-:S04]  /*11670*/  @P0 FFMA R0, R10, R13, -1 ;  /* 0xbf8000000a000423 */ /* 0x002fc8000000000d */
[----:B------:R-:W-:-:S04]  /*11680*/  @P0 FADD.FTZ R0, -R0, -RZ ;  /* 0x800000ff00000221 */ /* 0x000fc80000010100 */
[----:B------:R-:W-:-:S04]  /*11690*/  @P0 FFMA R0, R13, R0, R13 ;  /* 0x000000000d000223 */ /* 0x000fc8000000000d */
[----:B------:R-:W-:Y:S01]  /*116a0*/  @P0 FFMA R3, R0, 1.84467440737095516160e+19, RZ ;  /* 0x5f80000000030823 */ /* 0x000fe200000000ff */
[----:B------:R-:W-:Y:S06]  /*116b0*/  BRA `(.L_x_122) ;  /* 0x0000000000887947 */ /* 0x000fec0003800000 */
.L_x_121:
[----:B------:R-:W-:-:S05]  /*116c0*/  VIADD R19, R18, 0xffffff03 ;  /* 0xffffff0312137836 */ /* 0x000fca0000000000 */
[----:B------:R-:W-:-:S13]  /*116d0*/  ISETP.GT.U32.AND P0, PT, R19, 0x1, PT ;  /* 0x000000011300780c */ /* 0x000fda0003f04070 */
[----:B------:R-:W-:Y:S05]  /*116e0*/  @P0 BRA `(.L_x_123) ;  /* 0x0000000000780947 */ /* 0x000fea0003800000 */
[----:B------:R-:W-:Y:S01]  /*116f0*/  LOP3.LUT R0, R2, 0x7fffff, RZ, 0xc0, !PT ;  /* 0x007fffff02007812 */ /* 0x000fe200078ec0ff */
[----:B------:R-:W-:-:S03]  /*11700*/  IMAD.MOV.U32 R14, RZ, RZ, 0x3 ;  /* 0x00000003ff0e7424 */ /* 0x000fc600078e00ff */
[----:B------:R-:W-:Y:S02]  /*11710*/  LOP3.LUT R0, R0, 0x3f800000, RZ, 0xfc, !PT ;  /* 0x3f80000000007812 */ /* 0x000fe400078efcff */
[----:B------:R-:W-:Y:S02]  /*11720*/  SHF.L.U32 R14, R14, R19, RZ ;  /* 0x000000130e0e7219 */ /* 0x000fe400000006ff */
[----:B------:R-:W1:Y:S02]  /*11730*/  MUFU.RCP R3, R0 ;  /* 0x0000000000037308 */ /* 0x000e640000001000 */
[----:B-1----:R-:W-:-:S04]  /*11740*/  FFMA R10, R0, R3, -1 ;  /* 0xbf800000000a7423 */ /* 0x002fc80000000003 */
[----:B------:R-:W-:-:S04]  /*11750*/  FADD.FTZ R10, -R10, -RZ ;  /* 0x800000ff0a0a7221 */ /* 0x000fc80000010100 */
[CCC-:B------:R-:W-:Y:S01]  /*11760*/  FFMA.RM R12, R3.reuse, R10.reuse, R3.reuse ;  /* 0x0000000a030c7223 */ /* 0x1c0fe20000004003 */
[----:B------:R-:W-:-:S04]  /*11770*/  FFMA.RP R13, R3, R10, R3 ;  /* 0x0000000a030d7223 */ /* 0x000fc80000008003 */
[C---:B------:R-:W-:Y:S02]  /*11780*/  LOP3.LUT R3, R12.reuse, 0x7fffff, RZ, 0xc0, !PT ;  /* 0x007fffff0c037812 */ /* 0x040fe400078ec0ff */
[----:B------:R-:W-:Y:S02]  /*11790*/  FSETP.NEU.FTZ.AND P0, PT, R12, R13, PT ;  /* 0x0000000d0c00720b */ /* 0x000fe40003f1d000 */
[----:B------:R-:W-:Y:S02]  /*117a0*/  LOP3.LUT R3, R3, 0x800000, RZ, 0xfc, !PT ;  /* 0x0080000003037812 */ /* 0x000fe400078efcff */
[----:B------:R-:W-:Y:S02]  /*117b0*/  SEL R10, RZ, 0xffffffff, !P0 ;  /* 0xffffffffff0a7807 */ /* 0x000fe40004000000 */
[----:B------:R-:W-:-:S03]  /*117c0*/  LOP3.LUT R14, R14, R3, RZ, 0xc0, !PT ;  /* 0x000000030e0e7212 */ /* 0x000fc600078ec0ff */
[----:B------:R-:W-:Y:S01]  /*117d0*/  IMAD.MOV R10, RZ, RZ, -R10 ;  /* 0x000000ffff0a7224 */ /* 0x000fe200078e0a0a */
[----:B------:R-:W-:-:S04]  /*117e0*/  SHF.R.U32.HI R14, RZ, R19, R14 ;  /* 0x00000013ff0e7219 */ /* 0x000fc8000001160e */
[----:B------:R-:W-:Y:S02]  /*117f0*/  LOP3.LUT P1, RZ, R10, R19, R3, 0xf8, !PT ;  /* 0x000000130aff7212 */ /* 0x000fe4000782f803 */
[C---:B------:R-:W-:Y:S02]  /*11800*/  LOP3.LUT P0, RZ, R14.reuse, 0x1, RZ, 0xc0, !PT ;  /* 0x000000010eff7812 */ /* 0x040fe4000780c0ff */
[----:B------:R-:W-:-:S04]  /*11810*/  LOP3.LUT P2, RZ, R14, 0x2, RZ, 0xc0, !PT ;  /* 0x000000020eff7812 */ /* 0x000fc8000784c0ff */
[----:B------:R-:W-:Y:S02]  /*11820*/  PLOP3.LUT P0, PT, P0, P1, P2, 0xe0, 0x0 ;  /* 0x000000000000781c */ /* 0x000fe40000703c20 */
[----:B------:R-:W-:Y:S02]  /*11830*/  LOP3.LUT P1, RZ, R2, 0x7fffff, RZ, 0xc0, !PT ;  /* 0x007fffff02ff7812 */ /* 0x000fe4000782c0ff */
[----:B------:R-:W-:-:S05]  /*11840*/  SEL R0, RZ, 0x1, !P0 ;  /* 0x00000001ff007807 */ /* 0x000fca0004000000 */
[----:B------:R-:W-:-:S05]  /*11850*/  IMAD.MOV R0, RZ, RZ, -R0 ;  /* 0x000000ffff007224 */ /* 0x000fca00078e0a00 */
[----:B------:R-:W-:Y:S01]  /*11860*/  ISETP.GE.AND P0, PT, R0, RZ, PT ;  /* 0x000000ff0000720c */ /* 0x000fe20003f06270 */
[----:B------:R-:W-:-:S05]  /*11870*/  VIADD R0, R18, 0xffffff04 ;  /* 0xffffff0412007836 */ /* 0x000fca0000000000 */
[----:B------:R-:W-:-:S07]  /*11880*/  SHF.R.U32.HI R3, RZ, R0, R3 ;  /* 0x00000000ff037219 */ /* 0x000fce0000011603 */
[----:B------:R-:W-:-:S04]  /*11890*/  @!P0 VIADD R3, R3, 0x1 ;  /* 0x0000000103038836 */ /* 0x000fc80000000000 */
[----:B------:R-:W-:-:S05]  /*118a0*/  @!P1 IMAD.SHL.U32 R3, R3, 0x2, RZ ;  /* 0x0000000203039824 */ /* 0x000fca00078e00ff */
[----:B------:R-:W-:Y:S01]  /*118b0*/  LOP3.LUT R3, R3, 0x80000000, R2, 0xf8, !PT ;  /* 0x8000000003037812 */ /* 0x000fe200078ef802 */
[----:B------:R-:W-:Y:S06]  /*118c0*/  BRA `(.L_x_122) ;  /* 0x0000000000047947 */ /* 0x000fec0003800000 */
.L_x_123:
[----:B------:R1:W2:Y:S02]  /*118d0*/  MUFU.RCP R3, R2 ;  /* 0x0000000200037308 */ /* 0x0002a40000001000 */
.L_x_122:
[----:B------:R-:W-:Y:S05]  /*118e0*/  BSYNC B2 ;  /* 0x0000000000027941 */ /* 0x000fea0003800000 */
.L_x_120:
[----:B--2---:R-:W-:Y:S02]  /*118f0*/  IMAD.MOV.U32 R10, RZ, RZ, R3 ;  /* 0x000000ffff0a7224 */ /* 0x004fe400078e0003 */
[----:B-1----:R-:W-:Y:S02]  /*11900*/  IMAD.MOV.U32 R2, RZ, RZ, R15 ;  /* 0x000000ffff027224 */ /* 0x002fe400078e000f */
[----:B------:R-:W-:-:S04]  /*11910*/  IMAD.MOV.U32 R3, RZ, RZ, 0x0 ;  /* 0x00000000ff037424 */ /* 0x000fc800078e00ff */
[----:B------:R-:W-:Y:S05]  /*11920*/  RET.REL.NODEC R2 `(_ZN7cutlass13device_kernelINS_4fmha6kernel28FmhaKernelTmaWarpSpecializedINS1_10collective30FmhaMainloopTmaWarpSpecializedINS_12float_e4m3_tEffN4cute5tupleIJNS7_1CILi128EEESA_NS9_ILi160EEEEEENS8_IJiNS9_ILi1EEENS8_IJiiEEEEEESF_NS8_IJSD_iSE_EEENS4_14ResidualFusionEJEEENS4_15FmhaFwdEpilogueIS6_fNS8_IJNS9_ILi64EEESB_SA_EEEEENS2_23IndividualTileSchedulerEJEEEEEvNT_6ParamsE) ;  /* 0xfffffee402b47950 */ /* 0x000fea0003c3ffff */
.L_x_124:
[----:B------:R-:W-:-:S00]  /*11930*/  BRA `(.L_x_124) ;  /* 0xfffffffc00fc7947 */ /* 0x000fc0000383ffff */
[----:B------:R-:W-:-:S00]  /*11940*/  NOP ;  /* 0x0000000000007918 */ /* 0x000fc00000000000 */
        /* <DEDUP_REMOVED lines=11> */
.L_x_125:


//--------------------- .nv.global.init           --------------------------
	.section	.nv.global.init,"aw",@progbits
.nv.global.init:
	.type		$str$24,@object
	.size		$str$24,($str$25 - $str$24)
$str$24:
        /*0000*/ 	.byte	0x28, 0x61, 0x64, 0x64, 0x72, 0x65, 0x73, 0x73, 0x20, 0x26, 0x20, 0x6d, 0x61, 0x73, 0x6b, 0x29
        /*0010*/ 	.byte	0x20, 0x3d, 0x3d, 0x20, 0x30, 0x00
	.type		$str$25,@object
	.size		$str$25,(__unnamed_1 - $str$25)
$str$25:
        /*0016*/ 	.byte	0x2f, 0x74, 0x6d, 0x70, 0x2f, 0x63, 0x75, 0x74, 0x6c, 0x61, 0x73, 0x73, 0x5f, 0x73, 0x77, 0x65
        /*0026*/ 	.byte	0x65, 0x70, 0x5f, 0x73, 0x72, 0x63, 0x2f, 0x69, 0x6e, 0x63, 0x6c, 0x75, 0x64, 0x65, 0x2f, 0x63
        /*0036*/ 	.byte	0x75, 0x74, 0x65, 0x2f, 0x70, 0x6f, 0x69, 0x6e, 0x74, 0x65, 0x72, 0x5f, 0x66, 0x6c, 0x61, 0x67
        /*0046*/ 	.byte	0x67, 0x65, 0x64, 0x2e, 0x68, 0x70, 0x70, 0x00
	.type		__unnamed_1,@object
	.size		__unnamed_1,(__unnamed_2 - __unnamed_1)
__unnamed_1:
        /*004e*/ 	.byte	0x61, 0x75, 0x74, 0x6f, 0x20, 0x63, 0x75, 0x74, 0x65, 0x3a, 0x3a, 0x61, 0x73, 0x5f, 0x70, 0x6f
        /* <DEDUP_REMOVED lines=27> */
        /*020e*/ 	.byte	0x43, 0x3c, 0x32, 0x30, 0x34, 0x38, 0x3e, 0x3e, 0x3e, 0x3e, 0x3e, 0x5d, 0x00
	.type		__unnamed_2,@object
	.size		__unnamed_2,(.L_1 - __unnamed_2)
__unnamed_2:
        /* <DEDUP_REMOVED lines=29> */
.L_1:


//--------------------- .nv.shared._ZN7cutlass13device_kernelINS_4fmha6kernel28FmhaKernelTmaWarpSpecializedINS1_10collective30FmhaMainloopTmaWarpSpecializedINS_12float_e4m3_tEffN4cute5tupleIJNS7_1CILi128EEESA_NS9_ILi160EEEEEENS8_IJiNS9_ILi1EEENS8_IJiiEEEEEESF_NS8_IJSD_iSE_EEENS4_14ResidualFusionEJEEENS4_15FmhaFwdEpilogueIS6_fNS8_IJNS9_ILi64EEESB_SA_EEEEENS2_23IndividualTileSchedulerEJEEEEEvNT_6ParamsE --------------------------
	.section	.nv.shared._ZN7cutlass13device_kernelINS_4fmha6kernel28FmhaKernelTmaWarpSpecializedINS1_10collective30FmhaMainloopTmaWarpSpecializedINS_12float_e4m3_tEffN4cute5tupleIJNS7_1CILi128EEESA_NS9_ILi160EEEEEENS8_IJiNS9_ILi1EEENS8_IJiiEEEEEESF_NS8_IJSD_iSE_EEENS4_14ResidualFusionEJEEENS4_15FmhaFwdEpilogueIS6_fNS8_IJNS9_ILi64EEESB_SA_EEEEENS2_23IndividualTileSchedulerEJEEEEEvNT_6ParamsE,"aw",@nobits
	.sectionflags	@""
	.align	16
	.zero		1024


//--------------------- .nv.shared.reserved.0     --------------------------
	.section	.nv.shared.reserved.0,"aw",@nobits
	.weak		__nv_reservedSMEM_offset_0_alias
	.size		__nv_reservedSMEM_offset_0_alias, 0, 0
	.other		__nv_reservedSMEM_offset_0_alias,@"STO_CUDA_RESERVED_SHARED STV_DEFAULT"
__nv_reservedSMEM_offset_0_alias:
	.zero		0


//--------------------- .nv.global                --------------------------
	.section	.nv.global,"aw",@nobits
.nv.global:
	.type		_ZN39_INTERNAL_d4e0ea9d_4_k_cu_cb3c0e3d_30014cute1_E,@object
	.size		_ZN39_INTERNAL_d4e0ea9d_4_k_cu_cb3c0e3d_30014cute1_E,(_ZN39_INTERNAL_d4e0ea9d_4_k_cu_cb3c0e3d_30014cuda3std3__45__cpo6cbeginE - _ZN39_INTERNAL_d4e0ea9d_4_k_cu_cb3c0e3d_30014cute1_E)
_ZN39_INTERNAL_d4e0ea9d_4_k_cu_cb3c0e3d_30014cute1_E:
	.zero		1
	.type		_ZN39_INTERNAL_d4e0ea9d_4_k_cu_cb3c0e3d_30014cuda3std3__45__cpo6cbeginE,@object
	.size		_ZN39_INTERNAL_d4e0ea9d_4_k_cu_cb3c0e3d_30014cuda3std3__45__cpo6cbeginE,(_ZN39_INTERNAL_d4e0ea9d_4_k_cu_cb3c0e3d_30014cuda3std3__48in_placeE - _ZN39_INTERNAL_d4e0ea9d_4_k_cu_cb3c0e3d_30014cuda3std3__45__cpo6cbeginE)
_ZN39_INTERNAL_d4e0ea9d_4_k_cu_cb3c0e3d_30014cuda3std3__45__cpo6cbeginE:
	.zero		1
	.type		_ZN39_INTERNAL_d4e0ea9d_4_k_cu_cb3c0e3d_30014cuda3std3__48in_placeE,@object
	.size		_ZN39_INTERNAL_d4e0ea9d_4_k_cu_cb3c0e3d_30014cuda3std3__48in_placeE,(_ZN39_INTERNAL_d4e0ea9d_4_k_cu_cb3c0e3d_30014cuda3std6ranges3__45__cpo9iter_moveE - _ZN39_INTERNAL_d4e0ea9d_4_k_cu_cb3c0e3d_30014cuda3std3__48in_placeE)
_ZN39_INTERNAL_d4e0ea9d_4_k_cu_cb3c0e3d_30014cuda3std3__48in_placeE:
	.zero		1
	.type		_ZN39_INTERNAL_d4e0ea9d_4_k_cu_cb3c0e3d_30014cuda3std6ranges3__45__cpo9iter_moveE,@object
	.size		_ZN39_INTERNAL_d4e0ea9d_4_k_cu_cb3c0e3d_30014cuda3std6ranges3__45__cpo9iter_moveE,(_ZN39_INTERNAL_d4e0ea9d_4_k_cu_cb3c0e3d_30014cuda3std3__45__cpo5beginE - _ZN39_INTERNAL_d4e0ea9d_4_k_cu_cb3c0e3d_30014cuda3std6ranges3__45__cpo9iter_moveE)
_ZN39_INTERNAL_d4e0ea9d_4_k_cu_cb3c0e3d_30014cuda3std6ranges3__45__cpo9iter_moveE:
	.zero		1
	.type		_ZN39_INTERNAL_d4e0ea9d_4_k_cu_cb3c0e3d_30014cuda3std3__45__cpo5beginE,@object
	.size		_ZN39_INTERNAL_d4e0ea9d_4_k_cu_cb3c0e3d_30014cuda3std3__45__cpo5beginE,(_ZN39_INTERNAL_d4e0ea9d_4_k_cu_cb3c0e3d_30014cuda3std3__441_GLOBAL__N__d4e0ea9d_4_k_cu_cb3c0e3d_30016ignoreE - _ZN39_INTERNAL_d4e0ea9d_4_k_cu_cb3c0e3d_30014cuda3std3__45__cpo5beginE)
_ZN39_INTERNAL_d4e0ea9d_4_k_cu_cb3c0e3d_30014cuda3std3__45__cpo5beginE:
	.zero		1
	.type		_ZN39_INTERNAL_d4e0ea9d_4_k_cu_cb3c0e3d_30014cuda3std3__441_GLOBAL__N__d4e0ea9d_4_k_cu_cb3c0e3d_30016ignoreE,@object
	.size		_ZN39_INTERNAL_d4e0ea9d_4_k_cu_cb3c0e3d_30014cuda3std3__441_GLOBAL__N__d4e0ea9d_4_k_cu_cb3c0e3d_30016ignoreE,(_ZN39_INTERNAL_d4e0ea9d_4_k_cu_cb3c0e3d_30014cute7productE - _ZN39_INTERNAL_d4e0ea9d_4_k_cu_cb3c0e3d_30014cuda3std3__441_GLOBAL__N__d4e0ea9d_4_k_cu_cb3c0e3d_30016ignoreE)
_ZN39_INTERNAL_d4e0ea9d_4_k_cu_cb3c0e3d_30014cuda3std3__441_GLOBAL__N__d4e0ea9d_4_k_cu_cb3c0e3d_30016ignoreE:
	.zero		1
	.type		_ZN39_INTERNAL_d4e0ea9d_4_k_cu_cb3c0e3d_30014cute7productE,@object
	.size		_ZN39_INTERNAL_d4e0ea9d_4_k_cu_cb3c0e3d_30014cute7productE,(_ZN39_INTERNAL_d4e0ea9d_4_k_cu_cb3c0e3d_30014cuda3std3__45__cpo3endE - _ZN39_INTERNAL_d4e0ea9d_4_k_cu_cb3c0e3d_30014cute7productE)
_ZN39_INTERNAL_d4e0ea9d_4_k_cu_cb3c0e3d_30014cute7productE:
	.zero		1
	.type		_ZN39_INTERNAL_d4e0ea9d_4_k_cu_cb3c0e3d_30014cuda3std3__45__cpo3endE,@object
	.size		_ZN39_INTERNAL_d4e0ea9d_4_k_cu_cb3c0e3d_30014cuda3std3__45__cpo3endE,(_ZN39_INTERNAL_d4e0ea9d_4_k_cu_cb3c0e3d_30014cuda3std3__419piecewise_constructE - _ZN39_INTERNAL_d4e0ea9d_4_k_cu_cb3c0e3d_30014cuda3std3__45__cpo3endE)
_ZN39_INTERNAL_d4e0ea9d_4_k_cu_cb3c0e3d_30014cuda3std3__45__cpo3endE:
	.zero		1
	.type		_ZN39_INTERNAL_d4e0ea9d_4_k_cu_cb3c0e3d_30014cuda3std3__419piecewise_constructE,@object
	.size		_ZN39_INTERNAL_d4e0ea9d_4_k_cu_cb3c0e3d_30014cuda3std3__419piecewise_constructE,(_ZN39_INTERNAL_d4e0ea9d_4_k_cu_cb3c0e3d_30014cuda3std3__45__cpo4cendE - _ZN39_INTERNAL_d4e0ea9d_4_k_cu_cb3c0e3d_30014cuda3std3__419piecewise_constructE)
_ZN39_INTERNAL_d4e0ea9d_4_k_cu_cb3c0e3d_30014cuda3std3__419piecewise_constructE:
	.zero		1
	.type		_ZN39_INTERNAL_d4e0ea9d_4_k_cu_cb3c0e3d_30014cuda3std3__45__cpo4cendE,@object
	.size		_ZN39_INTERNAL_d4e0ea9d_4_k_cu_cb3c0e3d_30014cuda3std3__45__cpo4cendE,(_ZN39_INTERNAL_d4e0ea9d_4_k_cu_cb3c0e3d_30014cuda3std6ranges3__45__cpo4swapE - _ZN39_INTERNAL_d4e0ea9d_4_k_cu_cb3c0e3d_30014cuda3std3__45__cpo4cendE)
_ZN39_INTERNAL_d4e0ea9d_4_k_cu_cb3c0e3d_30014cuda3std3__45__cpo4cendE:
	.zero		1
	.type		_ZN39_INTERNAL_d4e0ea9d_4_k_cu_cb3c0e3d_30014cuda3std6ranges3__45__cpo4swapE,@object
	.size		_ZN39_INTERNAL_d4e0ea9d_4_k_cu_cb3c0e3d_30014cuda3std6ranges3__45__cpo4swapE,(.L_9 - _ZN39_INTERNAL_d4e0ea9d_4_k_cu_cb3c0e3d_30014cuda3std6ranges3__45__cpo4swapE)
_ZN39_INTERNAL_d4e0ea9d_4_k_cu_cb3c0e3d_30014cuda3std6ranges3__45__cpo4swapE:
	.zero		1
.L_9:


//--------------------- .nv.constant0._ZN7cutlass13device_kernelINS_4fmha6kernel28FmhaKernelTmaWarpSpecializedINS1_10collective30FmhaMainloopTmaWarpSpecializedINS_12float_e4m3_tEffN4cute5tupleIJNS7_1CILi128EEESA_NS9_ILi160EEEEEENS8_IJiNS9_ILi1EEENS8_IJiiEEEEEESF_NS8_IJSD_iSE_EEENS4_14ResidualFusionEJEEENS4_15FmhaFwdEpilogueIS6_fNS8_IJNS9_ILi64EEESB_SA_EEEEENS2_23IndividualTileSchedulerEJEEEEEvNT_6ParamsE --------------------------
	.section	.nv.constant0._ZN7cutlass13device_kernelINS_4fmha6kernel28FmhaKernelTmaWarpSpecializedINS1_10collective30FmhaMainloopTmaWarpSpecializedINS_12float_e4m3_tEffN4cute5tupleIJNS7_1CILi128EEESA_NS9_ILi160EEEEEENS8_IJiNS9_ILi1EEENS8_IJiiEEEEEESF_NS8_IJSD_iSE_EEENS4_14ResidualFusionEJEEENS4_15FmhaFwdEpilogueIS6_fNS8_IJNS9_ILi64EEESB_SA_EEEEENS2_23IndividualTileSchedulerEJEEEEEvNT_6ParamsE,"a",@progbits
	.sectionflags	@""
	.align	4
.nv.constant0._ZN7cutlass13device_kernelINS_4fmha6kernel28FmhaKernelTmaWarpSpecializedINS1_10collective30FmhaMainloopTmaWarpSpecializedINS_12float_e4m3_tEffN4cute5tupleIJNS7_1CILi128EEESA_NS9_ILi160EEEEEENS8_IJiNS9_ILi1EEENS8_IJiiEEEEEESF_NS8_IJSD_iSE_EEENS4_14ResidualFusionEJEEENS4_15FmhaFwdEpilogueIS6_fNS8_IJNS9_ILi64EEESB_SA_EEEEENS2_23IndividualTileSchedulerEJEEEEEvNT_6ParamsE:
	.zero		2688


//--------------------- SYMBOLS --------------------------

	.type		.nv.reservedSmem.offset0,@object
	.size		.nv.reservedSmem.offset0,0x4
	.type		__assertfail,@function
